	.target	sm_90

	.elftype	@"ET_EXEC"


//--------------------- .note.nv.tkinfo           --------------------------
	.section	.note.nv.tkinfo,"",@"SHT_NOTE"
	.sectionflags	@"SHF_NOTE_NV_TKINFO"
	.tkinfo
        /*0018*/ 	.word	0x00000002
        /*0030*/ 	.string	""
        /*0030*/ 	.string	"ptxas"
        /*0030*/ 	.string	"Cuda compilation tools, release 13.0, V13.0.88"
        /*0030*/ 	.string	"Build cuda_13.0.r13.0/compiler.36424714_0"
        /*0030*/ 	.string	"-arch sm_90 -m 64 "



//--------------------- .note.nv.cuinfo           --------------------------
	.section	.note.nv.cuinfo,"",@"SHT_NOTE"
	.sectionflags	@"SHF_NOTE_NV_CUINFO"
        /*0018*/ 	.short	0x0002
        /*001a*/ 	.short	0x005a
        /*001c*/ 	.short	0x0082
	.zero		2


//--------------------- .nv.info                  --------------------------
	.section	.nv.info,"",@"SHT_CUDA_INFO"
	.align	4


	//----- nvinfo : EIATTR_REGCOUNT
	.align		4
        /*0000*/ 	.byte	0x04, 0x2f
        /*0002*/ 	.short	(.L_41 - .L_40)
	.align		4
.L_40:
        /*0004*/ 	.word	index@(_Z35group_norm_nhwc_fwd_one_pass_kernelI11Fp32IOFp16WLi512ELi42ELi672EEv26Group_norm_nhwc_fwd_params)
        /*0008*/ 	.word	0x00000050


	//----- nvinfo : EIATTR_FRAME_SIZE
	.align		4
.L_41:
        /*000c*/ 	.byte	0x04, 0x11
        /*000e*/ 	.short	(.L_43 - .L_42)
	.align		4
.L_42:
        /*0010*/ 	.word	index@(_Z35group_norm_nhwc_fwd_one_pass_kernelI11Fp32IOFp16WLi512ELi42ELi672EEv26Group_norm_nhwc_fwd_params)
        /*0014*/ 	.word	0x00000000


	//----- nvinfo : EIATTR_REGCOUNT
	.align		4
.L_43:
        /*0018*/ 	.byte	0x04, 0x2f
        /*001a*/ 	.short	(.L_45 - .L_44)
	.align		4
.L_44:
        /*001c*/ 	.word	index@(_Z35group_norm_nhwc_fwd_one_pass_kernelI11Fp32IOFp16WLi256ELi42ELi672EEv26Group_norm_nhwc_fwd_params)
        /*0020*/ 	.word	0x0000004a


	//----- nvinfo : EIATTR_FRAME_SIZE
	.align		4
.L_45:
        /*0024*/ 	.byte	0x04, 0x11
        /*0026*/ 	.short	(.L_47 - .L_46)
	.align		4
.L_46:
        /*0028*/ 	.word	index@(_Z35group_norm_nhwc_fwd_one_pass_kernelI11Fp32IOFp16WLi256ELi42ELi672EEv26Group_norm_nhwc_fwd_params)
        /*002c*/ 	.word	0x00000000


	//----- nvinfo : EIATTR_REGCOUNT
	.align		4
.L_47:
        /*0030*/ 	.byte	0x04, 0x2f
        /*0032*/ 	.short	(.L_49 - .L_48)
	.align		4
.L_48:
        /*0034*/ 	.word	index@(_Z35group_norm_nhwc_fwd_one_pass_kernelI11Fp32IOFp16WLi128ELi42ELi672EEv26Group_norm_nhwc_fwd_params)
        /*0038*/ 	.word	0x00000028


	//----- nvinfo : EIATTR_FRAME_SIZE
	.align		4
.L_49:
        /*003c*/ 	.byte	0x04, 0x11
        /*003e*/ 	.short	(.L_51 - .L_50)
	.align		4
.L_50:
        /*0040*/ 	.word	index@(_Z35group_norm_nhwc_fwd_one_pass_kernelI11Fp32IOFp16WLi128ELi42ELi672EEv26Group_norm_nhwc_fwd_params)
        /*0044*/ 	.word	0x00000000


	//----- nvinfo : EIATTR_REGCOUNT
	.align		4
.L_51:
        /*0048*/ 	.byte	0x04, 0x2f
        /*004a*/ 	.short	(.L_53 - .L_52)
	.align		4
.L_52:
        /*004c*/ 	.word	index@(_Z35group_norm_nhwc_fwd_one_pass_kernelI11Fp32IOFp16WLi64ELi42ELi672EEv26Group_norm_nhwc_fwd_params)
        /*0050*/ 	.word	0x00000020


	//----- nvinfo : EIATTR_FRAME_SIZE
	.align		4
.L_53:
        /*0054*/ 	.byte	0x04, 0x11
        /*0056*/ 	.short	(.L_55 - .L_54)
	.align		4
.L_54:
        /*0058*/ 	.word	index@(_Z35group_norm_nhwc_fwd_one_pass_kernelI11Fp32IOFp16WLi64ELi42ELi672EEv26Group_norm_nhwc_fwd_params)
        /*005c*/ 	.word	0x00000000


	//----- nvinfo : EIATTR_REGCOUNT
	.align		4
.L_55:
        /*0060*/ 	.byte	0x04, 0x2f
        /*0062*/ 	.short	(.L_57 - .L_56)
	.align		4
.L_56:
        /*0064*/ 	.word	index@(_Z35group_norm_nhwc_fwd_one_pass_kernelI11Fp32IOBf16WLi512ELi42ELi672EEv26Group_norm_nhwc_fwd_params)
        /*0068*/ 	.word	0x00000050


	//----- nvinfo : EIATTR_FRAME_SIZE
	.align		4
.L_57:
        /*006c*/ 	.byte	0x04, 0x11
        /*006e*/ 	.short	(.L_59 - .L_58)
	.align		4
.L_58:
        /*0070*/ 	.word	index@(_Z35group_norm_nhwc_fwd_one_pass_kernelI11Fp32IOBf16WLi512ELi42ELi672EEv26Group_norm_nhwc_fwd_params)
        /*0074*/ 	.word	0x00000000


	//----- nvinfo : EIATTR_REGCOUNT
	.align		4
.L_59:
        /*0078*/ 	.byte	0x04, 0x2f
        /*007a*/ 	.short	(.L_61 - .L_60)
	.align		4
.L_60:
        /*007c*/ 	.word	index@(_Z35group_norm_nhwc_fwd_one_pass_kernelI11Fp32IOBf16WLi256ELi42ELi672EEv26Group_norm_nhwc_fwd_params)
        /*0080*/ 	.word	0x0000004a


	//----- nvinfo : EIATTR_FRAME_SIZE
	.align		4
.L_61:
        /*0084*/ 	.byte	0x04, 0x11
        /*0086*/ 	.short	(.L_63 - .L_62)
	.align		4
.L_62:
        /*0088*/ 	.word	index@(_Z35group_norm_nhwc_fwd_one_pass_kernelI11Fp32IOBf16WLi256ELi42ELi672EEv26Group_norm_nhwc_fwd_params)
        /*008c*/ 	.word	0x00000000


	//----- nvinfo : EIATTR_REGCOUNT
	.align		4
.L_63:
        /*0090*/ 	.byte	0x04, 0x2f
        /*0092*/ 	.short	(.L_65 - .L_64)
	.align		4
.L_64:
        /*0094*/ 	.word	index@(_Z35group_norm_nhwc_fwd_one_pass_kernelI11Fp32IOBf16WLi128ELi42ELi672EEv26Group_norm_nhwc_fwd_params)
        /*0098*/ 	.word	0x00000028


	//----- nvinfo : EIATTR_FRAME_SIZE
	.align		4
.L_65:
        /*009c*/ 	.byte	0x04, 0x11
        /*009e*/ 	.short	(.L_67 - .L_66)
	.align		4
.L_66:
        /*00a0*/ 	.word	index@(_Z35group_norm_nhwc_fwd_one_pass_kernelI11Fp32IOBf16WLi128ELi42ELi672EEv26Group_norm_nhwc_fwd_params)
        /*00a4*/ 	.word	0x00000000


	//----- nvinfo : EIATTR_REGCOUNT
	.align		4
.L_67:
        /*00a8*/ 	.byte	0x04, 0x2f
        /*00aa*/ 	.short	(.L_69 - .L_68)
	.align		4
.L_68:
        /*00ac*/ 	.word	index@(_Z35group_norm_nhwc_fwd_one_pass_kernelI11Fp32IOBf16WLi64ELi42ELi672EEv26Group_norm_nhwc_fwd_params)
        /*00b0*/ 	.word	0x00000020


	//----- nvinfo : EIATTR_FRAME_SIZE
	.align		4
.L_69:
        /*00b4*/ 	.byte	0x04, 0x11
        /*00b6*/ 	.short	(.L_71 - .L_70)
	.align		4
.L_70:
        /*00b8*/ 	.word	index@(_Z35group_norm_nhwc_fwd_one_pass_kernelI11Fp32IOBf16WLi64ELi42ELi672EEv26Group_norm_nhwc_fwd_params)
        /*00bc*/ 	.word	0x00000000


	//----- nvinfo : EIATTR_REGCOUNT
	.align		4
.L_71:
        /*00c0*/ 	.byte	0x04, 0x2f
        /*00c2*/ 	.short	(.L_73 - .L_72)
	.align		4
.L_72:
        /*00c4*/ 	.word	index@(_Z35group_norm_nhwc_fwd_one_pass_kernelI11Fp32IOFp32WLi512ELi42ELi672EEv26Group_norm_nhwc_fwd_params)
        /*00c8*/ 	.word	0x00000050


	//----- nvinfo : EIATTR_FRAME_SIZE
	.align		4
.L_73:
        /*00cc*/ 	.byte	0x04, 0x11
        /*00ce*/ 	.short	(.L_75 - .L_74)
	.align		4
.L_74:
        /*00d0*/ 	.word	index@(_Z35group_norm_nhwc_fwd_one_pass_kernelI11Fp32IOFp32WLi512ELi42ELi672EEv26Group_norm_nhwc_fwd_params)
        /*00d4*/ 	.word	0x00000000


	//----- nvinfo : EIATTR_REGCOUNT
	.align		4
.L_75:
        /*00d8*/ 	.byte	0x04, 0x2f
        /*00da*/ 	.short	(.L_77 - .L_76)
	.align		4
.L_76:
        /*00dc*/ 	.word	index@(_Z35group_norm_nhwc_fwd_one_pass_kernelI11Fp32IOFp32WLi256ELi42ELi672EEv26Group_norm_nhwc_fwd_params)
        /*00e0*/ 	.word	0x00000050


	//----- nvinfo : EIATTR_FRAME_SIZE
	.align		4
.L_77:
        /*00e4*/ 	.byte	0x04, 0x11
        /*00e6*/ 	.short	(.L_79 - .L_78)
	.align		4
.L_78:
        /*00e8*/ 	.word	index@(_Z35group_norm_nhwc_fwd_one_pass_kernelI11Fp32IOFp32WLi256ELi42ELi672EEv26Group_norm_nhwc_fwd_params)
        /*00ec*/ 	.word	0x00000000


	//----- nvinfo : EIATTR_REGCOUNT
	.align		4
.L_79:
        /*00f0*/ 	.byte	0x04, 0x2f
        /*00f2*/ 	.short	(.L_81 - .L_80)
	.align		4
.L_80:
        /*00f4*/ 	.word	index@(_Z35group_norm_nhwc_fwd_one_pass_kernelI11Fp32IOFp32WLi128ELi42ELi672EEv26Group_norm_nhwc_fwd_params)
        /*00f8*/ 	.word	0x00000028


	//----- nvinfo : EIATTR_FRAME_SIZE
	.align		4
.L_81:
        /*00fc*/ 	.byte	0x04, 0x11
        /*00fe*/ 	.short	(.L_83 - .L_82)
	.align		4
.L_82:
        /*0100*/ 	.word	index@(_Z35group_norm_nhwc_fwd_one_pass_kernelI11Fp32IOFp32WLi128ELi42ELi672EEv26Group_norm_nhwc_fwd_params)
        /*0104*/ 	.word	0x00000000


	//----- nvinfo : EIATTR_REGCOUNT
	.align		4
.L_83:
        /*0108*/ 	.byte	0x04, 0x2f
        /*010a*/ 	.short	(.L_85 - .L_84)
	.align		4
.L_84:
        /*010c*/ 	.word	index@(_Z35group_norm_nhwc_fwd_one_pass_kernelI11Fp32IOFp32WLi64ELi42ELi672EEv26Group_norm_nhwc_fwd_params)
        /*0110*/ 	.word	0x00000020


	//----- nvinfo : EIATTR_FRAME_SIZE
	.align		4
.L_85:
        /*0114*/ 	.byte	0x04, 0x11
        /*0116*/ 	.short	(.L_87 - .L_86)
	.align		4
.L_86:
        /*0118*/ 	.word	index@(_Z35group_norm_nhwc_fwd_one_pass_kernelI11Fp32IOFp32WLi64ELi42ELi672EEv26Group_norm_nhwc_fwd_params)
        /*011c*/ 	.word	0x00000000


	//----- nvinfo : EIATTR_REGCOUNT
	.align		4
.L_87:
        /*0120*/ 	.byte	0x04, 0x2f
        /*0122*/ 	.short	(.L_89 - .L_88)
	.align		4
.L_88:
        /*0124*/ 	.word	index@(_Z35group_norm_nhwc_fwd_one_pass_kernelI11Fp16IOFp16WLi512ELi42ELi672EEv26Group_norm_nhwc_fwd_params)
        /*0128*/ 	.word	0x00000050


	//----- nvinfo : EIATTR_FRAME_SIZE
	.align		4
.L_89:
        /*012c*/ 	.byte	0x04, 0x11
        /*012e*/ 	.short	(.L_91 - .L_90)
	.align		4
.L_90:
        /*0130*/ 	.word	index@(_Z35group_norm_nhwc_fwd_one_pass_kernelI11Fp16IOFp16WLi512ELi42ELi672EEv26Group_norm_nhwc_fwd_params)
        /*0134*/ 	.word	0x00000000


	//----- nvinfo : EIATTR_REGCOUNT
	.align		4
.L_91:
        /*0138*/ 	.byte	0x04, 0x2f
        /*013a*/ 	.short	(.L_93 - .L_92)
	.align		4
.L_92:
        /*013c*/ 	.word	index@(_Z35group_norm_nhwc_fwd_one_pass_kernelI11Fp16IOFp16WLi256ELi42ELi672EEv26Group_norm_nhwc_fwd_params)
        /*0140*/ 	.word	0x00000038


	//----- nvinfo : EIATTR_FRAME_SIZE
	.align		4
.L_93:
        /*0144*/ 	.byte	0x04, 0x11
        /*0146*/ 	.short	(.L_95 - .L_94)
	.align		4
.L_94:
        /*0148*/ 	.word	index@(_Z35group_norm_nhwc_fwd_one_pass_kernelI11Fp16IOFp16WLi256ELi42ELi672EEv26Group_norm_nhwc_fwd_params)
        /*014c*/ 	.word	0x00000000


	//----- nvinfo : EIATTR_REGCOUNT
	.align		4
.L_95:
        /*0150*/ 	.byte	0x04, 0x2f
        /*0152*/ 	.short	(.L_97 - .L_96)
	.align		4
.L_96:
        /*0154*/ 	.word	index@(_Z35group_norm_nhwc_fwd_one_pass_kernelI11Fp16IOFp16WLi128ELi42ELi672EEv26Group_norm_nhwc_fwd_params)
        /*0158*/ 	.word	0x00000020


	//----- nvinfo : EIATTR_FRAME_SIZE
	.align		4
.L_97:
        /*015c*/ 	.byte	0x04, 0x11
        /*015e*/ 	.short	(.L_99 - .L_98)
	.align		4
.L_98:
        /*0160*/ 	.word	index@(_Z35group_norm_nhwc_fwd_one_pass_kernelI11Fp16IOFp16WLi128ELi42ELi672EEv26Group_norm_nhwc_fwd_params)
        /*0164*/ 	.word	0x00000000


	//----- nvinfo : EIATTR_REGCOUNT
	.align		4
.L_99:
        /*0168*/ 	.byte	0x04, 0x2f
        /*016a*/ 	.short	(.L_101 - .L_100)
	.align		4
.L_100:
        /*016c*/ 	.word	index@(_Z35group_norm_nhwc_fwd_one_pass_kernelI11Fp16IOFp16WLi64ELi42ELi672EEv26Group_norm_nhwc_fwd_params)
        /*0170*/ 	.word	0x00000020


	//----- nvinfo : EIATTR_FRAME_SIZE
	.align		4
.L_101:
        /*0174*/ 	.byte	0x04, 0x11
        /*0176*/ 	.short	(.L_103 - .L_102)
	.align		4
.L_102:
        /*0178*/ 	.word	index@(_Z35group_norm_nhwc_fwd_one_pass_kernelI11Fp16IOFp16WLi64ELi42ELi672EEv26Group_norm_nhwc_fwd_params)
        /*017c*/ 	.word	0x00000000


	//----- nvinfo : EIATTR_REGCOUNT
	.align		4
.L_103:
        /*0180*/ 	.byte	0x04, 0x2f
        /*0182*/ 	.short	(.L_105 - .L_104)
	.align		4
.L_104:
        /*0184*/ 	.word	index@(_Z35group_norm_nhwc_fwd_one_pass_kernelI11Fp16IOBf16WLi512ELi42ELi672EEv26Group_norm_nhwc_fwd_params)
        /*0188*/ 	.word	0x00000050


	//----- nvinfo : EIATTR_FRAME_SIZE
	.align		4
.L_105:
        /*018c*/ 	.byte	0x04, 0x11
        /*018e*/ 	.short	(.L_107 - .L_106)
	.align		4
.L_106:
        /*0190*/ 	.word	index@(_Z35group_norm_nhwc_fwd_one_pass_kernelI11Fp16IOBf16WLi512ELi42ELi672EEv26Group_norm_nhwc_fwd_params)
        /*0194*/ 	.word	0x00000000


	//----- nvinfo : EIATTR_REGCOUNT
	.align		4
.L_107:
        /*0198*/ 	.byte	0x04, 0x2f
        /*019a*/ 	.short	(.L_109 - .L_108)
	.align		4
.L_108:
        /*019c*/ 	.word	index@(_Z35group_norm_nhwc_fwd_one_pass_kernelI11Fp16IOBf16WLi256ELi42ELi672EEv26Group_norm_nhwc_fwd_params)
        /*01a0*/ 	.word	0x00000038


	//----- nvinfo : EIATTR_FRAME_SIZE
	.align		4
.L_109:
        /*01a4*/ 	.byte	0x04, 0x11
        /*01a6*/ 	.short	(.L_111 - .L_110)
	.align		4
.L_110:
        /*01a8*/ 	.word	index@(_Z35group_norm_nhwc_fwd_one_pass_kernelI11Fp16IOBf16WLi256ELi42ELi672EEv26Group_norm_nhwc_fwd_params)
        /*01ac*/ 	.word	0x00000000


	//----- nvinfo : EIATTR_REGCOUNT
	.align		4
.L_111:
        /*01b0*/ 	.byte	0x04, 0x2f
        /*01b2*/ 	.short	(.L_113 - .L_112)
	.align		4
.L_112:
        /*01b4*/ 	.word	index@(_Z35group_norm_nhwc_fwd_one_pass_kernelI11Fp16IOBf16WLi128ELi42ELi672EEv26Group_norm_nhwc_fwd_params)
        /*01b8*/ 	.word	0x00000020


	//----- nvinfo : EIATTR_FRAME_SIZE
	.align		4
.L_113:
        /*01bc*/ 	.byte	0x04, 0x11
        /*01be*/ 	.short	(.L_115 - .L_114)
	.align		4
.L_114:
        /*01c0*/ 	.word	index@(_Z35group_norm_nhwc_fwd_one_pass_kernelI11Fp16IOBf16WLi128ELi42ELi672EEv26Group_norm_nhwc_fwd_params)
        /*01c4*/ 	.word	0x00000000


	//----- nvinfo : EIATTR_REGCOUNT
	.align		4
.L_115:
        /*01c8*/ 	.byte	0x04, 0x2f
        /*01ca*/ 	.short	(.L_117 - .L_116)
	.align		4
.L_116:
        /*01cc*/ 	.word	index@(_Z35group_norm_nhwc_fwd_one_pass_kernelI11Fp16IOBf16WLi64ELi42ELi672EEv26Group_norm_nhwc_fwd_params)
        /*01d0*/ 	.word	0x00000020


	//----- nvinfo : EIATTR_FRAME_SIZE
	.align		4
.L_117:
        /*01d4*/ 	.byte	0x04, 0x11
        /*01d6*/ 	.short	(.L_119 - .L_118)
	.align		4
.L_118:
        /*01d8*/ 	.word	index@(_Z35group_norm_nhwc_fwd_one_pass_kernelI11Fp16IOBf16WLi64ELi42ELi672EEv26Group_norm_nhwc_fwd_params)
        /*01dc*/ 	.word	0x00000000


	//----- nvinfo : EIATTR_REGCOUNT
	.align		4
.L_119:
        /*01e0*/ 	.byte	0x04, 0x2f
        /*01e2*/ 	.short	(.L_121 - .L_120)
	.align		4
.L_120:
        /*01e4*/ 	.word	index@(_Z35group_norm_nhwc_fwd_one_pass_kernelI11Fp16IOFp32WLi512ELi42ELi672EEv26Group_norm_nhwc_fwd_params)
        /*01e8*/ 	.word	0x00000050


	//----- nvinfo : EIATTR_FRAME_SIZE
	.align		4
.L_121:
        /*01ec*/ 	.byte	0x04, 0x11
        /*01ee*/ 	.short	(.L_123 - .L_122)
	.align		4
.L_122:
        /*01f0*/ 	.word	index@(_Z35group_norm_nhwc_fwd_one_pass_kernelI11Fp16IOFp32WLi512ELi42ELi672EEv26Group_norm_nhwc_fwd_params)
        /*01f4*/ 	.word	0x00000000


	//----- nvinfo : EIATTR_REGCOUNT
	.align		4
.L_123:
        /*01f8*/ 	.byte	0x04, 0x2f
        /*01fa*/ 	.short	(.L_125 - .L_124)
	.align		4
.L_124:
        /*01fc*/ 	.word	index@(_Z35group_norm_nhwc_fwd_one_pass_kernelI11Fp16IOFp32WLi256ELi42ELi672EEv26Group_norm_nhwc_fwd_params)
        /*0200*/ 	.word	0x00000036


	//----- nvinfo : EIATTR_FRAME_SIZE
	.align		4
.L_125:
        /*0204*/ 	.byte	0x04, 0x11
        /*0206*/ 	.short	(.L_127 - .L_126)
	.align		4
.L_126:
        /*0208*/ 	.word	index@(_Z35group_norm_nhwc_fwd_one_pass_kernelI11Fp16IOFp32WLi256ELi42ELi672EEv26Group_norm_nhwc_fwd_params)
        /*020c*/ 	.word	0x00000000


	//----- nvinfo : EIATTR_REGCOUNT
	.align		4
.L_127:
        /*0210*/ 	.byte	0x04, 0x2f
        /*0212*/ 	.short	(.L_129 - .L_128)
	.align		4
.L_128:
        /*0214*/ 	.word	index@(_Z35group_norm_nhwc_fwd_one_pass_kernelI11Fp16IOFp32WLi128ELi42ELi672EEv26Group_norm_nhwc_fwd_params)
        /*0218*/ 	.word	0x00000028


	//----- nvinfo : EIATTR_FRAME_SIZE
	.align		4
.L_129:
        /*021c*/ 	.byte	0x04, 0x11
        /*021e*/ 	.short	(.L_131 - .L_130)
	.align		4
.L_130:
        /*0220*/ 	.word	index@(_Z35group_norm_nhwc_fwd_one_pass_kernelI11Fp16IOFp32WLi128ELi42ELi672EEv26Group_norm_nhwc_fwd_params)
        /*0224*/ 	.word	0x00000000


	//----- nvinfo : EIATTR_REGCOUNT
	.align		4
.L_131:
        /*0228*/ 	.byte	0x04, 0x2f
        /*022a*/ 	.short	(.L_133 - .L_132)
	.align		4
.L_132:
        /*022c*/ 	.word	index@(_Z35group_norm_nhwc_fwd_one_pass_kernelI11Fp16IOFp32WLi64ELi42ELi672EEv26Group_norm_nhwc_fwd_params)
        /*0230*/ 	.word	0x00000020


	//----- nvinfo : EIATTR_FRAME_SIZE
	.align		4
.L_133:
        /*0234*/ 	.byte	0x04, 0x11
        /*0236*/ 	.short	(.L_135 - .L_134)
	.align		4
.L_134:
        /*0238*/ 	.word	index@(_Z35group_norm_nhwc_fwd_one_pass_kernelI11Fp16IOFp32WLi64ELi42ELi672EEv26Group_norm_nhwc_fwd_params)
        /*023c*/ 	.word	0x00000000


	//----- nvinfo : EIATTR_REGCOUNT
	.align		4
.L_135:
        /*0240*/ 	.byte	0x04, 0x2f
        /*0242*/ 	.short	(.L_137 - .L_136)
	.align		4
.L_136:
        /*0244*/ 	.word	index@(_Z35group_norm_nhwc_fwd_one_pass_kernelI11Bf16IOFp16WLi512ELi42ELi672EEv26Group_norm_nhwc_fwd_params)
        /*0248*/ 	.word	0x00000050


	//----- nvinfo : EIATTR_FRAME_SIZE
	.align		4
.L_137:
        /*024c*/ 	.byte	0x04, 0x11
        /*024e*/ 	.short	(.L_139 - .L_138)
	.align		4
.L_138:
        /*0250*/ 	.word	index@(_Z35group_norm_nhwc_fwd_one_pass_kernelI11Bf16IOFp16WLi512ELi42ELi672EEv26Group_norm_nhwc_fwd_params)
        /*0254*/ 	.word	0x00000000


	//----- nvinfo : EIATTR_REGCOUNT
	.align		4
.L_139:
        /*0258*/ 	.byte	0x04, 0x2f
        /*025a*/ 	.short	(.L_141 - .L_140)
	.align		4
.L_140:
        /*025c*/ 	.word	index@(_Z35group_norm_nhwc_fwd_one_pass_kernelI11Bf16IOFp16WLi256ELi42ELi672EEv26Group_norm_nhwc_fwd_params)
        /*0260*/ 	.word	0x0000004e


	//----- nvinfo : EIATTR_FRAME_SIZE
	.align		4
.L_141:
        /*0264*/ 	.byte	0x04, 0x11
        /*0266*/ 	.short	(.L_143 - .L_142)
	.align		4
.L_142:
        /*0268*/ 	.word	index@(_Z35group_norm_nhwc_fwd_one_pass_kernelI11Bf16IOFp16WLi256ELi42ELi672EEv26Group_norm_nhwc_fwd_params)
        /*026c*/ 	.word	0x00000000


	//----- nvinfo : EIATTR_REGCOUNT
	.align		4
.L_143:
        /*0270*/ 	.byte	0x04, 0x2f
        /*0272*/ 	.short	(.L_145 - .L_144)
	.align		4
.L_144:
        /*0274*/ 	.word	index@(_Z35group_norm_nhwc_fwd_one_pass_kernelI11Bf16IOFp16WLi128ELi42ELi672EEv26Group_norm_nhwc_fwd_params)
        /*0278*/ 	.word	0x00000020


	//----- nvinfo : EIATTR_FRAME_SIZE
	.align		4
.L_145:
        /*027c*/ 	.byte	0x04, 0x11
        /*027e*/ 	.short	(.L_147 - .L_146)
	.align		4
.L_146:
        /*0280*/ 	.word	index@(_Z35group_norm_nhwc_fwd_one_pass_kernelI11Bf16IOFp16WLi128ELi42ELi672EEv26Group_norm_nhwc_fwd_params)
        /*0284*/ 	.word	0x00000000


	//----- nvinfo : EIATTR_REGCOUNT
	.align		4
.L_147:
        /*0288*/ 	.byte	0x04, 0x2f
        /*028a*/ 	.short	(.L_149 - .L_148)
	.align		4
.L_148:
        /*028c*/ 	.word	index@(_Z35group_norm_nhwc_fwd_one_pass_kernelI11Bf16IOFp16WLi64ELi42ELi672EEv26Group_norm_nhwc_fwd_params)
        /*0290*/ 	.word	0x00000020


	//----- nvinfo : EIATTR_FRAME_SIZE
	.align		4
.L_149:
        /*0294*/ 	.byte	0x04, 0x11
        /*0296*/ 	.short	(.L_151 - .L_150)
	.align		4
.L_150:
        /*0298*/ 	.word	index@(_Z35group_norm_nhwc_fwd_one_pass_kernelI11Bf16IOFp16WLi64ELi42ELi672EEv26Group_norm_nhwc_fwd_params)
        /*029c*/ 	.word	0x00000000


	//----- nvinfo : EIATTR_REGCOUNT
	.align		4
.L_151:
        /*02a0*/ 	.byte	0x04, 0x2f
        /*02a2*/ 	.short	(.L_153 - .L_152)
	.align		4
.L_152:
        /*02a4*/ 	.word	index@(_Z35group_norm_nhwc_fwd_one_pass_kernelI11Bf16IOBf16WLi512ELi42ELi672EEv26Group_norm_nhwc_fwd_params)
        /*02a8*/ 	.word	0x00000050


	//----- nvinfo : EIATTR_FRAME_SIZE
	.align		4
.L_153:
        /*02ac*/ 	.byte	0x04, 0x11
        /*02ae*/ 	.short	(.L_155 - .L_154)
	.align		4
.L_154:
        /*02b0*/ 	.word	index@(_Z35group_norm_nhwc_fwd_one_pass_kernelI11Bf16IOBf16WLi512ELi42ELi672EEv26Group_norm_nhwc_fwd_params)
        /*02b4*/ 	.word	0x00000000


	//----- nvinfo : EIATTR_REGCOUNT
	.align		4
.L_155:
        /*02b8*/ 	.byte	0x04, 0x2f
        /*02ba*/ 	.short	(.L_157 - .L_156)
	.align		4
.L_156:
        /*02bc*/ 	.word	index@(_Z35group_norm_nhwc_fwd_one_pass_kernelI11Bf16IOBf16WLi256ELi42ELi672EEv26Group_norm_nhwc_fwd_params)
        /*02c0*/ 	.word	0x0000004e


	//----- nvinfo : EIATTR_FRAME_SIZE
	.align		4
.L_157:
        /*02c4*/ 	.byte	0x04, 0x11
        /*02c6*/ 	.short	(.L_159 - .L_158)
	.align		4
.L_158:
        /*02c8*/ 	.word	index@(_Z35group_norm_nhwc_fwd_one_pass_kernelI11Bf16IOBf16WLi256ELi42ELi672EEv26Group_norm_nhwc_fwd_params)
        /*02cc*/ 	.word	0x00000000


	//----- nvinfo : EIATTR_REGCOUNT
	.align		4
.L_159:
        /*02d0*/ 	.byte	0x04, 0x2f
        /*02d2*/ 	.short	(.L_161 - .L_160)
	.align		4
.L_160:
        /*02d4*/ 	.word	index@(_Z35group_norm_nhwc_fwd_one_pass_kernelI11Bf16IOBf16WLi128ELi42ELi672EEv26Group_norm_nhwc_fwd_params)
        /*02d8*/ 	.word	0x00000020


	//----- nvinfo : EIATTR_FRAME_SIZE
	.align		4
.L_161:
        /*02dc*/ 	.byte	0x04, 0x11
        /*02de*/ 	.short	(.L_163 - .L_162)
	.align		4
.L_162:
        /*02e0*/ 	.word	index@(_Z35group_norm_nhwc_fwd_one_pass_kernelI11Bf16IOBf16WLi128ELi42ELi672EEv26Group_norm_nhwc_fwd_params)
        /*02e4*/ 	.word	0x00000000


	//----- nvinfo : EIATTR_REGCOUNT
	.align		4
.L_163:
        /*02e8*/ 	.byte	0x04, 0x2f
        /*02ea*/ 	.short	(.L_165 - .L_164)
	.align		4
.L_164:
        /*02ec*/ 	.word	index@(_Z35group_norm_nhwc_fwd_one_pass_kernelI11Bf16IOBf16WLi64ELi42ELi672EEv26Group_norm_nhwc_fwd_params)
        /*02f0*/ 	.word	0x00000020


	//----- nvinfo : EIATTR_FRAME_SIZE
	.align		4
.L_165:
        /*02f4*/ 	.byte	0x04, 0x11
        /*02f6*/ 	.short	(.L_167 - .L_166)
	.align		4
.L_166:
        /*02f8*/ 	.word	index@(_Z35group_norm_nhwc_fwd_one_pass_kernelI11Bf16IOBf16WLi64ELi42ELi672EEv26Group_norm_nhwc_fwd_params)
        /*02fc*/ 	.word	0x00000000


	//----- nvinfo : EIATTR_REGCOUNT
	.align		4
.L_167:
        /*0300*/ 	.byte	0x04, 0x2f
        /*0302*/ 	.short	(.L_169 - .L_168)
	.align		4
.L_168:
        /*0304*/ 	.word	index@(_Z35group_norm_nhwc_fwd_one_pass_kernelI11Bf16IOFp32WLi512ELi42ELi672EEv26Group_norm_nhwc_fwd_params)
        /*0308*/ 	.word	0x00000050


	//----- nvinfo : EIATTR_FRAME_SIZE
	.align		4
.L_169:
        /*030c*/ 	.byte	0x04, 0x11
        /*030e*/ 	.short	(.L_171 - .L_170)
	.align		4
.L_170:
        /*0310*/ 	.word	index@(_Z35group_norm_nhwc_fwd_one_pass_kernelI11Bf16IOFp32WLi512ELi42ELi672EEv26Group_norm_nhwc_fwd_params)
        /*0314*/ 	.word	0x00000000


	//----- nvinfo : EIATTR_REGCOUNT
	.align		4
.L_171:
        /*0318*/ 	.byte	0x04, 0x2f
        /*031a*/ 	.short	(.L_173 - .L_172)
	.align		4
.L_172:
        /*031c*/ 	.word	index@(_Z35group_norm_nhwc_fwd_one_pass_kernelI11Bf16IOFp32WLi256ELi42ELi672EEv26Group_norm_nhwc_fwd_params)
        /*0320*/ 	.word	0x0000004e


	//----- nvinfo : EIATTR_FRAME_SIZE
	.align		4
.L_173:
        /*0324*/ 	.byte	0x04, 0x11
        /*0326*/ 	.short	(.L_175 - .L_174)
	.align		4
.L_174:
        /*0328*/ 	.word	index@(_Z35group_norm_nhwc_fwd_one_pass_kernelI11Bf16IOFp32WLi256ELi42ELi672EEv26Group_norm_nhwc_fwd_params)
        /*032c*/ 	.word	0x00000000


	//----- nvinfo : EIATTR_REGCOUNT
	.align		4
.L_175:
        /*0330*/ 	.byte	0x04, 0x2f
        /*0332*/ 	.short	(.L_177 - .L_176)
	.align		4
.L_176:
        /*0334*/ 	.word	index@(_Z35group_norm_nhwc_fwd_one_pass_kernelI11Bf16IOFp32WLi128ELi42ELi672EEv26Group_norm_nhwc_fwd_params)
        /*0338*/ 	.word	0x00000020


	//----- nvinfo : EIATTR_FRAME_SIZE
	.align		4
.L_177:
        /*033c*/ 	.byte	0x04, 0x11
        /*033e*/ 	.short	(.L_179 - .L_178)
	.align		4
.L_178:
        /*0340*/ 	.word	index@(_Z35group_norm_nhwc_fwd_one_pass_kernelI11Bf16IOFp32WLi128ELi42ELi672EEv26Group_norm_nhwc_fwd_params)
        /*0344*/ 	.word	0x00000000


	//----- nvinfo : EIATTR_REGCOUNT
	.align		4
.L_179:
        /*0348*/ 	.byte	0x04, 0x2f
        /*034a*/ 	.short	(.L_181 - .L_180)
	.align		4
.L_180:
        /*034c*/ 	.word	index@(_Z35group_norm_nhwc_fwd_one_pass_kernelI11Bf16IOFp32WLi64ELi42ELi672EEv26Group_norm_nhwc_fwd_params)
        /*0350*/ 	.word	0x00000020


	//----- nvinfo : EIATTR_FRAME_SIZE
	.align		4
.L_181:
        /*0354*/ 	.byte	0x04, 0x11
        /*0356*/ 	.short	(.L_183 - .L_182)
	.align		4
.L_182:
        /*0358*/ 	.word	index@(_Z35group_norm_nhwc_fwd_one_pass_kernelI11Bf16IOFp32WLi64ELi42ELi672EEv26Group_norm_nhwc_fwd_params)
        /*035c*/ 	.word	0x00000000


	//----- nvinfo : EIATTR_REGCOUNT
	.align		4
.L_183:
        /*0360*/ 	.byte	0x04, 0x2f
        /*0362*/ 	.short	(.L_185 - .L_184)
	.align		4
.L_184:
        /*0364*/ 	.word	index@(_Z35group_norm_nhwc_bwd_one_pass_kernelI11Fp32IOFp16WLi512ELi42ELi672EEv26Group_norm_nhwc_bwd_params)
        /*0368*/ 	.word	0x00000050


	//----- nvinfo : EIATTR_FRAME_SIZE
	.align		4
.L_185:
        /*036c*/ 	.byte	0x04, 0x11
        /*036e*/ 	.short	(.L_187 - .L_186)
	.align		4
.L_186:
        /*0370*/ 	.word	index@(_Z35group_norm_nhwc_bwd_one_pass_kernelI11Fp32IOFp16WLi512ELi42ELi672EEv26Group_norm_nhwc_bwd_params)
        /*0374*/ 	.word	0x00000050


	//----- nvinfo : EIATTR_REGCOUNT
	.align		4
.L_187:
        /*0378*/ 	.byte	0x04, 0x2f
        /*037a*/ 	.short	(.L_189 - .L_188)
	.align		4
.L_188:
        /*037c*/ 	.word	index@(_Z35group_norm_nhwc_bwd_one_pass_kernelI11Fp32IOFp16WLi256ELi42ELi672EEv26Group_norm_nhwc_bwd_params)
        /*0380*/ 	.word	0x00000050


	//----- nvinfo : EIATTR_FRAME_SIZE
	.align		4
.L_189:
        /*0384*/ 	.byte	0x04, 0x11
        /*0386*/ 	.short	(.L_191 - .L_190)
	.align		4
.L_190:
        /*0388*/ 	.word	index@(_Z35group_norm_nhwc_bwd_one_pass_kernelI11Fp32IOFp16WLi256ELi42ELi672EEv26Group_norm_nhwc_bwd_params)
        /*038c*/ 	.word	0x00000000


	//----- nvinfo : EIATTR_REGCOUNT
	.align		4
.L_191:
        /*0390*/ 	.byte	0x04, 0x2f
        /*0392*/ 	.short	(.L_193 - .L_192)
	.align		4
.L_192:
        /*0394*/ 	.word	index@(_Z35group_norm_nhwc_bwd_one_pass_kernelI11Fp32IOFp16WLi128ELi42ELi672EEv26Group_norm_nhwc_bwd_params)
        /*0398*/ 	.word	0x00000044


	//----- nvinfo : EIATTR_FRAME_SIZE
	.align		4
.L_193:
        /*039c*/ 	.byte	0x04, 0x11
        /*039e*/ 	.short	(.L_195 - .L_194)
	.align		4
.L_194:
        /*03a0*/ 	.word	index@(_Z35group_norm_nhwc_bwd_one_pass_kernelI11Fp32IOFp16WLi128ELi42ELi672EEv26Group_norm_nhwc_bwd_params)
        /*03a4*/ 	.word	0x00000000


	//----- nvinfo : EIATTR_REGCOUNT
	.align		4
.L_195:
        /*03a8*/ 	.byte	0x04, 0x2f
        /*03aa*/ 	.short	(.L_197 - .L_196)
	.align		4
.L_196:
        /*03ac*/ 	.word	index@(_Z35group_norm_nhwc_bwd_one_pass_kernelI11Fp32IOFp16WLi64ELi42ELi672EEv26Group_norm_nhwc_bwd_params)
        /*03b0*/ 	.word	0x00000028


	//----- nvinfo : EIATTR_FRAME_SIZE
	.align		4
.L_197:
        /*03b4*/ 	.byte	0x04, 0x11
        /*03b6*/ 	.short	(.L_199 - .L_198)
	.align		4
.L_198:
        /*03b8*/ 	.word	index@(_Z35group_norm_nhwc_bwd_one_pass_kernelI11Fp32IOFp16WLi64ELi42ELi672EEv26Group_norm_nhwc_bwd_params)
        /*03bc*/ 	.word	0x00000000


	//----- nvinfo : EIATTR_REGCOUNT
	.align		4
.L_199:
        /*03c0*/ 	.byte	0x04, 0x2f
        /*03c2*/ 	.short	(.L_201 - .L_200)
	.align		4
.L_200:
        /*03c4*/ 	.word	index@(_Z35group_norm_nhwc_bwd_one_pass_kernelI11Fp32IOBf16WLi512ELi42ELi672EEv26Group_norm_nhwc_bwd_params)
        /*03c8*/ 	.word	0x00000050


	//----- nvinfo : EIATTR_FRAME_SIZE
	.align		4
.L_201:
        /*03cc*/ 	.byte	0x04, 0x11
        /*03ce*/ 	.short	(.L_203 - .L_202)
	.align		4
.L_202:
        /*03d0*/ 	.word	index@(_Z35group_norm_nhwc_bwd_one_pass_kernelI11Fp32IOBf16WLi512ELi42ELi672EEv26Group_norm_nhwc_bwd_params)
        /*03d4*/ 	.word	0x00000050


	//----- nvinfo : EIATTR_REGCOUNT
	.align		4
.L_203:
        /*03d8*/ 	.byte	0x04, 0x2f
        /*03da*/ 	.short	(.L_205 - .L_204)
	.align		4
.L_204:
        /*03dc*/ 	.word	index@(_Z35group_norm_nhwc_bwd_one_pass_kernelI11Fp32IOBf16WLi256ELi42ELi672EEv26Group_norm_nhwc_bwd_params)
        /*03e0*/ 	.word	0x00000050


	//----- nvinfo : EIATTR_FRAME_SIZE
	.align		4
.L_205:
        /*03e4*/ 	.byte	0x04, 0x11
        /*03e6*/ 	.short	(.L_207 - .L_206)
	.align		4
.L_206:
        /*03e8*/ 	.word	index@(_Z35group_norm_nhwc_bwd_one_pass_kernelI11Fp32IOBf16WLi256ELi42ELi672EEv26Group_norm_nhwc_bwd_params)
        /*03ec*/ 	.word	0x00000000


	//----- nvinfo : EIATTR_REGCOUNT
	.align		4
.L_207:
        /*03f0*/ 	.byte	0x04, 0x2f
        /*03f2*/ 	.short	(.L_209 - .L_208)
	.align		4
.L_208:
        /*03f4*/ 	.word	index@(_Z35group_norm_nhwc_bwd_one_pass_kernelI11Fp32IOBf16WLi128ELi42ELi672EEv26Group_norm_nhwc_bwd_params)
        /*03f8*/ 	.word	0x00000044


	//----- nvinfo : EIATTR_FRAME_SIZE
	.align		4
.L_209:
        /*03fc*/ 	.byte	0x04, 0x11
        /*03fe*/ 	.short	(.L_211 - .L_210)
	.align		4
.L_210:
        /*0400*/ 	.word	index@(_Z35group_norm_nhwc_bwd_one_pass_kernelI11Fp32IOBf16WLi128ELi42ELi672EEv26Group_norm_nhwc_bwd_params)
        /*0404*/ 	.word	0x00000000


	//----- nvinfo : EIATTR_REGCOUNT
	.align		4
.L_211:
        /*0408*/ 	.byte	0x04, 0x2f
        /*040a*/ 	.short	(.L_213 - .L_212)
	.align		4
.L_212:
        /*040c*/ 	.word	index@(_Z35group_norm_nhwc_bwd_one_pass_kernelI11Fp32IOBf16WLi64ELi42ELi672EEv26Group_norm_nhwc_bwd_params)
        /*0410*/ 	.word	0x00000028


	//----- nvinfo : EIATTR_FRAME_SIZE
	.align		4
.L_213:
        /*0414*/ 	.byte	0x04, 0x11
        /*0416*/ 	.short	(.L_215 - .L_214)
	.align		4
.L_214:
        /*0418*/ 	.word	index@(_Z35group_norm_nhwc_bwd_one_pass_kernelI11Fp32IOBf16WLi64ELi42ELi672EEv26Group_norm_nhwc_bwd_params)
        /*041c*/ 	.word	0x00000000


	//----- nvinfo : EIATTR_REGCOUNT
	.align		4
.L_215:
        /*0420*/ 	.byte	0x04, 0x2f
        /*0422*/ 	.short	(.L_217 - .L_216)
	.align		4
.L_216:
        /*0424*/ 	.word	index@(_Z35group_norm_nhwc_bwd_one_pass_kernelI11Fp32IOFp32WLi512ELi42ELi672EEv26Group_norm_nhwc_bwd_params)
        /*0428*/ 	.word	0x00000050


	//----- nvinfo : EIATTR_FRAME_SIZE
	.align		4
.L_217:
        /*042c*/ 	.byte	0x04, 0x11
        /*042e*/ 	.short	(.L_219 - .L_218)
	.align		4
.L_218:
        /*0430*/ 	.word	index@(_Z35group_norm_nhwc_bwd_one_pass_kernelI11Fp32IOFp32WLi512ELi42ELi672EEv26Group_norm_nhwc_bwd_params)
        /*0434*/ 	.word	0x00000058


	//----- nvinfo : EIATTR_REGCOUNT
	.align		4
.L_219:
        /*0438*/ 	.byte	0x04, 0x2f
        /*043a*/ 	.short	(.L_221 - .L_220)
	.align		4
.L_220:
        /*043c*/ 	.word	index@(_Z35group_norm_nhwc_bwd_one_pass_kernelI11Fp32IOFp32WLi256ELi42ELi672EEv26Group_norm_nhwc_bwd_params)
        /*0440*/ 	.word	0x00000050


	//----- nvinfo : EIATTR_FRAME_SIZE
	.align		4
.L_221:
        /*0444*/ 	.byte	0x04, 0x11
        /*0446*/ 	.short	(.L_223 - .L_222)
	.align		4
.L_222:
        /*0448*/ 	.word	index@(_Z35group_norm_nhwc_bwd_one_pass_kernelI11Fp32IOFp32WLi256ELi42ELi672EEv26Group_norm_nhwc_bwd_params)
        /*044c*/ 	.word	0x00000000


	//----- nvinfo : EIATTR_REGCOUNT
	.align		4
.L_223:
        /*0450*/ 	.byte	0x04, 0x2f
        /*0452*/ 	.short	(.L_225 - .L_224)
	.align		4
.L_224:
        /*0454*/ 	.word	index@(_Z35group_norm_nhwc_bwd_one_pass_kernelI11Fp32IOFp32WLi128ELi42ELi672EEv26Group_norm_nhwc_bwd_params)
        /*0458*/ 	.word	0x00000042


	//----- nvinfo : EIATTR_FRAME_SIZE
	.align		4
.L_225:
        /*045c*/ 	.byte	0x04, 0x11
        /*045e*/ 	.short	(.L_227 - .L_226)
	.align		4
.L_226:
        /*0460*/ 	.word	index@(_Z35group_norm_nhwc_bwd_one_pass_kernelI11Fp32IOFp32WLi128ELi42ELi672EEv26Group_norm_nhwc_bwd_params)
        /*0464*/ 	.word	0x00000000


	//----- nvinfo : EIATTR_REGCOUNT
	.align		4
.L_227:
        /*0468*/ 	.byte	0x04, 0x2f
        /*046a*/ 	.short	(.L_229 - .L_228)
	.align		4
.L_228:
        /*046c*/ 	.word	index@(_Z35group_norm_nhwc_bwd_one_pass_kernelI11Fp32IOFp32WLi64ELi42ELi672EEv26Group_norm_nhwc_bwd_params)
        /*0470*/ 	.word	0x00000028


	//----- nvinfo : EIATTR_FRAME_SIZE
	.align		4
.L_229:
        /*0474*/ 	.byte	0x04, 0x11
        /*0476*/ 	.short	(.L_231 - .L_230)
	.align		4
.L_230:
        /*0478*/ 	.word	index@(_Z35group_norm_nhwc_bwd_one_pass_kernelI11Fp32IOFp32WLi64ELi42ELi672EEv26Group_norm_nhwc_bwd_params)
        /*047c*/ 	.word	0x00000000


	//----- nvinfo : EIATTR_REGCOUNT
	.align		4
.L_231:
        /*0480*/ 	.byte	0x04, 0x2f
        /*0482*/ 	.short	(.L_233 - .L_232)
	.align		4
.L_232:
        /*0484*/ 	.word	index@(_Z35group_norm_nhwc_bwd_one_pass_kernelI11Fp16IOFp16WLi512ELi42ELi672EEv26Group_norm_nhwc_bwd_params)
        /*0488*/ 	.word	0x00000050


	//----- nvinfo : EIATTR_FRAME_SIZE
	.align		4
.L_233:
        /*048c*/ 	.byte	0x04, 0x11
        /*048e*/ 	.short	(.L_235 - .L_234)
	.align		4
.L_234:
        /*0490*/ 	.word	index@(_Z35group_norm_nhwc_bwd_one_pass_kernelI11Fp16IOFp16WLi512ELi42ELi672EEv26Group_norm_nhwc_bwd_params)
        /*0494*/ 	.word	0x00000000


	//----- nvinfo : EIATTR_REGCOUNT
	.align		4
.L_235:
        /*0498*/ 	.byte	0x04, 0x2f
        /*049a*/ 	.short	(.L_237 - .L_236)
	.align		4
.L_236:
        /*049c*/ 	.word	index@(_Z35group_norm_nhwc_bwd_one_pass_kernelI11Fp16IOFp16WLi256ELi42ELi672EEv26Group_norm_nhwc_bwd_params)
        /*04a0*/ 	.word	0x0000004d


	//----- nvinfo : EIATTR_FRAME_SIZE
	.align		4
.L_237:
        /*04a4*/ 	.byte	0x04, 0x11
        /*04a6*/ 	.short	(.L_239 - .L_238)
	.align		4
.L_238:
        /*04a8*/ 	.word	index@(_Z35group_norm_nhwc_bwd_one_pass_kernelI11Fp16IOFp16WLi256ELi42ELi672EEv26Group_norm_nhwc_bwd_params)
        /*04ac*/ 	.word	0x00000000


	//----- nvinfo : EIATTR_REGCOUNT
	.align		4
.L_239:
        /*04b0*/ 	.byte	0x04, 0x2f
        /*04b2*/ 	.short	(.L_241 - .L_240)
	.align		4
.L_240:
        /*04b4*/ 	.word	index@(_Z35group_norm_nhwc_bwd_one_pass_kernelI11Fp16IOFp16WLi128ELi42ELi672EEv26Group_norm_nhwc_bwd_params)
        /*04b8*/ 	.word	0x00000028


	//----- nvinfo : EIATTR_FRAME_SIZE
	.align		4
.L_241:
        /*04bc*/ 	.byte	0x04, 0x11
        /*04be*/ 	.short	(.L_243 - .L_242)
	.align		4
.L_242:
        /*04c0*/ 	.word	index@(_Z35group_norm_nhwc_bwd_one_pass_kernelI11Fp16IOFp16WLi128ELi42ELi672EEv26Group_norm_nhwc_bwd_params)
        /*04c4*/ 	.word	0x00000008


	//----- nvinfo : EIATTR_REGCOUNT
	.align		4
.L_243:
        /*04c8*/ 	.byte	0x04, 0x2f
        /*04ca*/ 	.short	(.L_245 - .L_244)
	.align		4
.L_244:
        /*04cc*/ 	.word	index@(_Z35group_norm_nhwc_bwd_one_pass_kernelI11Fp16IOFp16WLi64ELi42ELi672EEv26Group_norm_nhwc_bwd_params)
        /*04d0*/ 	.word	0x00000028


	//----- nvinfo : EIATTR_FRAME_SIZE
	.align		4
.L_245:
        /*04d4*/ 	.byte	0x04, 0x11
        /*04d6*/ 	.short	(.L_247 - .L_246)
	.align		4
.L_246:
        /*04d8*/ 	.word	index@(_Z35group_norm_nhwc_bwd_one_pass_kernelI11Fp16IOFp16WLi64ELi42ELi672EEv26Group_norm_nhwc_bwd_params)
        /*04dc*/ 	.word	0x00000000


	//----- nvinfo : EIATTR_REGCOUNT
	.align		4
.L_247:
        /*04e0*/ 	.byte	0x04, 0x2f
        /*04e2*/ 	.short	(.L_249 - .L_248)
	.align		4
.L_248:
        /*04e4*/ 	.word	index@(_Z35group_norm_nhwc_bwd_one_pass_kernelI11Fp16IOBf16WLi512ELi42ELi672EEv26Group_norm_nhwc_bwd_params)
        /*04e8*/ 	.word	0x00000050


	//----- nvinfo : EIATTR_FRAME_SIZE
	.align		4
.L_249:
        /*04ec*/ 	.byte	0x04, 0x11
        /*04ee*/ 	.short	(.L_251 - .L_250)
	.align		4
.L_250:
        /*04f0*/ 	.word	index@(_Z35group_norm_nhwc_bwd_one_pass_kernelI11Fp16IOBf16WLi512ELi42ELi672EEv26Group_norm_nhwc_bwd_params)
        /*04f4*/ 	.word	0x00000000


	//----- nvinfo : EIATTR_REGCOUNT
	.align		4
.L_251:
        /*04f8*/ 	.byte	0x04, 0x2f
        /*04fa*/ 	.short	(.L_253 - .L_252)
	.align		4
.L_252:
        /*04fc*/ 	.word	index@(_Z35group_norm_nhwc_bwd_one_pass_kernelI11Fp16IOBf16WLi256ELi42ELi672EEv26Group_norm_nhwc_bwd_params)
        /*0500*/ 	.word	0x0000004d


	//----- nvinfo : EIATTR_FRAME_SIZE
	.align		4
.L_253:
        /*0504*/ 	.byte	0x04, 0x11
        /*0506*/ 	.short	(.L_255 - .L_254)
	.align		4
.L_254:
        /*0508*/ 	.word	index@(_Z35group_norm_nhwc_bwd_one_pass_kernelI11Fp16IOBf16WLi256ELi42ELi672EEv26Group_norm_nhwc_bwd_params)
        /*050c*/ 	.word	0x00000000


	//----- nvinfo : EIATTR_REGCOUNT
	.align		4
.L_255:
        /*0510*/ 	.byte	0x04, 0x2f
        /*0512*/ 	.short	(.L_257 - .L_256)
	.align		4
.L_256:
        /*0514*/ 	.word	index@(_Z35group_norm_nhwc_bwd_one_pass_kernelI11Fp16IOBf16WLi128ELi42ELi672EEv26Group_norm_nhwc_bwd_params)
        /*0518*/ 	.word	0x00000028


	//----- nvinfo : EIATTR_FRAME_SIZE
	.align		4
.L_257:
        /*051c*/ 	.byte	0x04, 0x11
        /*051e*/ 	.short	(.L_259 - .L_258)
	.align		4
.L_258:
        /*0520*/ 	.word	index@(_Z35group_norm_nhwc_bwd_one_pass_kernelI11Fp16IOBf16WLi128ELi42ELi672EEv26Group_norm_nhwc_bwd_params)
        /*0524*/ 	.word	0x00000008


	//----- nvinfo : EIATTR_REGCOUNT
	.align		4
.L_259:
        /*0528*/ 	.byte	0x04, 0x2f
        /*052a*/ 	.short	(.L_261 - .L_260)
	.align		4
.L_260:
        /*052c*/ 	.word	index@(_Z35group_norm_nhwc_bwd_one_pass_kernelI11Fp16IOBf16WLi64ELi42ELi672EEv26Group_norm_nhwc_bwd_params)
        /*0530*/ 	.word	0x00000028


	//----- nvinfo : EIATTR_FRAME_SIZE
	.align		4
.L_261:
        /*0534*/ 	.byte	0x04, 0x11
        /*0536*/ 	.short	(.L_263 - .L_262)
	.align		4
.L_262:
        /*0538*/ 	.word	index@(_Z35group_norm_nhwc_bwd_one_pass_kernelI11Fp16IOBf16WLi64ELi42ELi672EEv26Group_norm_nhwc_bwd_params)
        /*053c*/ 	.word	0x00000000


	//----- nvinfo : EIATTR_REGCOUNT
	.align		4
.L_263:
        /*0540*/ 	.byte	0x04, 0x2f
        /*0542*/ 	.short	(.L_265 - .L_264)
	.align		4
.L_264:
        /*0544*/ 	.word	index@(_Z35group_norm_nhwc_bwd_one_pass_kernelI11Fp16IOFp32WLi512ELi42ELi672EEv26Group_norm_nhwc_bwd_params)
        /*0548*/ 	.word	0x00000050


	//----- nvinfo : EIATTR_FRAME_SIZE
	.align		4
.L_265:
        /*054c*/ 	.byte	0x04, 0x11
        /*054e*/ 	.short	(.L_267 - .L_266)
	.align		4
.L_266:
        /*0550*/ 	.word	index@(_Z35group_norm_nhwc_bwd_one_pass_kernelI11Fp16IOFp32WLi512ELi42ELi672EEv26Group_norm_nhwc_bwd_params)
        /*0554*/ 	.word	0x00000000


	//----- nvinfo : EIATTR_REGCOUNT
	.align		4
.L_267:
        /*0558*/ 	.byte	0x04, 0x2f
        /*055a*/ 	.short	(.L_269 - .L_268)
	.align		4
.L_268:
        /*055c*/ 	.word	index@(_Z35group_norm_nhwc_bwd_one_pass_kernelI11Fp16IOFp32WLi256ELi42ELi672EEv26Group_norm_nhwc_bwd_params)
        /*0560*/ 	.word	0x0000004b


	//----- nvinfo : EIATTR_FRAME_SIZE
	.align		4
.L_269:
        /*0564*/ 	.byte	0x04, 0x11
        /*0566*/ 	.short	(.L_271 - .L_270)
	.align		4
.L_270:
        /*0568*/ 	.word	index@(_Z35group_norm_nhwc_bwd_one_pass_kernelI11Fp16IOFp32WLi256ELi42ELi672EEv26Group_norm_nhwc_bwd_params)
        /*056c*/ 	.word	0x00000000


	//----- nvinfo : EIATTR_REGCOUNT
	.align		4
.L_271:
        /*0570*/ 	.byte	0x04, 0x2f
        /*0572*/ 	.short	(.L_273 - .L_272)
	.align		4
.L_272:
        /*0574*/ 	.word	index@(_Z35group_norm_nhwc_bwd_one_pass_kernelI11Fp16IOFp32WLi128ELi42ELi672EEv26Group_norm_nhwc_bwd_params)
        /*0578*/ 	.word	0x00000035


	//----- nvinfo : EIATTR_FRAME_SIZE
	.align		4
.L_273:
        /*057c*/ 	.byte	0x04, 0x11
        /*057e*/ 	.short	(.L_275 - .L_274)
	.align		4
.L_274:
        /*0580*/ 	.word	index@(_Z35group_norm_nhwc_bwd_one_pass_kernelI11Fp16IOFp32WLi128ELi42ELi672EEv26Group_norm_nhwc_bwd_params)
        /*0584*/ 	.word	0x00000000


	//----- nvinfo : EIATTR_REGCOUNT
	.align		4
.L_275:
        /*0588*/ 	.byte	0x04, 0x2f
        /*058a*/ 	.short	(.L_277 - .L_276)
	.align		4
.L_276:
        /*058c*/ 	.word	index@(_Z35group_norm_nhwc_bwd_one_pass_kernelI11Fp16IOFp32WLi64ELi42ELi672EEv26Group_norm_nhwc_bwd_params)
        /*0590*/ 	.word	0x00000028


	//----- nvinfo : EIATTR_FRAME_SIZE
	.align		4
.L_277:
        /*0594*/ 	.byte	0x04, 0x11
        /*0596*/ 	.short	(.L_279 - .L_278)
	.align		4
.L_278:
        /*0598*/ 	.word	index@(_Z35group_norm_nhwc_bwd_one_pass_kernelI11Fp16IOFp32WLi64ELi42ELi672EEv26Group_norm_nhwc_bwd_params)
        /*059c*/ 	.word	0x00000000


	//----- nvinfo : EIATTR_REGCOUNT
	.align		4
.L_279:
        /*05a0*/ 	.byte	0x04, 0x2f
        /*05a2*/ 	.short	(.L_281 - .L_280)
	.align		4
.L_280:
        /*05a4*/ 	.word	index@(_Z35group_norm_nhwc_bwd_one_pass_kernelI11Bf16IOFp16WLi512ELi42ELi672EEv26Group_norm_nhwc_bwd_params)
        /*05a8*/ 	.word	0x00000050


	//----- nvinfo : EIATTR_FRAME_SIZE
	.align		4
.L_281:
        /*05ac*/ 	.byte	0x04, 0x11
        /*05ae*/ 	.short	(.L_283 - .L_282)
	.align		4
.L_282:
        /*05b0*/ 	.word	index@(_Z35group_norm_nhwc_bwd_one_pass_kernelI11Bf16IOFp16WLi512ELi42ELi672EEv26Group_norm_nhwc_bwd_params)
        /*05b4*/ 	.word	0x00000028


	//----- nvinfo : EIATTR_REGCOUNT
	.align		4
.L_283:
        /*05b8*/ 	.byte	0x04, 0x2f
        /*05ba*/ 	.short	(.L_285 - .L_284)
	.align		4
.L_284:
        /*05bc*/ 	.word	index@(_Z35group_norm_nhwc_bwd_one_pass_kernelI11Bf16IOFp16WLi256ELi42ELi672EEv26Group_norm_nhwc_bwd_params)
        /*05c0*/ 	.word	0x0000004a


	//----- nvinfo : EIATTR_FRAME_SIZE
	.align		4
.L_285:
        /*05c4*/ 	.byte	0x04, 0x11
        /*05c6*/ 	.short	(.L_287 - .L_286)
	.align		4
.L_286:
        /*05c8*/ 	.word	index@(_Z35group_norm_nhwc_bwd_one_pass_kernelI11Bf16IOFp16WLi256ELi42ELi672EEv26Group_norm_nhwc_bwd_params)
        /*05cc*/ 	.word	0x00000000


	//----- nvinfo : EIATTR_REGCOUNT
	.align		4
.L_287:
        /*05d0*/ 	.byte	0x04, 0x2f
        /*05d2*/ 	.short	(.L_289 - .L_288)
	.align		4
.L_288:
        /*05d4*/ 	.word	index@(_Z35group_norm_nhwc_bwd_one_pass_kernelI11Bf16IOFp16WLi128ELi42ELi672EEv26Group_norm_nhwc_bwd_params)
        /*05d8*/ 	.word	0x00000044


	//----- nvinfo : EIATTR_FRAME_SIZE
	.align		4
.L_289:
        /*05dc*/ 	.byte	0x04, 0x11
        /*05de*/ 	.short	(.L_291 - .L_290)
	.align		4
.L_290:
        /*05e0*/ 	.word	index@(_Z35group_norm_nhwc_bwd_one_pass_kernelI11Bf16IOFp16WLi128ELi42ELi672EEv26Group_norm_nhwc_bwd_params)
        /*05e4*/ 	.word	0x00000000


	//----- nvinfo : EIATTR_REGCOUNT
	.align		4
.L_291:
        /*05e8*/ 	.byte	0x04, 0x2f
        /*05ea*/ 	.short	(.L_293 - .L_292)
	.align		4
.L_292:
        /*05ec*/ 	.word	index@(_Z35group_norm_nhwc_bwd_one_pass_kernelI11Bf16IOFp16WLi64ELi42ELi672EEv26Group_norm_nhwc_bwd_params)
        /*05f0*/ 	.word	0x00000028


	//----- nvinfo : EIATTR_FRAME_SIZE
	.align		4
.L_293:
        /*05f4*/ 	.byte	0x04, 0x11
        /*05f6*/ 	.short	(.L_295 - .L_294)
	.align		4
.L_294:
        /*05f8*/ 	.word	index@(_Z35group_norm_nhwc_bwd_one_pass_kernelI11Bf16IOFp16WLi64ELi42ELi672EEv26Group_norm_nhwc_bwd_params)
        /*05fc*/ 	.word	0x00000000


	//----- nvinfo : EIATTR_REGCOUNT
	.align		4
.L_295:
        /*0600*/ 	.byte	0x04, 0x2f
        /*0602*/ 	.short	(.L_297 - .L_296)
	.align		4
.L_296:
        /*0604*/ 	.word	index@(_Z35group_norm_nhwc_bwd_one_pass_kernelI11Bf16IOBf16WLi512ELi42ELi672EEv26Group_norm_nhwc_bwd_params)
        /*0608*/ 	.word	0x00000050


	//----- nvinfo : EIATTR_FRAME_SIZE
	.align		4
.L_297:
        /*060c*/ 	.byte	0x04, 0x11
        /*060e*/ 	.short	(.L_299 - .L_298)
	.align		4
.L_298:
        /*0610*/ 	.word	index@(_Z35group_norm_nhwc_bwd_one_pass_kernelI11Bf16IOBf16WLi512ELi42ELi672EEv26Group_norm_nhwc_bwd_params)
        /*0614*/ 	.word	0x00000028


	//----- nvinfo : EIATTR_REGCOUNT
	.align		4
.L_299:
        /*0618*/ 	.byte	0x04, 0x2f
        /*061a*/ 	.short	(.L_301 - .L_300)
	.align		4
.L_300:
        /*061c*/ 	.word	index@(_Z35group_norm_nhwc_bwd_one_pass_kernelI11Bf16IOBf16WLi256ELi42ELi672EEv26Group_norm_nhwc_bwd_params)
        /*0620*/ 	.word	0x0000004a


	//----- nvinfo : EIATTR_FRAME_SIZE
	.align		4
.L_301:
        /*0624*/ 	.byte	0x04, 0x11
        /*0626*/ 	.short	(.L_303 - .L_302)
	.align		4
.L_302:
        /*0628*/ 	.word	index@(_Z35group_norm_nhwc_bwd_one_pass_kernelI11Bf16IOBf16WLi256ELi42ELi672EEv26Group_norm_nhwc_bwd_params)
        /*062c*/ 	.word	0x00000000


	//----- nvinfo : EIATTR_REGCOUNT
	.align		4
.L_303:
        /*0630*/ 	.byte	0x04, 0x2f
        /*0632*/ 	.short	(.L_305 - .L_304)
	.align		4
.L_304:
        /*0634*/ 	.word	index@(_Z35group_norm_nhwc_bwd_one_pass_kernelI11Bf16IOBf16WLi128ELi42ELi672EEv26Group_norm_nhwc_bwd_params)
        /*0638*/ 	.word	0x00000044


	//----- nvinfo : EIATTR_FRAME_SIZE
	.align		4
.L_305:
        /*063c*/ 	.byte	0x04, 0x11
        /*063e*/ 	.short	(.L_307 - .L_306)
	.align		4
.L_306:
        /*0640*/ 	.word	index@(_Z35group_norm_nhwc_bwd_one_pass_kernelI11Bf16IOBf16WLi128ELi42ELi672EEv26Group_norm_nhwc_bwd_params)
        /*0644*/ 	.word	0x00000000


	//----- nvinfo : EIATTR_REGCOUNT
	.align		4
.L_307:
        /*0648*/ 	.byte	0x04, 0x2f
        /*064a*/ 	.short	(.L_309 - .L_308)
	.align		4
.L_308:
        /*064c*/ 	.word	index@(_Z35group_norm_nhwc_bwd_one_pass_kernelI11Bf16IOBf16WLi64ELi42ELi672EEv26Group_norm_nhwc_bwd_params)
        /*0650*/ 	.word	0x00000028


	//----- nvinfo : EIATTR_FRAME_SIZE
	.align		4
.L_309:
        /*0654*/ 	.byte	0x04, 0x11
        /*0656*/ 	.short	(.L_311 - .L_310)
	.align		4
.L_310:
        /*0658*/ 	.word	index@(_Z35group_norm_nhwc_bwd_one_pass_kernelI11Bf16IOBf16WLi64ELi42ELi672EEv26Group_norm_nhwc_bwd_params)
        /*065c*/ 	.word	0x00000000


	//----- nvinfo : EIATTR_REGCOUNT
	.align		4
.L_311:
        /*0660*/ 	.byte	0x04, 0x2f
        /*0662*/ 	.short	(.L_313 - .L_312)
	.align		4
.L_312:
        /*0664*/ 	.word	index@(_Z35group_norm_nhwc_bwd_one_pass_kernelI11Bf16IOFp32WLi512ELi42ELi672EEv26Group_norm_nhwc_bwd_params)
        /*0668*/ 	.word	0x00000050


	//----- nvinfo : EIATTR_FRAME_SIZE
	.align		4
.L_313:
        /*066c*/ 	.byte	0x04, 0x11
        /*066e*/ 	.short	(.L_315 - .L_314)
	.align		4
.L_314:
        /*0670*/ 	.word	index@(_Z35group_norm_nhwc_bwd_one_pass_kernelI11Bf16IOFp32WLi512ELi42ELi672EEv26Group_norm_nhwc_bwd_params)
        /*0674*/ 	.word	0x00000028


	//----- nvinfo : EIATTR_REGCOUNT
	.align		4
.L_315:
        /*0678*/ 	.byte	0x04, 0x2f
        /*067a*/ 	.short	(.L_317 - .L_316)
	.align		4
.L_316:
        /*067c*/ 	.word	index@(_Z35group_norm_nhwc_bwd_one_pass_kernelI11Bf16IOFp32WLi256ELi42ELi672EEv26Group_norm_nhwc_bwd_params)
        /*0680*/ 	.word	0x0000004a


	//----- nvinfo : EIATTR_FRAME_SIZE
	.align		4
.L_317:
        /*0684*/ 	.byte	0x04, 0x11
        /*0686*/ 	.short	(.L_319 - .L_318)
	.align		4
.L_318:
        /*0688*/ 	.word	index@(_Z35group_norm_nhwc_bwd_one_pass_kernelI11Bf16IOFp32WLi256ELi42ELi672EEv26Group_norm_nhwc_bwd_params)
        /*068c*/ 	.word	0x00000000


	//----- nvinfo : EIATTR_REGCOUNT
	.align		4
.L_319:
        /*0690*/ 	.byte	0x04, 0x2f
        /*0692*/ 	.short	(.L_321 - .L_320)
	.align		4
.L_320:
        /*0694*/ 	.word	index@(_Z35group_norm_nhwc_bwd_one_pass_kernelI11Bf16IOFp32WLi128ELi42ELi672EEv26Group_norm_nhwc_bwd_params)
        /*0698*/ 	.word	0x00000044


	//----- nvinfo : EIATTR_FRAME_SIZE
	.align		4
.L_321:
        /*069c*/ 	.byte	0x04, 0x11
        /*069e*/ 	.short	(.L_323 - .L_322)
	.align		4
.L_322:
        /*06a0*/ 	.word	index@(_Z35group_norm_nhwc_bwd_one_pass_kernelI11Bf16IOFp32WLi128ELi42ELi672EEv26Group_norm_nhwc_bwd_params)
        /*06a4*/ 	.word	0x00000000


	//----- nvinfo : EIATTR_REGCOUNT
	.align		4
.L_323:
        /*06a8*/ 	.byte	0x04, 0x2f
        /*06aa*/ 	.short	(.L_325 - .L_324)
	.align		4
.L_324:
        /*06ac*/ 	.word	index@(_Z35group_norm_nhwc_bwd_one_pass_kernelI11Bf16IOFp32WLi64ELi42ELi672EEv26Group_norm_nhwc_bwd_params)
        /*06b0*/ 	.word	0x00000028


	//----- nvinfo : EIATTR_FRAME_SIZE
	.align		4
.L_325:
        /*06b4*/ 	.byte	0x04, 0x11
        /*06b6*/ 	.short	(.L_327 - .L_326)
	.align		4
.L_326:
        /*06b8*/ 	.word	index@(_Z35group_norm_nhwc_bwd_one_pass_kernelI11Bf16IOFp32WLi64ELi42ELi672EEv26Group_norm_nhwc_bwd_params)
        /*06bc*/ 	.word	0x00000000


	//----- nvinfo : EIATTR_REGCOUNT
	.align		4
.L_327:
        /*06c0*/ 	.byte	0x04, 0x2f
        /*06c2*/ 	.short	(.L_329 - .L_328)
	.align		4
.L_328:
        /*06c4*/ 	.word	index@(_ZN3cub17CUB_300001_SM_9006detail11EmptyKernelIvEEvv)
        /*06c8*/ 	.word	0x00000004


	//----- nvinfo : EIATTR_FRAME_SIZE
	.align		4
.L_329:
        /*06cc*/ 	.byte	0x04, 0x11
        /*06ce*/ 	.short	(.L_331 - .L_330)
	.align		4
.L_330:
        /*06d0*/ 	.word	index@(_ZN3cub17CUB_300001_SM_9006detail11EmptyKernelIvEEvv)
        /*06d4*/ 	.word	0x00000000


	//----- nvinfo : EIATTR_MIN_STACK_SIZE
	.align		4
.L_331:
        /*06d8*/ 	.byte	0x04, 0x12
        /*06da*/ 	.short	(.L_333 - .L_332)
	.align		4
.L_332:
        /*06dc*/ 	.word	index@(_ZN3cub17CUB_300001_SM_9006detail11EmptyKernelIvEEvv)
        /*06e0*/ 	.word	0x00000000


	//----- nvinfo : EIATTR_MIN_STACK_SIZE
	.align		4
.L_333:
        /*06e4*/ 	.byte	0x04, 0x12
        /*06e6*/ 	.short	(.L_335 - .L_334)
	.align		4
.L_334:
        /*06e8*/ 	.word	index@(_Z35group_norm_nhwc_bwd_one_pass_kernelI11Bf16IOFp32WLi64ELi42ELi672EEv26Group_norm_nhwc_bwd_params)
        /*06ec*/ 	.word	0x00000000


	//----- nvinfo : EIATTR_MIN_STACK_SIZE
	.align		4
.L_335:
        /*06f0*/ 	.byte	0x04, 0x12
        /*06f2*/ 	.short	(.L_337 - .L_336)
	.align		4
.L_336:
        /*06f4*/ 	.word	index@(_Z35group_norm_nhwc_bwd_one_pass_kernelI11Bf16IOFp32WLi128ELi42ELi672EEv26Group_norm_nhwc_bwd_params)
        /*06f8*/ 	.word	0x00000000


	//----- nvinfo : EIATTR_MIN_STACK_SIZE
	.align		4
.L_337:
        /*06fc*/ 	.byte	0x04, 0x12
        /*06fe*/ 	.short	(.L_339 - .L_338)
	.align		4
.L_338:
        /*0700*/ 	.word	index@(_Z35group_norm_nhwc_bwd_one_pass_kernelI11Bf16IOFp32WLi256ELi42ELi672EEv26Group_norm_nhwc_bwd_params)
        /*0704*/ 	.word	0x00000000


	//----- nvinfo : EIATTR_MIN_STACK_SIZE
	.align		4
.L_339:
        /*0708*/ 	.byte	0x04, 0x12
        /*070a*/ 	.short	(.L_341 - .L_340)
	.align		4
.L_340:
        /*070c*/ 	.word	index@(_Z35group_norm_nhwc_bwd_one_pass_kernelI11Bf16IOFp32WLi512ELi42ELi672EEv26Group_norm_nhwc_bwd_params)
        /*0710*/ 	.word	0x00000028


	//----- nvinfo : EIATTR_MIN_STACK_SIZE
	.align		4
.L_341:
        /*0714*/ 	.byte	0x04, 0x12
        /*0716*/ 	.short	(.L_343 - .L_342)
	.align		4
.L_342:
        /*0718*/ 	.word	index@(_Z35group_norm_nhwc_bwd_one_pass_kernelI11Bf16IOBf16WLi64ELi42ELi672EEv26Group_norm_nhwc_bwd_params)
        /*071c*/ 	.word	0x00000000


	//----- nvinfo : EIATTR_MIN_STACK_SIZE
	.align		4
.L_343:
        /*0720*/ 	.byte	0x04, 0x12
        /*0722*/ 	.short	(.L_345 - .L_344)
	.align		4
.L_344:
        /*0724*/ 	.word	index@(_Z35group_norm_nhwc_bwd_one_pass_kernelI11Bf16IOBf16WLi128ELi42ELi672EEv26Group_norm_nhwc_bwd_params)
        /*0728*/ 	.word	0x00000000


	//----- nvinfo : EIATTR_MIN_STACK_SIZE
	.align		4
.L_345:
        /*072c*/ 	.byte	0x04, 0x12
        /*072e*/ 	.short	(.L_347 - .L_346)
	.align		4
.L_346:
        /*0730*/ 	.word	index@(_Z35group_norm_nhwc_bwd_one_pass_kernelI11Bf16IOBf16WLi256ELi42ELi672EEv26Group_norm_nhwc_bwd_params)
        /*0734*/ 	.word	0x00000000


	//----- nvinfo : EIATTR_MIN_STACK_SIZE
	.align		4
.L_347:
        /*0738*/ 	.byte	0x04, 0x12
        /*073a*/ 	.short	(.L_349 - .L_348)
	.align		4
.L_348:
        /*073c*/ 	.word	index@(_Z35group_norm_nhwc_bwd_one_pass_kernelI11Bf16IOBf16WLi512ELi42ELi672EEv26Group_norm_nhwc_bwd_params)
        /*0740*/ 	.word	0x00000028


	//----- nvinfo : EIATTR_MIN_STACK_SIZE
	.align		4
.L_349:
        /*0744*/ 	.byte	0x04, 0x12
        /*0746*/ 	.short	(.L_351 - .L_350)
	.align		4
.L_350:
        /*0748*/ 	.word	index@(_Z35group_norm_nhwc_bwd_one_pass_kernelI11Bf16IOFp16WLi64ELi42ELi672EEv26Group_norm_nhwc_bwd_params)
        /*074c*/ 	.word	0x00000000


	//----- nvinfo : EIATTR_MIN_STACK_SIZE
	.align		4
.L_351:
        /*0750*/ 	.byte	0x04, 0x12
        /*0752*/ 	.short	(.L_353 - .L_352)
	.align		4
.L_352:
        /*0754*/ 	.word	index@(_Z35group_norm_nhwc_bwd_one_pass_kernelI11Bf16IOFp16WLi128ELi42ELi672EEv26Group_norm_nhwc_bwd_params)
        /*0758*/ 	.word	0x00000000


	//----- nvinfo : EIATTR_MIN_STACK_SIZE
	.align		4
.L_353:
        /*075c*/ 	.byte	0x04, 0x12
        /*075e*/ 	.short	(.L_355 - .L_354)
	.align		4
.L_354:
        /*0760*/ 	.word	index@(_Z35group_norm_nhwc_bwd_one_pass_kernelI11Bf16IOFp16WLi256ELi42ELi672EEv26Group_norm_nhwc_bwd_params)
        /*0764*/ 	.word	0x00000000


	//----- nvinfo : EIATTR_MIN_STACK_SIZE
	.align		4
.L_355:
        /*0768*/ 	.byte	0x04, 0x12
        /*076a*/ 	.short	(.L_357 - .L_356)
	.align		4
.L_356:
        /*076c*/ 	.word	index@(_Z35group_norm_nhwc_bwd_one_pass_kernelI11Bf16IOFp16WLi512ELi42ELi672EEv26Group_norm_nhwc_bwd_params)
        /*0770*/ 	.word	0x00000028


	//----- nvinfo : EIATTR_MIN_STACK_SIZE
	.align		4
.L_357:
        /*0774*/ 	.byte	0x04, 0x12
        /*0776*/ 	.short	(.L_359 - .L_358)
	.align		4
.L_358:
        /*0778*/ 	.word	index@(_Z35group_norm_nhwc_bwd_one_pass_kernelI11Fp16IOFp32WLi64ELi42ELi672EEv26Group_norm_nhwc_bwd_params)
        /*077c*/ 	.word	0x00000000


	//----- nvinfo : EIATTR_MIN_STACK_SIZE
	.align		4
.L_359:
        /*0780*/ 	.byte	0x04, 0x12
        /*0782*/ 	.short	(.L_361 - .L_360)
	.align		4
.L_360:
        /*0784*/ 	.word	index@(_Z35group_norm_nhwc_bwd_one_pass_kernelI11Fp16IOFp32WLi128ELi42ELi672EEv26Group_norm_nhwc_bwd_params)
        /*0788*/ 	.word	0x00000000


	//----- nvinfo : EIATTR_MIN_STACK_SIZE
	.align		4
.L_361:
        /*078c*/ 	.byte	0x04, 0x12
        /*078e*/ 	.short	(.L_363 - .L_362)
	.align		4
.L_362:
        /*0790*/ 	.word	index@(_Z35group_norm_nhwc_bwd_one_pass_kernelI11Fp16IOFp32WLi256ELi42ELi672EEv26Group_norm_nhwc_bwd_params)
        /*0794*/ 	.word	0x00000000


	//----- nvinfo : EIATTR_MIN_STACK_SIZE
	.align		4
.L_363:
        /*0798*/ 	.byte	0x04, 0x12
        /*079a*/ 	.short	(.L_365 - .L_364)
	.align		4
.L_364:
        /*079c*/ 	.word	index@(_Z35group_norm_nhwc_bwd_one_pass_kernelI11Fp16IOFp32WLi512ELi42ELi672EEv26Group_norm_nhwc_bwd_params)
        /*07a0*/ 	.word	0x00000000


	//----- nvinfo : EIATTR_MIN_STACK_SIZE
	.align		4
.L_365:
        /*07a4*/ 	.byte	0x04, 0x12
        /*07a6*/ 	.short	(.L_367 - .L_366)
	.align		4
.L_366:
        /*07a8*/ 	.word	index@(_Z35group_norm_nhwc_bwd_one_pass_kernelI11Fp16IOBf16WLi64ELi42ELi672EEv26Group_norm_nhwc_bwd_params)
        /*07ac*/ 	.word	0x00000000


	//----- nvinfo : EIATTR_MIN_STACK_SIZE
	.align		4
.L_367:
        /*07b0*/ 	.byte	0x04, 0x12
        /*07b2*/ 	.short	(.L_369 - .L_368)
	.align		4
.L_368:
        /*07b4*/ 	.word	index@(_Z35group_norm_nhwc_bwd_one_pass_kernelI11Fp16IOBf16WLi128ELi42ELi672EEv26Group_norm_nhwc_bwd_params)
        /*07b8*/ 	.word	0x00000008


	//----- nvinfo : EIATTR_MIN_STACK_SIZE
	.align		4
.L_369:
        /*07bc*/ 	.byte	0x04, 0x12
        /*07be*/ 	.short	(.L_371 - .L_370)
	.align		4
.L_370:
        /*07c0*/ 	.word	index@(_Z35group_norm_nhwc_bwd_one_pass_kernelI11Fp16IOBf16WLi256ELi42ELi672EEv26Group_norm_nhwc_bwd_params)
        /*07c4*/ 	.word	0x00000000


	//----- nvinfo : EIATTR_MIN_STACK_SIZE
	.align		4
.L_371:
        /*07c8*/ 	.byte	0x04, 0x12
        /*07ca*/ 	.short	(.L_373 - .L_372)
	.align		4
.L_372:
        /*07cc*/ 	.word	index@(_Z35group_norm_nhwc_bwd_one_pass_kernelI11Fp16IOBf16WLi512ELi42ELi672EEv26Group_norm_nhwc_bwd_params)
        /*07d0*/ 	.word	0x00000000


	//----- nvinfo : EIATTR_MIN_STACK_SIZE
	.align		4
.L_373:
        /*07d4*/ 	.byte	0x04, 0x12
        /*07d6*/ 	.short	(.L_375 - .L_374)
	.align		4
.L_374:
        /*07d8*/ 	.word	index@(_Z35group_norm_nhwc_bwd_one_pass_kernelI11Fp16IOFp16WLi64ELi42ELi672EEv26Group_norm_nhwc_bwd_params)
        /*07dc*/ 	.word	0x00000000


	//----- nvinfo : EIATTR_MIN_STACK_SIZE
	.align		4
.L_375:
        /*07e0*/ 	.byte	0x04, 0x12
        /*07e2*/ 	.short	(.L_377 - .L_376)
	.align		4
.L_376:
        /*07e4*/ 	.word	index@(_Z35group_norm_nhwc_bwd_one_pass_kernelI11Fp16IOFp16WLi128ELi42ELi672EEv26Group_norm_nhwc_bwd_params)
        /*07e8*/ 	.word	0x00000008


	//----- nvinfo : EIATTR_MIN_STACK_SIZE
	.align		4
.L_377:
        /*07ec*/ 	.byte	0x04, 0x12
        /*07ee*/ 	.short	(.L_379 - .L_378)
	.align		4
.L_378:
        /*07f0*/ 	.word	index@(_Z35group_norm_nhwc_bwd_one_pass_kernelI11Fp16IOFp16WLi256ELi42ELi672EEv26Group_norm_nhwc_bwd_params)
        /*07f4*/ 	.word	0x00000000


	//----- nvinfo : EIATTR_MIN_STACK_SIZE
	.align		4
.L_379:
        /*07f8*/ 	.byte	0x04, 0x12
        /*07fa*/ 	.short	(.L_381 - .L_380)
	.align		4
.L_380:
        /*07fc*/ 	.word	index@(_Z35group_norm_nhwc_bwd_one_pass_kernelI11Fp16IOFp16WLi512ELi42ELi672EEv26Group_norm_nhwc_bwd_params)
        /*0800*/ 	.word	0x00000000


	//----- nvinfo : EIATTR_MIN_STACK_SIZE
	.align		4
.L_381:
        /*0804*/ 	.byte	0x04, 0x12
        /*0806*/ 	.short	(.L_383 - .L_382)
	.align		4
.L_382:
        /*0808*/ 	.word	index@(_Z35group_norm_nhwc_bwd_one_pass_kernelI11Fp32IOFp32WLi64ELi42ELi672EEv26Group_norm_nhwc_bwd_params)
        /*080c*/ 	.word	0x00000000


	//----- nvinfo : EIATTR_MIN_STACK_SIZE
	.align		4
.L_383:
        /*0810*/ 	.byte	0x04, 0x12
        /*0812*/ 	.short	(.L_385 - .L_384)
	.align		4
.L_384:
        /*0814*/ 	.word	index@(_Z35group_norm_nhwc_bwd_one_pass_kernelI11Fp32IOFp32WLi128ELi42ELi672EEv26Group_norm_nhwc_bwd_params)
        /*0818*/ 	.word	0x00000000


	//----- nvinfo : EIATTR_MIN_STACK_SIZE
	.align		4
.L_385:
        /*081c*/ 	.byte	0x04, 0x12
        /*081e*/ 	.short	(.L_387 - .L_386)
	.align		4
.L_386:
        /*0820*/ 	.word	index@(_Z35group_norm_nhwc_bwd_one_pass_kernelI11Fp32IOFp32WLi256ELi42ELi672EEv26Group_norm_nhwc_bwd_params)
        /*0824*/ 	.word	0x00000000


	//----- nvinfo : EIATTR_MIN_STACK_SIZE
	.align		4
.L_387:
        /*0828*/ 	.byte	0x04, 0x12
        /*082a*/ 	.short	(.L_389 - .L_388)
	.align		4
.L_388:
        /*082c*/ 	.word	index@(_Z35group_norm_nhwc_bwd_one_pass_kernelI11Fp32IOFp32WLi512ELi42ELi672EEv26Group_norm_nhwc_bwd_params)
        /*0830*/ 	.word	0x00000058


	//----- nvinfo : EIATTR_MIN_STACK_SIZE
	.align		4
.L_389:
        /*0834*/ 	.byte	0x04, 0x12
        /*0836*/ 	.short	(.L_391 - .L_390)
	.align		4
.L_390:
        /*0838*/ 	.word	index@(_Z35group_norm_nhwc_bwd_one_pass_kernelI11Fp32IOBf16WLi64ELi42ELi672EEv26Group_norm_nhwc_bwd_params)
        /*083c*/ 	.word	0x00000000


	//----- nvinfo : EIATTR_MIN_STACK_SIZE
	.align		4
.L_391:
        /*0840*/ 	.byte	0x04, 0x12
        /*0842*/ 	.short	(.L_393 - .L_392)
	.align		4
.L_392:
        /*0844*/ 	.word	index@(_Z35group_norm_nhwc_bwd_one_pass_kernelI11Fp32IOBf16WLi128ELi42ELi672EEv26Group_norm_nhwc_bwd_params)
        /*0848*/ 	.word	0x00000000


	//----- nvinfo : EIATTR_MIN_STACK_SIZE
	.align		4
.L_393:
        /*084c*/ 	.byte	0x04, 0x12
        /*084e*/ 	.short	(.L_395 - .L_394)
	.align		4
.L_394:
        /*0850*/ 	.word	index@(_Z35group_norm_nhwc_bwd_one_pass_kernelI11Fp32IOBf16WLi256ELi42ELi672EEv26Group_norm_nhwc_bwd_params)
        /*0854*/ 	.word	0x00000000


	//----- nvinfo : EIATTR_MIN_STACK_SIZE
	.align		4
.L_395:
        /*0858*/ 	.byte	0x04, 0x12
        /*085a*/ 	.short	(.L_397 - .L_396)
	.align		4
.L_396:
        /*085c*/ 	.word	index@(_Z35group_norm_nhwc_bwd_one_pass_kernelI11Fp32IOBf16WLi512ELi42ELi672EEv26Group_norm_nhwc_bwd_params)
        /*0860*/ 	.word	0x00000050


	//----- nvinfo : EIATTR_MIN_STACK_SIZE
	.align		4
.L_397:
        /*0864*/ 	.byte	0x04, 0x12
        /*0866*/ 	.short	(.L_399 - .L_398)
	.align		4
.L_398:
        /*0868*/ 	.word	index@(_Z35group_norm_nhwc_bwd_one_pass_kernelI11Fp32IOFp16WLi64ELi42ELi672EEv26Group_norm_nhwc_bwd_params)
        /*086c*/ 	.word	0x00000000


	//----- nvinfo : EIATTR_MIN_STACK_SIZE
	.align		4
.L_399:
        /*0870*/ 	.byte	0x04, 0x12
        /*0872*/ 	.short	(.L_401 - .L_400)
	.align		4
.L_400:
        /*0874*/ 	.word	index@(_Z35group_norm_nhwc_bwd_one_pass_kernelI11Fp32IOFp16WLi128ELi42ELi672EEv26Group_norm_nhwc_bwd_params)
        /*0878*/ 	.word	0x00000000


	//----- nvinfo : EIATTR_MIN_STACK_SIZE
	.align		4
.L_401:
        /*087c*/ 	.byte	0x04, 0x12
        /*087e*/ 	.short	(.L_403 - .L_402)
	.align		4
.L_402:
        /*0880*/ 	.word	index@(_Z35group_norm_nhwc_bwd_one_pass_kernelI11Fp32IOFp16WLi256ELi42ELi672EEv26Group_norm_nhwc_bwd_params)
        /*0884*/ 	.word	0x00000000


	//----- nvinfo : EIATTR_MIN_STACK_SIZE
	.align		4
.L_403:
        /*0888*/ 	.byte	0x04, 0x12
        /*088a*/ 	.short	(.L_405 - .L_404)
	.align		4
.L_404:
        /*088c*/ 	.word	index@(_Z35group_norm_nhwc_bwd_one_pass_kernelI11Fp32IOFp16WLi512ELi42ELi672EEv26Group_norm_nhwc_bwd_params)
        /*0890*/ 	.word	0x00000050


	//----- nvinfo : EIATTR_MIN_STACK_SIZE
	.align		4
.L_405:
        /*0894*/ 	.byte	0x04, 0x12
        /*0896*/ 	.short	(.L_407 - .L_406)
	.align		4
.L_406:
        /*0898*/ 	.word	index@(_Z35group_norm_nhwc_fwd_one_pass_kernelI11Bf16IOFp32WLi64ELi42ELi672EEv26Group_norm_nhwc_fwd_params)
        /*089c*/ 	.word	0x00000000


	//----- nvinfo : EIATTR_MIN_STACK_SIZE
	.align		4
.L_407:
        /*08a0*/ 	.byte	0x04, 0x12
        /*08a2*/ 	.short	(.L_409 - .L_408)
	.align		4
.L_408:
        /*08a4*/ 	.word	index@(_Z35group_norm_nhwc_fwd_one_pass_kernelI11Bf16IOFp32WLi128ELi42ELi672EEv26Group_norm_nhwc_fwd_params)
        /*08a8*/ 	.word	0x00000000


	//----- nvinfo : EIATTR_MIN_STACK_SIZE
	.align		4
.L_409:
        /*08ac*/ 	.byte	0x04, 0x12
        /*08ae*/ 	.short	(.L_411 - .L_410)
	.align		4
.L_410:
        /*08b0*/ 	.word	index@(_Z35group_norm_nhwc_fwd_one_pass_kernelI11Bf16IOFp32WLi256ELi42ELi672EEv26Group_norm_nhwc_fwd_params)
        /*08b4*/ 	.word	0x00000000


	//----- nvinfo : EIATTR_MIN_STACK_SIZE
	.align		4
.L_411:
        /*08b8*/ 	.byte	0x04, 0x12
        /*08ba*/ 	.short	(.L_413 - .L_412)
	.align		4
.L_412:
        /*08bc*/ 	.word	index@(_Z35group_norm_nhwc_fwd_one_pass_kernelI11Bf16IOFp32WLi512ELi42ELi672EEv26Group_norm_nhwc_fwd_params)
        /*08c0*/ 	.word	0x00000000


	//----- nvinfo : EIATTR_MIN_STACK_SIZE
	.align		4
.L_413:
        /*08c4*/ 	.byte	0x04, 0x12
        /*08c6*/ 	.short	(.L_415 - .L_414)
	.align		4
.L_414:
        /*08c8*/ 	.word	index@(_Z35group_norm_nhwc_fwd_one_pass_kernelI11Bf16IOBf16WLi64ELi42ELi672EEv26Group_norm_nhwc_fwd_params)
        /*08cc*/ 	.word	0x00000000


	//----- nvinfo : EIATTR_MIN_STACK_SIZE
	.align		4
.L_415:
        /*08d0*/ 	.byte	0x04, 0x12
        /*08d2*/ 	.short	(.L_417 - .L_416)
	.align		4
.L_416:
        /*08d4*/ 	.word	index@(_Z35group_norm_nhwc_fwd_one_pass_kernelI11Bf16IOBf16WLi128ELi42ELi672EEv26Group_norm_nhwc_fwd_params)
        /*08d8*/ 	.word	0x00000000


	//----- nvinfo : EIATTR_MIN_STACK_SIZE
	.align		4
.L_417:
        /*08dc*/ 	.byte	0x04, 0x12
        /*08de*/ 	.short	(.L_419 - .L_418)
	.align		4
.L_418:
        /*08e0*/ 	.word	index@(_Z35group_norm_nhwc_fwd_one_pass_kernelI11Bf16IOBf16WLi256ELi42ELi672EEv26Group_norm_nhwc_fwd_params)
        /*08e4*/ 	.word	0x00000000


	//----- nvinfo : EIATTR_MIN_STACK_SIZE
	.align		4
.L_419:
        /*08e8*/ 	.byte	0x04, 0x12
        /*08ea*/ 	.short	(.L_421 - .L_420)
	.align		4
.L_420:
        /*08ec*/ 	.word	index@(_Z35group_norm_nhwc_fwd_one_pass_kernelI11Bf16IOBf16WLi512ELi42ELi672EEv26Group_norm_nhwc_fwd_params)
        /*08f0*/ 	.word	0x00000000


	//----- nvinfo : EIATTR_MIN_STACK_SIZE
	.align		4
.L_421:
        /*08f4*/ 	.byte	0x04, 0x12
        /*08f6*/ 	.short	(.L_423 - .L_422)
	.align		4
.L_422:
        /*08f8*/ 	.word	index@(_Z35group_norm_nhwc_fwd_one_pass_kernelI11Bf16IOFp16WLi64ELi42ELi672EEv26Group_norm_nhwc_fwd_params)
        /*08fc*/ 	.word	0x00000000


	//----- nvinfo : EIATTR_MIN_STACK_SIZE
	.align		4
.L_423:
        /*0900*/ 	.byte	0x04, 0x12
        /*0902*/ 	.short	(.L_425 - .L_424)
	.align		4
.L_424:
        /*0904*/ 	.word	index@(_Z35group_norm_nhwc_fwd_one_pass_kernelI11Bf16IOFp16WLi128ELi42ELi672EEv26Group_norm_nhwc_fwd_params)
        /*0908*/ 	.word	0x00000000


	//----- nvinfo : EIATTR_MIN_STACK_SIZE
	.align		4
.L_425:
        /*090c*/ 	.byte	0x04, 0x12
        /*090e*/ 	.short	(.L_427 - .L_426)
	.align		4
.L_426:
        /*0910*/ 	.word	index@(_Z35group_norm_nhwc_fwd_one_pass_kernelI11Bf16IOFp16WLi256ELi42ELi672EEv26Group_norm_nhwc_fwd_params)
        /*0914*/ 	.word	0x00000000


	//----- nvinfo : EIATTR_MIN_STACK_SIZE
	.align		4
.L_427:
        /*0918*/ 	.byte	0x04, 0x12
        /*091a*/ 	.short	(.L_429 - .L_428)
	.align		4
.L_428:
        /*091c*/ 	.word	index@(_Z35group_norm_nhwc_fwd_one_pass_kernelI11Bf16IOFp16WLi512ELi42ELi672EEv26Group_norm_nhwc_fwd_params)
        /*0920*/ 	.word	0x00000000


	//----- nvinfo : EIATTR_MIN_STACK_SIZE
	.align		4
.L_429:
        /*0924*/ 	.byte	0x04, 0x12
        /*0926*/ 	.short	(.L_431 - .L_430)
	.align		4
.L_430:
        /*0928*/ 	.word	index@(_Z35group_norm_nhwc_fwd_one_pass_kernelI11Fp16IOFp32WLi64ELi42ELi672EEv26Group_norm_nhwc_fwd_params)
        /*092c*/ 	.word	0x00000000


	//----- nvinfo : EIATTR_MIN_STACK_SIZE
	.align		4
.L_431:
        /*0930*/ 	.byte	0x04, 0x12
        /*0932*/ 	.short	(.L_433 - .L_432)
	.align		4
.L_432:
        /*0934*/ 	.word	index@(_Z35group_norm_nhwc_fwd_one_pass_kernelI11Fp16IOFp32WLi128ELi42ELi672EEv26Group_norm_nhwc_fwd_params)
        /*0938*/ 	.word	0x00000000


	//----- nvinfo : EIATTR_MIN_STACK_SIZE
	.align		4
.L_433:
        /*093c*/ 	.byte	0x04, 0x12
        /*093e*/ 	.short	(.L_435 - .L_434)
	.align		4
.L_434:
        /*0940*/ 	.word	index@(_Z35group_norm_nhwc_fwd_one_pass_kernelI11Fp16IOFp32WLi256ELi42ELi672EEv26Group_norm_nhwc_fwd_params)
        /*0944*/ 	.word	0x00000000


	//----- nvinfo : EIATTR_MIN_STACK_SIZE
	.align		4
.L_435:
        /*0948*/ 	.byte	0x04, 0x12
        /*094a*/ 	.short	(.L_437 - .L_436)
	.align		4
.L_436:
        /*094c*/ 	.word	index@(_Z35group_norm_nhwc_fwd_one_pass_kernelI11Fp16IOFp32WLi512ELi42ELi672EEv26Group_norm_nhwc_fwd_params)
        /*0950*/ 	.word	0x00000000


	//----- nvinfo : EIATTR_MIN_STACK_SIZE
	.align		4
.L_437:
        /*0954*/ 	.byte	0x04, 0x12
        /*0956*/ 	.short	(.L_439 - .L_438)
	.align		4
.L_438:
        /*0958*/ 	.word	index@(_Z35group_norm_nhwc_fwd_one_pass_kernelI11Fp16IOBf16WLi64ELi42ELi672EEv26Group_norm_nhwc_fwd_params)
        /*095c*/ 	.word	0x00000000


	//----- nvinfo : EIATTR_MIN_STACK_SIZE
	.align		4
.L_439:
        /*0960*/ 	.byte	0x04, 0x12
        /*0962*/ 	.short	(.L_441 - .L_440)
	.align		4
.L_440:
        /*0964*/ 	.word	index@(_Z35group_norm_nhwc_fwd_one_pass_kernelI11Fp16IOBf16WLi128ELi42ELi672EEv26Group_norm_nhwc_fwd_params)
        /*0968*/ 	.word	0x00000000


	//----- nvinfo : EIATTR_MIN_STACK_SIZE
	.align		4
.L_441:
        /*096c*/ 	.byte	0x04, 0x12
        /*096e*/ 	.short	(.L_443 - .L_442)
	.align		4
.L_442:
        /*0970*/ 	.word	index@(_Z35group_norm_nhwc_fwd_one_pass_kernelI11Fp16IOBf16WLi256ELi42ELi672EEv26Group_norm_nhwc_fwd_params)
        /*0974*/ 	.word	0x00000000


	//----- nvinfo : EIATTR_MIN_STACK_SIZE
	.align		4
.L_443:
        /*0978*/ 	.byte	0x04, 0x12
        /*097a*/ 	.short	(.L_445 - .L_444)
	.align		4
.L_444:
        /*097c*/ 	.word	index@(_Z35group_norm_nhwc_fwd_one_pass_kernelI11Fp16IOBf16WLi512ELi42ELi672EEv26Group_norm_nhwc_fwd_params)
        /*0980*/ 	.word	0x00000000


	//----- nvinfo : EIATTR_MIN_STACK_SIZE
	.align		4
.L_445:
        /*0984*/ 	.byte	0x04, 0x12
        /*0986*/ 	.short	(.L_447 - .L_446)
	.align		4
.L_446:
        /*0988*/ 	.word	index@(_Z35group_norm_nhwc_fwd_one_pass_kernelI11Fp16IOFp16WLi64ELi42ELi672EEv26Group_norm_nhwc_fwd_params)
        /*098c*/ 	.word	0x00000000


	//----- nvinfo : EIATTR_MIN_STACK_SIZE
	.align		4
.L_447:
        /*0990*/ 	.byte	0x04, 0x12
        /*0992*/ 	.short	(.L_449 - .L_448)
	.align		4
.L_448:
        /*0994*/ 	.word	index@(_Z35group_norm_nhwc_fwd_one_pass_kernelI11Fp16IOFp16WLi128ELi42ELi672EEv26Group_norm_nhwc_fwd_params)
        /*0998*/ 	.word	0x00000000


	//----- nvinfo : EIATTR_MIN_STACK_SIZE
	.align		4
.L_449:
        /*099c*/ 	.byte	0x04, 0x12
        /*099e*/ 	.short	(.L_451 - .L_450)
	.align		4
.L_450:
        /*09a0*/ 	.word	index@(_Z35group_norm_nhwc_fwd_one_pass_kernelI11Fp16IOFp16WLi256ELi42ELi672EEv26Group_norm_nhwc_fwd_params)
        /*09a4*/ 	.word	0x00000000


	//----- nvinfo : EIATTR_MIN_STACK_SIZE
	.align		4
.L_451:
        /*09a8*/ 	.byte	0x04, 0x12
        /*09aa*/ 	.short	(.L_453 - .L_452)
	.align		4
.L_452:
        /*09ac*/ 	.word	index@(_Z35group_norm_nhwc_fwd_one_pass_kernelI11Fp16IOFp16WLi512ELi42ELi672EEv26Group_norm_nhwc_fwd_params)
        /*09b0*/ 	.word	0x00000000


	//----- nvinfo : EIATTR_MIN_STACK_SIZE
	.align		4
.L_453:
        /*09b4*/ 	.byte	0x04, 0x12
        /*09b6*/ 	.short	(.L_455 - .L_454)
	.align		4
.L_454:
        /*09b8*/ 	.word	index@(_Z35group_norm_nhwc_fwd_one_pass_kernelI11Fp32IOFp32WLi64ELi42ELi672EEv26Group_norm_nhwc_fwd_params)
        /*09bc*/ 	.word	0x00000000


	//----- nvinfo : EIATTR_MIN_STACK_SIZE
	.align		4
.L_455:
        /*09c0*/ 	.byte	0x04, 0x12
        /*09c2*/ 	.short	(.L_457 - .L_456)
	.align		4
.L_456:
        /*09c4*/ 	.word	index@(_Z35group_norm_nhwc_fwd_one_pass_kernelI11Fp32IOFp32WLi128ELi42ELi672EEv26Group_norm_nhwc_fwd_params)
        /*09c8*/ 	.word	0x00000000


	//----- nvinfo : EIATTR_MIN_STACK_SIZE
	.align		4
.L_457:
        /*09cc*/ 	.byte	0x04, 0x12
        /*09ce*/ 	.short	(.L_459 - .L_458)
	.align		4
.L_458:
        /*09d0*/ 	.word	index@(_Z35group_norm_nhwc_fwd_one_pass_kernelI11Fp32IOFp32WLi256ELi42ELi672EEv26Group_norm_nhwc_fwd_params)
        /*09d4*/ 	.word	0x00000000


	//----- nvinfo : EIATTR_MIN_STACK_SIZE
	.align		4
.L_459:
        /*09d8*/ 	.byte	0x04, 0x12
        /*09da*/ 	.short	(.L_461 - .L_460)
	.align		4
.L_460:
        /*09dc*/ 	.word	index@(_Z35group_norm_nhwc_fwd_one_pass_kernelI11Fp32IOFp32WLi512ELi42ELi672EEv26Group_norm_nhwc_fwd_params)
        /*09e0*/ 	.word	0x00000000


	//----- nvinfo : EIATTR_MIN_STACK_SIZE
	.align		4
.L_461:
        /*09e4*/ 	.byte	0x04, 0x12
        /*09e6*/ 	.short	(.L_463 - .L_462)
	.align		4
.L_462:
        /*09e8*/ 	.word	index@(_Z35group_norm_nhwc_fwd_one_pass_kernelI11Fp32IOBf16WLi64ELi42ELi672EEv26Group_norm_nhwc_fwd_params)
        /*09ec*/ 	.word	0x00000000


	//----- nvinfo : EIATTR_MIN_STACK_SIZE
	.align		4
.L_463:
        /*09f0*/ 	.byte	0x04, 0x12
        /*09f2*/ 	.short	(.L_465 - .L_464)
	.align		4
.L_464:
        /*09f4*/ 	.word	index@(_Z35group_norm_nhwc_fwd_one_pass_kernelI11Fp32IOBf16WLi128ELi42ELi672EEv26Group_norm_nhwc_fwd_params)
        /*09f8*/ 	.word	0x00000000


	//----- nvinfo : EIATTR_MIN_STACK_SIZE
	.align		4
.L_465:
        /*09fc*/ 	.byte	0x04, 0x12
        /*09fe*/ 	.short	(.L_467 - .L_466)
	.align		4
.L_466:
        /*0a00*/ 	.word	index@(_Z35group_norm_nhwc_fwd_one_pass_kernelI11Fp32IOBf16WLi256ELi42ELi672EEv26Group_norm_nhwc_fwd_params)
        /*0a04*/ 	.word	0x00000000


	//----- nvinfo : EIATTR_MIN_STACK_SIZE
	.align		4
.L_467:
        /*0a08*/ 	.byte	0x04, 0x12
        /*0a0a*/ 	.short	(.L_469 - .L_468)
	.align		4
.L_468:
        /*0a0c*/ 	.word	index@(_Z35group_norm_nhwc_fwd_one_pass_kernelI11Fp32IOBf16WLi512ELi42ELi672EEv26Group_norm_nhwc_fwd_params)
        /*0a10*/ 	.word	0x00000000


	//----- nvinfo : EIATTR_MIN_STACK_SIZE
	.align		4
.L_469:
        /*0a14*/ 	.byte	0x04, 0x12
        /*0a16*/ 	.short	(.L_471 - .L_470)
	.align		4
.L_470:
        /*0a18*/ 	.word	index@(_Z35group_norm_nhwc_fwd_one_pass_kernelI11Fp32IOFp16WLi64ELi42ELi672EEv26Group_norm_nhwc_fwd_params)
        /*0a1c*/ 	.word	0x00000000


	//----- nvinfo : EIATTR_MIN_STACK_SIZE
	.align		4
.L_471:
        /*0a20*/ 	.byte	0x04, 0x12
        /*0a22*/ 	.short	(.L_473 - .L_472)
	.align		4
.L_472:
        /*0a24*/ 	.word	index@(_Z35group_norm_nhwc_fwd_one_pass_kernelI11Fp32IOFp16WLi128ELi42ELi672EEv26Group_norm_nhwc_fwd_params)
        /*0a28*/ 	.word	0x00000000


	//----- nvinfo : EIATTR_MIN_STACK_SIZE
	.align		4
.L_473:
        /*0a2c*/ 	.byte	0x04, 0x12
        /*0a2e*/ 	.short	(.L_475 - .L_474)
	.align		4
.L_474:
        /*0a30*/ 	.word	index@(_Z35group_norm_nhwc_fwd_one_pass_kernelI11Fp32IOFp16WLi256ELi42ELi672EEv26Group_norm_nhwc_fwd_params)
        /*0a34*/ 	.word	0x00000000


	//----- nvinfo : EIATTR_MIN_STACK_SIZE
	.align		4
.L_475:
        /*0a38*/ 	.byte	0x04, 0x12
        /*0a3a*/ 	.short	(.L_477 - .L_476)
	.align		4
.L_476:
        /*0a3c*/ 	.word	index@(_Z35group_norm_nhwc_fwd_one_pass_kernelI11Fp32IOFp16WLi512ELi42ELi672EEv26Group_norm_nhwc_fwd_params)
        /*0a40*/ 	.word	0x00000000
.L_477:


//--------------------- .nv.compat                --------------------------
	.section	.nv.compat,"",@"SHT_CUDA_COMPAT_INFO"
	.align	4
        /*0000*/ 	.byte	0x02, 0x09, 0x00, 0x00, 0x02, 0x02, 0x01, 0x00, 0x02, 0x05, 0x05, 0x00, 0x03, 0x07, 0x01, 0x01
        /*0010*/ 	.byte	0x02, 0x03, 0x00, 0x00, 0x02, 0x06, 0x01, 0x00, 0x04, 0x0b, 0x08, 0x00, 0x00, 0x00, 0x00, 0x00
        /*0020*/ 	.byte	0x00, 0x00, 0x00, 0x00


//--------------------- .nv.info._ZN3cub17CUB_300001_SM_9006detail11EmptyKernelIvEEvv --------------------------
	.section	.nv.info._ZN3cub17CUB_300001_SM_9006detail11EmptyKernelIvEEvv,"",@"SHT_CUDA_INFO"
	.sectionflags	@""
	.align	4


	//----- nvinfo : EIATTR_CUDA_API_VERSION
	.align		4
        /*0000*/ 	.byte	0x04, 0x37
        /*0002*/ 	.short	(.L_479 - .L_478)
.L_478:
        /*0004*/ 	.word	0x00000082


	//----- nvinfo : EIATTR_SPARSE_MMA_MASK
	.align		4
.L_479:
        /*0008*/ 	.byte	0x03, 0x50
        /*000a*/ 	.short	0x0000


	//----- nvinfo : EIATTR_MAXREG_COUNT
	.align		4
        /*000c*/ 	.byte	0x03, 0x1b
        /*000e*/ 	.short	0x00ff


	//----- nvinfo : EIATTR_MERCURY_ISA_VERSION
	.align		4
        /*0010*/ 	.byte	0x03, 0x5f
        /*0012*/ 	.short	0x0101


	//----- nvinfo : EIATTR_EXIT_INSTR_OFFSETS
	.align		4
        /*0014*/ 	.byte	0x04, 0x1c
        /*0016*/ 	.short	(.L_481 - .L_480)


	//   ....[0]....
.L_480:
        /*0018*/ 	.word	0x00000010


	//----- nvinfo : EIATTR_SW_WAR
	.align		4
.L_481:
        /*001c*/ 	.byte	0x04, 0x36
        /*001e*/ 	.short	(.L_483 - .L_482)
.L_482:
        /*0020*/ 	.word	0x00000008
.L_483:


//--------------------- .nv.info._Z35group_norm_nhwc_bwd_one_pass_kernelI11Bf16IOFp32WLi64ELi42ELi672EEv26Group_norm_nhwc_bwd_params --------------------------
	.section	.nv.info._Z35group_norm_nhwc_bwd_one_pass_kernelI11Bf16IOFp32WLi64ELi42ELi672EEv26Group_norm_nhwc_bwd_params,"",@"SHT_CUDA_INFO"
	.sectionflags	@""
	.align	4


	//----- nvinfo : EIATTR_CUDA_API_VERSION
	.align		4
        /*0000*/ 	.byte	0x04, 0x37
        /*0002*/ 	.short	(.L_485 - .L_484)
.L_484:
        /*0004*/ 	.word	0x00000082


	//----- nvinfo : EIATTR_KPARAM_INFO
	.align		4
.L_485:
        /*0008*/ 	.byte	0x04, 0x17
        /*000a*/ 	.short	(.L_487 - .L_486)
.L_486:
        /*000c*/ 	.word	0x00000000
        /*0010*/ 	.short	0x0000
        /*0012*/ 	.short	0x0000
        /*0014*/ 	.byte	0x00, 0xf0, 0xe1, 0x02


	//----- nvinfo : EIATTR_SPARSE_MMA_MASK
	.align		4
.L_487:
        /*0018*/ 	.byte	0x03, 0x50
        /*001a*/ 	.short	0x0000


	//----- nvinfo : EIATTR_MAXREG_COUNT
	.align		4
        /*001c*/ 	.byte	0x03, 0x1b
        /*001e*/ 	.short	0x0050


	//----- nvinfo : EIATTR_NUM_BARRIERS
	.align		4
        /*0020*/ 	.byte	0x02, 0x4c
        /*0022*/ 	.byte	0x01
	.zero		1


	//----- nvinfo : EIATTR_MERCURY_ISA_VERSION
	.align		4
        /*0024*/ 	.byte	0x03, 0x5f
        /*0026*/ 	.short	0x0101


	//----- nvinfo : EIATTR_INT_WARP_WIDE_INSTR_OFFSETS
	.align		4
        /*0028*/ 	.byte	0x04, 0x31
        /*002a*/ 	.short	(.L_489 - .L_488)


	//   ....[0]....
.L_488:
        /*002c*/ 	.word	0x00002130


	//   ....[1]....
        /*0030*/ 	.word	0x00003a70


	//----- nvinfo : EIATTR_COOP_GROUP_MASK_REGIDS
	.align		4
.L_489:
        /*0034*/ 	.byte	0x04, 0x29
        /*0036*/ 	.short	(.L_491 - .L_490)


	//   ....[0]....
.L_490:
        /*0038*/ 	.word	0xffffffff


	//   ....[1]....
        /*003c*/ 	.word	0xffffffff


	//   ....[2]....
        /*0040*/ 	.word	0xffffffff


	//   ....[3]....
        /*0044*/ 	.word	0xffffffff


	//   ....[4]....
        /*0048*/ 	.word	0xffffffff


	//   ....[5]....
        /*004c*/ 	.word	0xffffffff


	//   ....[6]....
        /*0050*/ 	.word	0xffffffff


	//   ....[7]....
        /*0054*/ 	.word	0xffffffff


	//   ....[8]....
        /*0058*/ 	.word	0xffffffff


	//   ....[9]....
        /*005c*/ 	.word	0xffffffff


	//----- nvinfo : EIATTR_COOP_GROUP_INSTR_OFFSETS
	.align		4
.L_491:
        /*0060*/ 	.byte	0x04, 0x28
        /*0062*/ 	.short	(.L_493 - .L_492)


	//   ....[0]....
.L_492:
        /*0064*/ 	.word	0x00000f20


	//   ....[1]....
        /*0068*/ 	.word	0x00000f60


	//   ....[2]....
        /*006c*/ 	.word	0x00000ff0


	//   ....[3]....
        /*0070*/ 	.word	0x00001010


	//   ....[4]....
        /*0074*/ 	.word	0x00001040


	//   ....[5]....
        /*0078*/ 	.word	0x00001060


	//   ....[6]....
        /*007c*/ 	.word	0x00001090


	//   ....[7]....
        /*0080*/ 	.word	0x000010b0


	//   ....[8]....
        /*0084*/ 	.word	0x000010e0


	//   ....[9]....
        /*0088*/ 	.word	0x00001100


	//----- nvinfo : EIATTR_EXIT_INSTR_OFFSETS
	.align		4
.L_493:
        /*008c*/ 	.byte	0x04, 0x1c
        /*008e*/ 	.short	(.L_495 - .L_494)


	//   ....[0]....
.L_494:
        /*0090*/ 	.word	0x00003b60


	//   ....[1]....
        /*0094*/ 	.word	0x00003ca0


	//   ....[2]....
        /*0098*/ 	.word	0x00003ee0


	//----- nvinfo : EIATTR_MAX_THREADS
	.align		4
.L_495:
        /*009c*/ 	.byte	0x04, 0x05
        /*009e*/ 	.short	(.L_497 - .L_496)
.L_496:
        /*00a0*/ 	.word	0x000002a0
        /*00a4*/ 	.word	0x00000001
        /*00a8*/ 	.word	0x00000001


	//----- nvinfo : EIATTR_CRS_STACK_SIZE
	.align		4
.L_497:
        /*00ac*/ 	.byte	0x04, 0x1e
        /*00ae*/ 	.short	(.L_499 - .L_498)
.L_498:
        /*00b0*/ 	.word	0x00000000


	//----- nvinfo : EIATTR_CBANK_PARAM_SIZE
	.align		4
.L_499:
        /*00b4*/ 	.byte	0x03, 0x19
        /*00b6*/ 	.short	0x00b8


	//----- nvinfo : EIATTR_PARAM_CBANK
	.align		4
        /*00b8*/ 	.byte	0x04, 0x0a
        /*00ba*/ 	.short	(.L_501 - .L_500)
	.align		4
.L_500:
        /*00bc*/ 	.word	index@(.nv.constant0._Z35group_norm_nhwc_bwd_one_pass_kernelI11Bf16IOFp32WLi64ELi42ELi672EEv26Group_norm_nhwc_bwd_params)
        /*00c0*/ 	.short	0x0210
        /*00c2*/ 	.short	0x00b8


	//----- nvinfo : EIATTR_SW_WAR
	.align		4
.L_501:
        /*00c4*/ 	.byte	0x04, 0x36
        /*00c6*/ 	.short	(.L_503 - .L_502)
.L_502:
        /*00c8*/ 	.word	0x00000008
.L_503:


//--------------------- .nv.info._Z35group_norm_nhwc_bwd_one_pass_kernelI11Bf16IOFp32WLi128ELi42ELi672EEv26Group_norm_nhwc_bwd_params --------------------------
	.section	.nv.info._Z35group_norm_nhwc_bwd_one_pass_kernelI11Bf16IOFp32WLi128ELi42ELi672EEv26Group_norm_nhwc_bwd_params,"",@"SHT_CUDA_INFO"
	.sectionflags	@""
	.align	4


	//----- nvinfo : EIATTR_CUDA_API_VERSION
	.align		4
        /*0000*/ 	.byte	0x04, 0x37
        /*0002*/ 	.short	(.L_505 - .L_504)
.L_504:
        /*0004*/ 	.word	0x00000082


	//----- nvinfo : EIATTR_KPARAM_INFO
	.align		4
.L_505:
        /*0008*/ 	.byte	0x04, 0x17
        /*000a*/ 	.short	(.L_507 - .L_506)
.L_506:
        /*000c*/ 	.word	0x00000000
        /*0010*/ 	.short	0x0000
        /*0012*/ 	.short	0x0000
        /*0014*/ 	.byte	0x00, 0xf0, 0xe1, 0x02


	//----- nvinfo : EIATTR_SPARSE_MMA_MASK
	.align		4
.L_507:
        /*0018*/ 	.byte	0x03, 0x50
        /*001a*/ 	.short	0x0000


	//----- nvinfo : EIATTR_MAXREG_COUNT
	.align		4
        /*001c*/ 	.byte	0x03, 0x1b
        /*001e*/ 	.short	0x0050


	//----- nvinfo : EIATTR_NUM_BARRIERS
	.align		4
        /*0020*/ 	.byte	0x02, 0x4c
        /*0022*/ 	.byte	0x01
	.zero		1


	//----- nvinfo : EIATTR_MERCURY_ISA_VERSION
	.align		4
        /*0024*/ 	.byte	0x03, 0x5f
        /*0026*/ 	.short	0x0101


	//----- nvinfo : EIATTR_INT_WARP_WIDE_INSTR_OFFSETS
	.align		4
        /*0028*/ 	.byte	0x04, 0x31
        /*002a*/ 	.short	(.L_509 - .L_508)


	//   ....[0]....
.L_508:
        /*002c*/ 	.word	0x00002890


	//   ....[1]....
        /*0030*/ 	.word	0x00004800


	//----- nvinfo : EIATTR_COOP_GROUP_MASK_REGIDS
	.align		4
.L_509:
        /*0034*/ 	.byte	0x04, 0x29
        /*0036*/ 	.short	(.L_511 - .L_510)


	//   ....[0]....
.L_510:
        /*0038*/ 	.word	0xffffffff


	//   ....[1]....
        /*003c*/ 	.word	0xffffffff


	//   ....[2]....
        /*0040*/ 	.word	0xffffffff


	//   ....[3]....
        /*0044*/ 	.word	0xffffffff


	//   ....[4]....
        /*0048*/ 	.word	0xffffffff


	//   ....[5]....
        /*004c*/ 	.word	0xffffffff


	//   ....[6]....
        /*0050*/ 	.word	0xffffffff


	//   ....[7]....
        /*0054*/ 	.word	0xffffffff


	//   ....[8]....
        /*0058*/ 	.word	0xffffffff


	//   ....[9]....
        /*005c*/ 	.word	0xffffffff


	//----- nvinfo : EIATTR_COOP_GROUP_INSTR_OFFSETS
	.align		4
.L_511:
        /*0060*/ 	.byte	0x04, 0x28
        /*0062*/ 	.short	(.L_513 - .L_512)


	//   ....[0]....
.L_512:
        /*0064*/ 	.word	0x000015e0


	//   ....[1]....
        /*0068*/ 	.word	0x00001620


	//   ....[2]....
        /*006c*/ 	.word	0x00001750


	//   ....[3]....
        /*0070*/ 	.word	0x00001770


	//   ....[4]....
        /*0074*/ 	.word	0x000017a0


	//   ....[5]....
        /*0078*/ 	.word	0x000017c0


	//   ....[6]....
        /*007c*/ 	.word	0x000017f0


	//   ....[7]....
        /*0080*/ 	.word	0x00001810


	//   ....[8]....
        /*0084*/ 	.word	0x00001840


	//   ....[9]....
        /*0088*/ 	.word	0x00001860


	//----- nvinfo : EIATTR_EXIT_INSTR_OFFSETS
	.align		4
.L_513:
        /*008c*/ 	.byte	0x04, 0x1c
        /*008e*/ 	.short	(.L_515 - .L_514)


	//   ....[0]....
.L_514:
        /*0090*/ 	.word	0x000048f0


	//   ....[1]....
        /*0094*/ 	.word	0x00004a30


	//   ....[2]....
        /*0098*/ 	.word	0x00004c70


	//----- nvinfo : EIATTR_MAX_THREADS
	.align		4
.L_515:
        /*009c*/ 	.byte	0x04, 0x05
        /*009e*/ 	.short	(.L_517 - .L_516)
.L_516:
        /*00a0*/ 	.word	0x000002a0
        /*00a4*/ 	.word	0x00000001
        /*00a8*/ 	.word	0x00000001


	//----- nvinfo : EIATTR_CRS_STACK_SIZE
	.align		4
.L_517:
        /*00ac*/ 	.byte	0x04, 0x1e
        /*00ae*/ 	.short	(.L_519 - .L_518)
.L_518:
        /*00b0*/ 	.word	0x00000000


	//----- nvinfo : EIATTR_CBANK_PARAM_SIZE
	.align		4
.L_519:
        /*00b4*/ 	.byte	0x03, 0x19
        /*00b6*/ 	.short	0x00b8


	//----- nvinfo : EIATTR_PARAM_CBANK
	.align		4
        /*00b8*/ 	.byte	0x04, 0x0a
        /*00ba*/ 	.short	(.L_521 - .L_520)
	.align		4
.L_520:
        /*00bc*/ 	.word	index@(.nv.constant0._Z35group_norm_nhwc_bwd_one_pass_kernelI11Bf16IOFp32WLi128ELi42ELi672EEv26Group_norm_nhwc_bwd_params)
        /*00c0*/ 	.short	0x0210
        /*00c2*/ 	.short	0x00b8


	//----- nvinfo : EIATTR_SW_WAR
	.align		4
.L_521:
        /*00c4*/ 	.byte	0x04, 0x36
        /*00c6*/ 	.short	(.L_523 - .L_522)
.L_522:
        /*00c8*/ 	.word	0x00000008
.L_523:


//--------------------- .nv.info._Z35group_norm_nhwc_bwd_one_pass_kernelI11Bf16IOFp32WLi256ELi42ELi672EEv26Group_norm_nhwc_bwd_params --------------------------
	.section	.nv.info._Z35group_norm_nhwc_bwd_one_pass_kernelI11Bf16IOFp32WLi256ELi42ELi672EEv26Group_norm_nhwc_bwd_params,"",@"SHT_CUDA_INFO"
	.sectionflags	@""
	.align	4


	//----- nvinfo : EIATTR_CUDA_API_VERSION
	.align		4
        /*0000*/ 	.byte	0x04, 0x37
        /*0002*/ 	.short	(.L_525 - .L_524)
.L_524:
        /*0004*/ 	.word	0x00000082


	//----- nvinfo : EIATTR_KPARAM_INFO
	.align		4
.L_525:
        /*0008*/ 	.byte	0x04, 0x17
        /*000a*/ 	.short	(.L_527 - .L_526)
.L_526:
        /*000c*/ 	.word	0x00000000
        /*0010*/ 	.short	0x0000
        /*0012*/ 	.short	0x0000
        /*0014*/ 	.byte	0x00, 0xf0, 0xe1, 0x02


	//----- nvinfo : EIATTR_SPARSE_MMA_MASK
	.align		4
.L_527:
        /*0018*/ 	.byte	0x03, 0x50
        /*001a*/ 	.short	0x0000


	//----- nvinfo : EIATTR_MAXREG_COUNT
	.align		4
        /*001c*/ 	.byte	0x03, 0x1b
        /*001e*/ 	.short	0x0050


	//----- nvinfo : EIATTR_NUM_BARRIERS
	.align		4
        /*0020*/ 	.byte	0x02, 0x4c
        /*0022*/ 	.byte	0x01
	.zero		1


	//----- nvinfo : EIATTR_MERCURY_ISA_VERSION
	.align		4
        /*0024*/ 	.byte	0x03, 0x5f
        /*0026*/ 	.short	0x0101


	//----- nvinfo : EIATTR_INT_WARP_WIDE_INSTR_OFFSETS
	.align		4
        /*0028*/ 	.byte	0x04, 0x31
        /*002a*/ 	.short	(.L_529 - .L_528)


	//   ....[0]....
.L_528:
        /*002c*/ 	.word	0x00003940


	//   ....[1]....
        /*0030*/ 	.word	0x00006630


	//----- nvinfo : EIATTR_COOP_GROUP_MASK_REGIDS
	.align		4
.L_529:
        /*0034*/ 	.byte	0x04, 0x29
        /*0036*/ 	.short	(.L_531 - .L_530)


	//   ....[0]....
.L_530:
        /*0038*/ 	.word	0xffffffff


	//   ....[1]....
        /*003c*/ 	.word	0xffffffff


	//   ....[2]....
        /*0040*/ 	.word	0xffffffff


	//   ....[3]....
        /*0044*/ 	.word	0xffffffff


	//   ....[4]....
        /*0048*/ 	.word	0xffffffff


	//   ....[5]....
        /*004c*/ 	.word	0xffffffff


	//   ....[6]....
        /*0050*/ 	.word	0xffffffff


	//   ....[7]....
        /*0054*/ 	.word	0xffffffff


	//   ....[8]....
        /*0058*/ 	.word	0xffffffff


	//   ....[9]....
        /*005c*/ 	.word	0xffffffff


	//----- nvinfo : EIATTR_COOP_GROUP_INSTR_OFFSETS
	.align		4
.L_531:
        /*0060*/ 	.byte	0x04, 0x28
        /*0062*/ 	.short	(.L_533 - .L_532)


	//   ....[0]....
.L_532:
        /*0064*/ 	.word	0x000025b0


	//   ....[1]....
        /*0068*/ 	.word	0x000025f0


	//   ....[2]....
        /*006c*/ 	.word	0x00002740


	//   ....[3]....
        /*0070*/ 	.word	0x00002760


	//   ....[4]....
        /*0074*/ 	.word	0x00002790


	//   ....[5]....
        /*0078*/ 	.word	0x000027b0


	//   ....[6]....
        /*007c*/ 	.word	0x000027e0


	//   ....[7]....
        /*0080*/ 	.word	0x00002800


	//   ....[8]....
        /*0084*/ 	.word	0x00002830


	//   ....[9]....
        /*0088*/ 	.word	0x00002850


	//----- nvinfo : EIATTR_EXIT_INSTR_OFFSETS
	.align		4
.L_533:
        /*008c*/ 	.byte	0x04, 0x1c
        /*008e*/ 	.short	(.L_535 - .L_534)


	//   ....[0]....
.L_534:
        /*0090*/ 	.word	0x00006720


	//   ....[1]....
        /*0094*/ 	.word	0x00006860


	//   ....[2]....
        /*0098*/ 	.word	0x00006aa0


	//----- nvinfo : EIATTR_MAX_THREADS
	.align		4
.L_535:
        /*009c*/ 	.byte	0x04, 0x05
        /*009e*/ 	.short	(.L_537 - .L_536)
.L_536:
        /*00a0*/ 	.word	0x000002a0
        /*00a4*/ 	.word	0x00000001
        /*00a8*/ 	.word	0x00000001


	//----- nvinfo : EIATTR_CRS_STACK_SIZE
	.align		4
.L_537:
        /*00ac*/ 	.byte	0x04, 0x1e
        /*00ae*/ 	.short	(.L_539 - .L_538)
.L_538:
        /*00b0*/ 	.word	0x00000000


	//----- nvinfo : EIATTR_CBANK_PARAM_SIZE
	.align		4
.L_539:
        /*00b4*/ 	.byte	0x03, 0x19
        /*00b6*/ 	.short	0x00b8


	//----- nvinfo : EIATTR_PARAM_CBANK
	.align		4
        /*00b8*/ 	.byte	0x04, 0x0a
        /*00ba*/ 	.short	(.L_541 - .L_540)
	.align		4
.L_540:
        /*00bc*/ 	.word	index@(.nv.constant0._Z35group_norm_nhwc_bwd_one_pass_kernelI11Bf16IOFp32WLi256ELi42ELi672EEv26Group_norm_nhwc_bwd_params)
        /*00c0*/ 	.short	0x0210
        /*00c2*/ 	.short	0x00b8


	//----- nvinfo : EIATTR_SW_WAR
	.align		4
.L_541:
        /*00c4*/ 	.byte	0x04, 0x36
        /*00c6*/ 	.short	(.L_543 - .L_542)
.L_542:
        /*00c8*/ 	.word	0x00000008
.L_543:


//--------------------- .nv.info._Z35group_norm_nhwc_bwd_one_pass_kernelI11Bf16IOFp32WLi512ELi42ELi672EEv26Group_norm_nhwc_bwd_params --------------------------
	.section	.nv.info._Z35group_norm_nhwc_bwd_one_pass_kernelI11Bf16IOFp32WLi512ELi42ELi672EEv26Group_norm_nhwc_bwd_params,"",@"SHT_CUDA_INFO"
	.sectionflags	@""
	.align	4


	//----- nvinfo : EIATTR_CUDA_API_VERSION
	.align		4
        /*0000*/ 	.byte	0x04, 0x37
        /*0002*/ 	.short	(.L_545 - .L_544)
.L_544:
        /*0004*/ 	.word	0x00000082


	//----- nvinfo : EIATTR_KPARAM_INFO
	.align		4
.L_545:
        /*0008*/ 	.byte	0x04, 0x17
        /*000a*/ 	.short	(.L_547 - .L_546)
.L_546:
        /*000c*/ 	.word	0x00000000
        /*0010*/ 	.short	0x0000
        /*0012*/ 	.short	0x0000
        /*0014*/ 	.byte	0x00, 0xf0, 0xe1, 0x02


	//----- nvinfo : EIATTR_SPARSE_MMA_MASK
	.align		4
.L_547:
        /*0018*/ 	.byte	0x03, 0x50
        /*001a*/ 	.short	0x0000


	//----- nvinfo : EIATTR_MAXREG_COUNT
	.align		4
        /*001c*/ 	.byte	0x03, 0x1b
        /*001e*/ 	.short	0x0050


	//----- nvinfo : EIATTR_NUM_BARRIERS
	.align		4
        /*0020*/ 	.byte	0x02, 0x4c
        /*0022*/ 	.byte	0x01
	.zero		1


	//----- nvinfo : EIATTR_ANNOTATIONS
	.align		4
        /*0024*/ 	.byte	0x04, 0x55
        /*0026*/ 	.short	(.L_549 - .L_548)


	//   ....[0]....
.L_548:
        /*0028*/ 	.word	0x00000001
        /*002c*/ 	.byte	0x90, 0x02, 0x00, 0x00, 0x01, 0x00, 0x00, 0x00, 0x00, 0x03, 0x00, 0x00, 0x01, 0x00, 0x00, 0x00
        /* <DEDUP_REMOVED lines=9> */
        /*00cc*/ 	.byte	0x10, 0x7f, 0x00, 0x00


	//----- nvinfo : EIATTR_MERCURY_ISA_VERSION
	.align		4
.L_549:
        /*00d0*/ 	.byte	0x03, 0x5f
        /*00d2*/ 	.short	0x0101


	//----- nvinfo : EIATTR_INT_WARP_WIDE_INSTR_OFFSETS
	.align		4
        /*00d4*/ 	.byte	0x04, 0x31
        /*00d6*/ 	.short	(.L_551 - .L_550)


	//   ....[0]....
.L_550:
        /*00d8*/ 	.word	0x00005980


	//   ....[1]....
        /*00dc*/ 	.word	0x0000a250


	//----- nvinfo : EIATTR_COOP_GROUP_MASK_REGIDS
	.align		4
.L_551:
        /*00e0*/ 	.byte	0x04, 0x29
        /*00e2*/ 	.short	(.L_553 - .L_552)


	//   ....[0]....
.L_552:
        /*00e4*/ 	.word	0xffffffff


	//   ....[1]....
        /*00e8*/ 	.word	0xffffffff


	//   ....[2]....
        /*00ec*/ 	.word	0xffffffff


	//   ....[3]....
        /*00f0*/ 	.word	0xffffffff


	//   ....[4]....
        /*00f4*/ 	.word	0xffffffff


	//   ....[5]....
        /*00f8*/ 	.word	0xffffffff


	//   ....[6]....
        /*00fc*/ 	.word	0xffffffff


	//   ....[7]....
        /*0100*/ 	.word	0xffffffff


	//   ....[8]....
        /*0104*/ 	.word	0xffffffff


	//   ....[9]....
        /*0108*/ 	.word	0xffffffff


	//----- nvinfo : EIATTR_COOP_GROUP_INSTR_OFFSETS
	.align		4
.L_553:
        /*010c*/ 	.byte	0x04, 0x28
        /*010e*/ 	.short	(.L_555 - .L_554)


	//   ....[0]....
.L_554:
        /*0110*/ 	.word	0x00004560


	//   ....[1]....
        /*0114*/ 	.word	0x00004570


	//   ....[2]....
        /*0118*/ 	.word	0x000045c0


	//   ....[3]....
        /*011c*/ 	.word	0x000045d0


	//   ....[4]....
        /*0120*/ 	.word	0x00004600


	//   ....[5]....
        /*0124*/ 	.word	0x00004620


	//   ....[6]....
        /*0128*/ 	.word	0x00004650


	//   ....[7]....
        /*012c*/ 	.word	0x00004680


	//   ....[8]....
        /*0130*/ 	.word	0x000046f0


	//   ....[9]....
        /*0134*/ 	.word	0x00004710


	//----- nvinfo : EIATTR_EXIT_INSTR_OFFSETS
	.align		4
.L_555:
        /*0138*/ 	.byte	0x04, 0x1c
        /*013a*/ 	.short	(.L_557 - .L_556)


	//   ....[0]....
.L_556:
        /*013c*/ 	.word	0x0000a340


	//   ....[1]....
        /*0140*/ 	.word	0x0000a480


	//   ....[2]....
        /*0144*/ 	.word	0x0000a6d0


	//----- nvinfo : EIATTR_MAX_THREADS
	.align		4
.L_557:
        /*0148*/ 	.byte	0x04, 0x05
        /*014a*/ 	.short	(.L_559 - .L_558)
.L_558:
        /*014c*/ 	.word	0x000002a0
        /*0150*/ 	.word	0x00000001
        /*0154*/ 	.word	0x00000001


	//----- nvinfo : EIATTR_CRS_STACK_SIZE
	.align		4
.L_559:
        /*0158*/ 	.byte	0x04, 0x1e
        /*015a*/ 	.short	(.L_561 - .L_560)
.L_560:
        /*015c*/ 	.word	0x00000000


	//----- nvinfo : EIATTR_CBANK_PARAM_SIZE
	.align		4
.L_561:
        /*0160*/ 	.byte	0x03, 0x19
        /*0162*/ 	.short	0x00b8


	//----- nvinfo : EIATTR_PARAM_CBANK
	.align		4
        /*0164*/ 	.byte	0x04, 0x0a
        /*0166*/ 	.short	(.L_563 - .L_562)
	.align		4
.L_562:
        /*0168*/ 	.word	index@(.nv.constant0._Z35group_norm_nhwc_bwd_one_pass_kernelI11Bf16IOFp32WLi512ELi42ELi672EEv26Group_norm_nhwc_bwd_params)
        /*016c*/ 	.short	0x0210
        /*016e*/ 	.short	0x00b8


	//----- nvinfo : EIATTR_SW_WAR
	.align		4
.L_563:
        /*0170*/ 	.byte	0x04, 0x36
        /*0172*/ 	.short	(.L_565 - .L_564)
.L_564:
        /*0174*/ 	.word	0x00000008
.L_565:


//--------------------- .nv.info._Z35group_norm_nhwc_bwd_one_pass_kernelI11Bf16IOBf16WLi64ELi42ELi672EEv26Group_norm_nhwc_bwd_params --------------------------
	.section	.nv.info._Z35group_norm_nhwc_bwd_one_pass_kernelI11Bf16IOBf16WLi64ELi42ELi672EEv26Group_norm_nhwc_bwd_params,"",@"SHT_CUDA_INFO"
	.sectionflags	@""
	.align	4


	//----- nvinfo : EIATTR_CUDA_API_VERSION
	.align		4
        /*0000*/ 	.byte	0x04, 0x37
        /*0002*/ 	.short	(.L_567 - .L_566)
.L_566:
        /*0004*/ 	.word	0x00000082


	//----- nvinfo : EIATTR_KPARAM_INFO
	.align		4
.L_567:
        /*0008*/ 	.byte	0x04, 0x17
        /*000a*/ 	.short	(.L_569 - .L_568)
.L_568:
        /*000c*/ 	.word	0x00000000
        /*0010*/ 	.short	0x0000
        /*0012*/ 	.short	0x0000
        /*0014*/ 	.byte	0x00, 0xf0, 0xe1, 0x02


	//----- nvinfo : EIATTR_SPARSE_MMA_MASK
	.align		4
.L_569:
        /*0018*/ 	.byte	0x03, 0x50
        /*001a*/ 	.short	0x0000


	//----- nvinfo : EIATTR_MAXREG_COUNT
	.align		4
        /*001c*/ 	.byte	0x03, 0x1b
        /*001e*/ 	.short	0x0050


	//----- nvinfo : EIATTR_NUM_BARRIERS
	.align		4
        /*0020*/ 	.byte	0x02, 0x4c
        /*0022*/ 	.byte	0x01
	.zero		1


	//----- nvinfo : EIATTR_MERCURY_ISA_VERSION
	.align		4
        /*0024*/ 	.byte	0x03, 0x5f
        /*0026*/ 	.short	0x0101


	//----- nvinfo : EIATTR_INT_WARP_WIDE_INSTR_OFFSETS
	.align		4
        /*0028*/ 	.byte	0x04, 0x31
        /*002a*/ 	.short	(.L_571 - .L_570)


	//   ....[0]....
.L_570:
        /*002c*/ 	.word	0x000021c0


	//   ....[1]....
        /*0030*/ 	.word	0x00003b00


	//----- nvinfo : EIATTR_COOP_GROUP_MASK_REGIDS
	.align		4
.L_571:
        /*0034*/ 	.byte	0x04, 0x29
        /*0036*/ 	.short	(.L_573 - .L_572)


	//   ....[0]....
.L_572:
        /*0038*/ 	.word	0xffffffff


	//   ....[1]....
        /*003c*/ 	.word	0xffffffff


	//   ....[2]....
        /*0040*/ 	.word	0xffffffff


	//   ....[3]....
        /*0044*/ 	.word	0xffffffff


	//   ....[4]....
        /*0048*/ 	.word	0xffffffff


	//   ....[5]....
        /*004c*/ 	.word	0xffffffff


	//   ....[6]....
        /*0050*/ 	.word	0xffffffff


	//   ....[7]....
        /*0054*/ 	.word	0xffffffff


	//   ....[8]....
        /*0058*/ 	.word	0xffffffff


	//   ....[9]....
        /*005c*/ 	.word	0xffffffff


	//----- nvinfo : EIATTR_COOP_GROUP_INSTR_OFFSETS
	.align		4
.L_573:
        /*0060*/ 	.byte	0x04, 0x28
        /*0062*/ 	.short	(.L_575 - .L_574)


	//   ....[0]....
.L_574:
        /*0064*/ 	.word	0x00000fb0


	//   ....[1]....
        /*0068*/ 	.word	0x00000fd0


	//   ....[2]....
        /*006c*/ 	.word	0x00001020


	//   ....[3]....
        /*0070*/ 	.word	0x00001040


	//   ....[4]....
        /*0074*/ 	.word	0x00001070


	//   ....[5]....
        /*0078*/ 	.word	0x00001090


	//   ....[6]....
        /*007c*/ 	.word	0x000010c0


	//   ....[7]....
        /*0080*/ 	.word	0x000010e0


	//   ....[8]....
        /*0084*/ 	.word	0x00001110


	//   ....[9]....
        /*0088*/ 	.word	0x00001130


	//----- nvinfo : EIATTR_EXIT_INSTR_OFFSETS
	.align		4
.L_575:
        /*008c*/ 	.byte	0x04, 0x1c
        /*008e*/ 	.short	(.L_577 - .L_576)


	//   ....[0]....
.L_576:
        /*0090*/ 	.word	0x00003bf0


	//   ....[1]....
        /*0094*/ 	.word	0x00003d30


	//   ....[2]....
        /*0098*/ 	.word	0x00003f90


	//----- nvinfo : EIATTR_MAX_THREADS
	.align		4
.L_577:
        /*009c*/ 	.byte	0x04, 0x05
        /*009e*/ 	.short	(.L_579 - .L_578)
.L_578:
        /*00a0*/ 	.word	0x000002a0
        /*00a4*/ 	.word	0x00000001
        /*00a8*/ 	.word	0x00000001


	//----- nvinfo : EIATTR_CRS_STACK_SIZE
	.align		4
.L_579:
        /*00ac*/ 	.byte	0x04, 0x1e
        /*00ae*/ 	.short	(.L_581 - .L_580)
.L_580:
        /*00b0*/ 	.word	0x00000000


	//----- nvinfo : EIATTR_CBANK_PARAM_SIZE
	.align		4
.L_581:
        /*00b4*/ 	.byte	0x03, 0x19
        /*00b6*/ 	.short	0x00b8


	//----- nvinfo : EIATTR_PARAM_CBANK
	.align		4
        /*00b8*/ 	.byte	0x04, 0x0a
        /*00ba*/ 	.short	(.L_583 - .L_582)
	.align		4
.L_582:
        /*00bc*/ 	.word	index@(.nv.constant0._Z35group_norm_nhwc_bwd_one_pass_kernelI11Bf16IOBf16WLi64ELi42ELi672EEv26Group_norm_nhwc_bwd_params)
        /*00c0*/ 	.short	0x0210
        /*00c2*/ 	.short	0x00b8


	//----- nvinfo : EIATTR_SW_WAR
	.align		4
.L_583:
        /*00c4*/ 	.byte	0x04, 0x36
        /*00c6*/ 	.short	(.L_585 - .L_584)
.L_584:
        /*00c8*/ 	.word	0x00000008
.L_585:


//--------------------- .nv.info._Z35group_norm_nhwc_bwd_one_pass_kernelI11Bf16IOBf16WLi128ELi42ELi672EEv26Group_norm_nhwc_bwd_params --------------------------
	.section	.nv.info._Z35group_norm_nhwc_bwd_one_pass_kernelI11Bf16IOBf16WLi128ELi42ELi672EEv26Group_norm_nhwc_bwd_params,"",@"SHT_CUDA_INFO"
	.sectionflags	@""
	.align	4


	//----- nvinfo : EIATTR_CUDA_API_VERSION
	.align		4
        /*0000*/ 	.byte	0x04, 0x37
        /*0002*/ 	.short	(.L_587 - .L_586)
.L_586:
        /*0004*/ 	.word	0x00000082


	//----- nvinfo : EIATTR_KPARAM_INFO
	.align		4
.L_587:
        /*0008*/ 	.byte	0x04, 0x17
        /*000a*/ 	.short	(.L_589 - .L_588)
.L_588:
        /*000c*/ 	.word	0x00000000
        /*0010*/ 	.short	0x0000
        /*0012*/ 	.short	0x0000
        /*0014*/ 	.byte	0x00, 0xf0, 0xe1, 0x02


	//----- nvinfo : EIATTR_SPARSE_MMA_MASK
	.align		4
.L_589:
        /*0018*/ 	.byte	0x03, 0x50
        /*001a*/ 	.short	0x0000


	//----- nvinfo : EIATTR_MAXREG_COUNT
	.align		4
        /*001c*/ 	.byte	0x03, 0x1b
        /*001e*/ 	.short	0x0050


	//----- nvinfo : EIATTR_NUM_BARRIERS
	.align		4
        /*0020*/ 	.byte	0x02, 0x4c
        /*0022*/ 	.byte	0x01
	.zero		1


	//----- nvinfo : EIATTR_MERCURY_ISA_VERSION
	.align		4
        /*0024*/ 	.byte	0x03, 0x5f
        /*0026*/ 	.short	0x0101


	//----- nvinfo : EIATTR_INT_WARP_WIDE_INSTR_OFFSETS
	.align		4
        /*0028*/ 	.byte	0x04, 0x31
        /*002a*/ 	.short	(.L_591 - .L_590)


	//   ....[0]....
.L_590:
        /*002c*/ 	.word	0x000028f0


	//   ....[1]....
        /*0030*/ 	.word	0x00004860


	//----- nvinfo : EIATTR_COOP_GROUP_MASK_REGIDS
	.align		4
.L_591:
        /*0034*/ 	.byte	0x04, 0x29
        /*0036*/ 	.short	(.L_593 - .L_592)


	//   ....[0]....
.L_592:
        /*0038*/ 	.word	0xffffffff


	//   ....[1]....
        /*003c*/ 	.word	0xffffffff


	//   ....[2]....
        /*0040*/ 	.word	0xffffffff


	//   ....[3]....
        /*0044*/ 	.word	0xffffffff


	//   ....[4]....
        /*0048*/ 	.word	0xffffffff


	//   ....[5]....
        /*004c*/ 	.word	0xffffffff


	//   ....[6]....
        /*0050*/ 	.word	0xffffffff


	//   ....[7]....
        /*0054*/ 	.word	0xffffffff


	//   ....[8]....
        /*0058*/ 	.word	0xffffffff


	//   ....[9]....
        /*005c*/ 	.word	0xffffffff


	//----- nvinfo : EIATTR_COOP_GROUP_INSTR_OFFSETS
	.align		4
.L_593:
        /*0060*/ 	.byte	0x04, 0x28
        /*0062*/ 	.short	(.L_595 - .L_594)


	//   ....[0]....
.L_594:
        /*0064*/ 	.word	0x00001640


	//   ....[1]....
        /*0068*/ 	.word	0x00001680


	//   ....[2]....
        /*006c*/ 	.word	0x000017b0


	//   ....[3]....
        /*0070*/ 	.word	0x000017d0


	//   ....[4]....
        /*0074*/ 	.word	0x00001800


	//   ....[5]....
        /*0078*/ 	.word	0x00001820


	//   ....[6]....
        /*007c*/ 	.word	0x00001850


	//   ....[7]....
        /*0080*/ 	.word	0x00001870


	//   ....[8]....
        /*0084*/ 	.word	0x000018a0


	//   ....[9]....
        /*0088*/ 	.word	0x000018c0


	//----- nvinfo : EIATTR_EXIT_INSTR_OFFSETS
	.align		4
.L_595:
        /*008c*/ 	.byte	0x04, 0x1c
        /*008e*/ 	.short	(.L_597 - .L_596)


	//   ....[0]....
.L_596:
        /*0090*/ 	.word	0x00004950


	//   ....[1]....
        /*0094*/ 	.word	0x00004a90


	//   ....[2]....
        /*0098*/ 	.word	0x00004cf0


	//----- nvinfo : EIATTR_MAX_THREADS
	.align		4
.L_597:
        /*009c*/ 	.byte	0x04, 0x05
        /*009e*/ 	.short	(.L_599 - .L_598)
.L_598:
        /*00a0*/ 	.word	0x000002a0
        /*00a4*/ 	.word	0x00000001
        /*00a8*/ 	.word	0x00000001


	//----- nvinfo : EIATTR_CRS_STACK_SIZE
	.align		4
.L_599:
        /*00ac*/ 	.byte	0x04, 0x1e
        /*00ae*/ 	.short	(.L_601 - .L_600)
.L_600:
        /*00b0*/ 	.word	0x00000000


	//----- nvinfo : EIATTR_CBANK_PARAM_SIZE
	.align		4
.L_601:
        /*00b4*/ 	.byte	0x03, 0x19
        /*00b6*/ 	.short	0x00b8


	//----- nvinfo : EIATTR_PARAM_CBANK
	.align		4
        /*00b8*/ 	.byte	0x04, 0x0a
        /*00ba*/ 	.short	(.L_603 - .L_602)
	.align		4
.L_602:
        /*00bc*/ 	.word	index@(.nv.constant0._Z35group_norm_nhwc_bwd_one_pass_kernelI11Bf16IOBf16WLi128ELi42ELi672EEv26Group_norm_nhwc_bwd_params)
        /*00c0*/ 	.short	0x0210
        /*00c2*/ 	.short	0x00b8


	//----- nvinfo : EIATTR_SW_WAR
	.align		4
.L_603:
        /*00c4*/ 	.byte	0x04, 0x36
        /*00c6*/ 	.short	(.L_605 - .L_604)
.L_604:
        /*00c8*/ 	.word	0x00000008
.L_605:


//--------------------- .nv.info._Z35group_norm_nhwc_bwd_one_pass_kernelI11Bf16IOBf16WLi256ELi42ELi672EEv26Group_norm_nhwc_bwd_params --------------------------
	.section	.nv.info._Z35group_norm_nhwc_bwd_one_pass_kernelI11Bf16IOBf16WLi256ELi42ELi672EEv26Group_norm_nhwc_bwd_params,"",@"SHT_CUDA_INFO"
	.sectionflags	@""
	.align	4


	//----- nvinfo : EIATTR_CUDA_API_VERSION
	.align		4
        /*0000*/ 	.byte	0x04, 0x37
        /*0002*/ 	.short	(.L_607 - .L_606)
.L_606:
        /*0004*/ 	.word	0x00000082


	//----- nvinfo : EIATTR_KPARAM_INFO
	.align		4
.L_607:
        /*0008*/ 	.byte	0x04, 0x17
        /*000a*/ 	.short	(.L_609 - .L_608)
.L_608:
        /*000c*/ 	.word	0x00000000
        /*0010*/ 	.short	0x0000
        /*0012*/ 	.short	0x0000
        /*0014*/ 	.byte	0x00, 0xf0, 0xe1, 0x02


	//----- nvinfo : EIATTR_SPARSE_MMA_MASK
	.align		4
.L_609:
        /*0018*/ 	.byte	0x03, 0x50
        /*001a*/ 	.short	0x0000


	//----- nvinfo : EIATTR_MAXREG_COUNT
	.align		4
        /*001c*/ 	.byte	0x03, 0x1b
        /*001e*/ 	.short	0x0050


	//----- nvinfo : EIATTR_NUM_BARRIERS
	.align		4
        /*0020*/ 	.byte	0x02, 0x4c
        /*0022*/ 	.byte	0x01
	.zero		1


	//----- nvinfo : EIATTR_MERCURY_ISA_VERSION
	.align		4
        /*0024*/ 	.byte	0x03, 0x5f
        /*0026*/ 	.short	0x0101


	//----- nvinfo : EIATTR_INT_WARP_WIDE_INSTR_OFFSETS
	.align		4
        /*0028*/ 	.byte	0x04, 0x31
        /*002a*/ 	.short	(.L_611 - .L_610)


	//   ....[0]....
.L_610:
        /*002c*/ 	.word	0x00003970


	//   ....[1]....
        /*0030*/ 	.word	0x00006660


	//----- nvinfo : EIATTR_COOP_GROUP_MASK_REGIDS
	.align		4
.L_611:
        /*0034*/ 	.byte	0x04, 0x29
        /*0036*/ 	.short	(.L_613 - .L_612)


	//   ....[0]....
.L_612:
        /*0038*/ 	.word	0xffffffff


	//   ....[1]....
        /*003c*/ 	.word	0xffffffff


	//   ....[2]....
        /*0040*/ 	.word	0xffffffff


	//   ....[3]....
        /*0044*/ 	.word	0xffffffff


	//   ....[4]....
        /*0048*/ 	.word	0xffffffff


	//   ....[5]....
        /*004c*/ 	.word	0xffffffff


	//   ....[6]....
        /*0050*/ 	.word	0xffffffff


	//   ....[7]....
        /*0054*/ 	.word	0xffffffff


	//   ....[8]....
        /*0058*/ 	.word	0xffffffff


	//   ....[9]....
        /*005c*/ 	.word	0xffffffff


	//----- nvinfo : EIATTR_COOP_GROUP_INSTR_OFFSETS
	.align		4
.L_613:
        /*0060*/ 	.byte	0x04, 0x28
        /*0062*/ 	.short	(.L_615 - .L_614)


	//   ....[0]....
.L_614:
        /*0064*/ 	.word	0x00002600


	//   ....[1]....
        /*0068*/ 	.word	0x00002640


	//   ....[2]....
        /*006c*/ 	.word	0x00002780


	//   ....[3]....
        /*0070*/ 	.word	0x000027a0


	//   ....[4]....
        /*0074*/ 	.word	0x000027d0


	//   ....[5]....
        /*0078*/ 	.word	0x000027f0


	//   ....[6]....
        /*007c*/ 	.word	0x00002820


	//   ....[7]....
        /*0080*/ 	.word	0x00002840


	//   ....[8]....
        /*0084*/ 	.word	0x00002870


	//   ....[9]....
        /*0088*/ 	.word	0x00002890


	//----- nvinfo : EIATTR_EXIT_INSTR_OFFSETS
	.align		4
.L_615:
        /*008c*/ 	.byte	0x04, 0x1c
        /*008e*/ 	.short	(.L_617 - .L_616)


	//   ....[0]....
.L_616:
        /*0090*/ 	.word	0x00006750


	//   ....[1]....
        /*0094*/ 	.word	0x00006890


	//   ....[2]....
        /*0098*/ 	.word	0x00006af0


	//----- nvinfo : EIATTR_MAX_THREADS
	.align		4
.L_617:
        /*009c*/ 	.byte	0x04, 0x05
        /*009e*/ 	.short	(.L_619 - .L_618)
.L_618:
        /*00a0*/ 	.word	0x000002a0
        /*00a4*/ 	.word	0x00000001
        /*00a8*/ 	.word	0x00000001


	//----- nvinfo : EIATTR_CRS_STACK_SIZE
	.align		4
.L_619:
        /*00ac*/ 	.byte	0x04, 0x1e
        /*00ae*/ 	.short	(.L_621 - .L_620)
.L_620:
        /*00b0*/ 	.word	0x00000000


	//----- nvinfo : EIATTR_CBANK_PARAM_SIZE
	.align		4
.L_621:
        /*00b4*/ 	.byte	0x03, 0x19
        /*00b6*/ 	.short	0x00b8


	//----- nvinfo : EIATTR_PARAM_CBANK
	.align		4
        /*00b8*/ 	.byte	0x04, 0x0a
        /*00ba*/ 	.short	(.L_623 - .L_622)
	.align		4
.L_622:
        /*00bc*/ 	.word	index@(.nv.constant0._Z35group_norm_nhwc_bwd_one_pass_kernelI11Bf16IOBf16WLi256ELi42ELi672EEv26Group_norm_nhwc_bwd_params)
        /*00c0*/ 	.short	0x0210
        /*00c2*/ 	.short	0x00b8


	//----- nvinfo : EIATTR_SW_WAR
	.align		4
.L_623:
        /*00c4*/ 	.byte	0x04, 0x36
        /*00c6*/ 	.short	(.L_625 - .L_624)
.L_624:
        /*00c8*/ 	.word	0x00000008
.L_625:


//--------------------- .nv.info._Z35group_norm_nhwc_bwd_one_pass_kernelI11Bf16IOBf16WLi512ELi42ELi672EEv26Group_norm_nhwc_bwd_params --------------------------
	.section	.nv.info._Z35group_norm_nhwc_bwd_one_pass_kernelI11Bf16IOBf16WLi512ELi42ELi672EEv26Group_norm_nhwc_bwd_params,"",@"SHT_CUDA_INFO"
	.sectionflags	@""
	.align	4


	//----- nvinfo : EIATTR_CUDA_API_VERSION
	.align		4
        /*0000*/ 	.byte	0x04, 0x37
        /*0002*/ 	.short	(.L_627 - .L_626)
.L_626:
        /*0004*/ 	.word	0x00000082


	//----- nvinfo : EIATTR_KPARAM_INFO
	.align		4
.L_627:
        /*0008*/ 	.byte	0x04, 0x17
        /*000a*/ 	.short	(.L_629 - .L_628)
.L_628:
        /*000c*/ 	.word	0x00000000
        /*0010*/ 	.short	0x0000
        /*0012*/ 	.short	0x0000
        /*0014*/ 	.byte	0x00, 0xf0, 0xe1, 0x02


	//----- nvinfo : EIATTR_SPARSE_MMA_MASK
	.align		4
.L_629:
        /*0018*/ 	.byte	0x03, 0x50
        /*001a*/ 	.short	0x0000


	//----- nvinfo : EIATTR_MAXREG_COUNT
	.align		4
        /*001c*/ 	.byte	0x03, 0x1b
        /*001e*/ 	.short	0x0050


	//----- nvinfo : EIATTR_NUM_BARRIERS
	.align		4
        /*0020*/ 	.byte	0x02, 0x4c
        /*0022*/ 	.byte	0x01
	.zero		1


	//----- nvinfo : EIATTR_ANNOTATIONS
	.align		4
        /*0024*/ 	.byte	0x04, 0x55
        /*0026*/ 	.short	(.L_631 - .L_630)


	//   ....[0]....
.L_630:
        /* <DEDUP_REMOVED lines=12> */


	//----- nvinfo : EIATTR_MERCURY_ISA_VERSION
	.align		4
.L_631:
        /*00d0*/ 	.byte	0x03, 0x5f
        /*00d2*/ 	.short	0x0101


	//----- nvinfo : EIATTR_INT_WARP_WIDE_INSTR_OFFSETS
	.align		4
        /*00d4*/ 	.byte	0x04, 0x31
        /*00d6*/ 	.short	(.L_633 - .L_632)


	//   ....[0]....
.L_632:
        /*00d8*/ 	.word	0x000059f0


	//   ....[1]....
        /*00dc*/ 	.word	0x0000a2c0


	//----- nvinfo : EIATTR_COOP_GROUP_MASK_REGIDS
	.align		4
.L_633:
        /*00e0*/ 	.byte	0x04, 0x29
        /*00e2*/ 	.short	(.L_635 - .L_634)


	//   ....[0]....
.L_634:
        /*00e4*/ 	.word	0xffffffff


	//   ....[1]....
        /*00e8*/ 	.word	0xffffffff


	//   ....[2]....
        /*00ec*/ 	.word	0xffffffff


	//   ....[3]....
        /*00f0*/ 	.word	0xffffffff


	//   ....[4]....
        /*00f4*/ 	.word	0xffffffff


	//   ....[5]....
        /*00f8*/ 	.word	0xffffffff


	//   ....[6]....
        /*00fc*/ 	.word	0xffffffff


	//   ....[7]....
        /*0100*/ 	.word	0xffffffff


	//   ....[8]....
        /*0104*/ 	.word	0xffffffff


	//   ....[9]....
        /*0108*/ 	.word	0xffffffff


	//----- nvinfo : EIATTR_COOP_GROUP_INSTR_OFFSETS
	.align		4
.L_635:
        /*010c*/ 	.byte	0x04, 0x28
        /*010e*/ 	.short	(.L_637 - .L_636)


	//   ....[0]....
.L_636:
        /*0110*/ 	.word	0x000045d0


	//   ....[1]....
        /*0114*/ 	.word	0x000045e0


	//   ....[2]....
        /*0118*/ 	.word	0x00004630


	//   ....[3]....
        /*011c*/ 	.word	0x00004640


	//   ....[4]....
        /*0120*/ 	.word	0x00004670


	//   ....[5]....
        /*0124*/ 	.word	0x00004690


	//   ....[6]....
        /*0128*/ 	.word	0x000046c0


	//   ....[7]....
        /*012c*/ 	.word	0x000046f0


	//   ....[8]....
        /*0130*/ 	.word	0x00004760


	//   ....[9]....
        /*0134*/ 	.word	0x00004780


	//----- nvinfo : EIATTR_EXIT_INSTR_OFFSETS
	.align		4
.L_637:
        /*0138*/ 	.byte	0x04, 0x1c
        /*013a*/ 	.short	(.L_639 - .L_638)


	//   ....[0]....
.L_638:
        /*013c*/ 	.word	0x0000a3b0


	//   ....[1]....
        /*0140*/ 	.word	0x0000a4f0


	//   ....[2]....
        /*0144*/ 	.word	0x0000a760


	//----- nvinfo : EIATTR_MAX_THREADS
	.align		4
.L_639:
        /*0148*/ 	.byte	0x04, 0x05
        /*014a*/ 	.short	(.L_641 - .L_640)
.L_640:
        /*014c*/ 	.word	0x000002a0
        /*0150*/ 	.word	0x00000001
        /*0154*/ 	.word	0x00000001


	//----- nvinfo : EIATTR_CRS_STACK_SIZE
	.align		4
.L_641:
        /*0158*/ 	.byte	0x04, 0x1e
        /*015a*/ 	.short	(.L_643 - .L_642)
.L_642:
        /*015c*/ 	.word	0x00000000


	//----- nvinfo : EIATTR_CBANK_PARAM_SIZE
	.align		4
.L_643:
        /*0160*/ 	.byte	0x03, 0x19
        /*0162*/ 	.short	0x00b8


	//----- nvinfo : EIATTR_PARAM_CBANK
	.align		4
        /*0164*/ 	.byte	0x04, 0x0a
        /*0166*/ 	.short	(.L_645 - .L_644)
	.align		4
.L_644:
        /*0168*/ 	.word	index@(.nv.constant0._Z35group_norm_nhwc_bwd_one_pass_kernelI11Bf16IOBf16WLi512ELi42ELi672EEv26Group_norm_nhwc_bwd_params)
        /*016c*/ 	.short	0x0210
        /*016e*/ 	.short	0x00b8


	//----- nvinfo : EIATTR_SW_WAR
	.align		4
.L_645:
        /*0170*/ 	.byte	0x04, 0x36
        /*0172*/ 	.short	(.L_647 - .L_646)
.L_646:
        /*0174*/ 	.word	0x00000008
.L_647:


//--------------------- .nv.info._Z35group_norm_nhwc_bwd_one_pass_kernelI11Bf16IOFp16WLi64ELi42ELi672EEv26Group_norm_nhwc_bwd_params --------------------------
	.section	.nv.info._Z35group_norm_nhwc_bwd_one_pass_kernelI11Bf16IOFp16WLi64ELi42ELi672EEv26Group_norm_nhwc_bwd_params,"",@"SHT_CUDA_INFO"
	.sectionflags	@""
	.align	4


	//----- nvinfo : EIATTR_CUDA_API_VERSION
	.align		4
        /*0000*/ 	.byte	0x04, 0x37
        /*0002*/ 	.short	(.L_649 - .L_648)
.L_648:
        /*0004*/ 	.word	0x00000082


	//----- nvinfo : EIATTR_KPARAM_INFO
	.align		4
.L_649:
        /*0008*/ 	.byte	0x04, 0x17
        /*000a*/ 	.short	(.L_651 - .L_650)
.L_650:
        /*000c*/ 	.word	0x00000000
        /*0010*/ 	.short	0x0000
        /*0012*/ 	.short	0x0000
        /*0014*/ 	.byte	0x00, 0xf0, 0xe1, 0x02


	//----- nvinfo : EIATTR_SPARSE_MMA_MASK
	.align		4
.L_651:
        /*0018*/ 	.byte	0x03, 0x50
        /*001a*/ 	.short	0x0000


	//----- nvinfo : EIATTR_MAXREG_COUNT
	.align		4
        /*001c*/ 	.byte	0x03, 0x1b
        /*001e*/ 	.short	0x0050


	//----- nvinfo : EIATTR_NUM_BARRIERS
	.align		4
        /*0020*/ 	.byte	0x02, 0x4c
        /*0022*/ 	.byte	0x01
	.zero		1


	//----- nvinfo : EIATTR_MERCURY_ISA_VERSION
	.align		4
        /*0024*/ 	.byte	0x03, 0x5f
        /*0026*/ 	.short	0x0101


	//----- nvinfo : EIATTR_INT_WARP_WIDE_INSTR_OFFSETS
	.align		4
        /*0028*/ 	.byte	0x04, 0x31
        /*002a*/ 	.short	(.L_653 - .L_652)


	//   ....[0]....
.L_652:
        /*002c*/ 	.word	0x000021c0


	//   ....[1]....
        /*0030*/ 	.word	0x00003b00


	//----- nvinfo : EIATTR_COOP_GROUP_MASK_REGIDS
	.align		4
.L_653:
        /*0034*/ 	.byte	0x04, 0x29
        /*0036*/ 	.short	(.L_655 - .L_654)


	//   ....[0]....
.L_654:
        /*0038*/ 	.word	0xffffffff


	//   ....[1]....
        /*003c*/ 	.word	0xffffffff


	//   ....[2]....
        /*0040*/ 	.word	0xffffffff


	//   ....[3]....
        /*0044*/ 	.word	0xffffffff


	//   ....[4]....
        /*0048*/ 	.word	0xffffffff


	//   ....[5]....
        /*004c*/ 	.word	0xffffffff


	//   ....[6]....
        /*0050*/ 	.word	0xffffffff


	//   ....[7]....
        /*0054*/ 	.word	0xffffffff


	//   ....[8]....
        /*0058*/ 	.word	0xffffffff


	//   ....[9]....
        /*005c*/ 	.word	0xffffffff


	//----- nvinfo : EIATTR_COOP_GROUP_INSTR_OFFSETS
	.align		4
.L_655:
        /*0060*/ 	.byte	0x04, 0x28
        /*0062*/ 	.short	(.L_657 - .L_656)


	//   ....[0]....
.L_656:
        /*0064*/ 	.word	0x00000fb0


	//   ....[1]....
        /*0068*/ 	.word	0x00000fd0


	//   ....[2]....
        /*006c*/ 	.word	0x00001020


	//   ....[3]....
        /*0070*/ 	.word	0x00001040


	//   ....[4]....
        /*0074*/ 	.word	0x00001070


	//   ....[5]....
        /*0078*/ 	.word	0x00001090


	//   ....[6]....
        /*007c*/ 	.word	0x000010c0


	//   ....[7]....
        /*0080*/ 	.word	0x000010e0


	//   ....[8]....
        /*0084*/ 	.word	0x00001110


	//   ....[9]....
        /*0088*/ 	.word	0x00001130


	//----- nvinfo : EIATTR_EXIT_INSTR_OFFSETS
	.align		4
.L_657:
        /*008c*/ 	.byte	0x04, 0x1c
        /*008e*/ 	.short	(.L_659 - .L_658)


	//   ....[0]....
.L_658:
        /*0090*/ 	.word	0x00003bf0


	//   ....[1]....
        /*0094*/ 	.word	0x00003d30


	//   ....[2]....
        /*0098*/ 	.word	0x00003f90


	//----- nvinfo : EIATTR_MAX_THREADS
	.align		4
.L_659:
        /*009c*/ 	.byte	0x04, 0x05
        /*009e*/ 	.short	(.L_661 - .L_660)
.L_660:
        /*00a0*/ 	.word	0x000002a0
        /*00a4*/ 	.word	0x00000001
        /*00a8*/ 	.word	0x00000001


	//----- nvinfo : EIATTR_CRS_STACK_SIZE
	.align		4
.L_661:
        /*00ac*/ 	.byte	0x04, 0x1e
        /*00ae*/ 	.short	(.L_663 - .L_662)
.L_662:
        /*00b0*/ 	.word	0x00000000


	//----- nvinfo : EIATTR_CBANK_PARAM_SIZE
	.align		4
.L_663:
        /*00b4*/ 	.byte	0x03, 0x19
        /*00b6*/ 	.short	0x00b8


	//----- nvinfo : EIATTR_PARAM_CBANK
	.align		4
        /*00b8*/ 	.byte	0x04, 0x0a
        /*00ba*/ 	.short	(.L_665 - .L_664)
	.align		4
.L_664:
        /*00bc*/ 	.word	index@(.nv.constant0._Z35group_norm_nhwc_bwd_one_pass_kernelI11Bf16IOFp16WLi64ELi42ELi672EEv26Group_norm_nhwc_bwd_params)
        /*00c0*/ 	.short	0x0210
        /*00c2*/ 	.short	0x00b8


	//----- nvinfo : EIATTR_SW_WAR
	.align		4
.L_665:
        /*00c4*/ 	.byte	0x04, 0x36
        /*00c6*/ 	.short	(.L_667 - .L_666)
.L_666:
        /*00c8*/ 	.word	0x00000008
.L_667:


//--------------------- .nv.info._Z35group_norm_nhwc_bwd_one_pass_kernelI11Bf16IOFp16WLi128ELi42ELi672EEv26Group_norm_nhwc_bwd_params --------------------------
	.section	.nv.info._Z35group_norm_nhwc_bwd_one_pass_kernelI11Bf16IOFp16WLi128ELi42ELi672EEv26Group_norm_nhwc_bwd_params,"",@"SHT_CUDA_INFO"
	.sectionflags	@""
	.align	4


	//----- nvinfo : EIATTR_CUDA_API_VERSION
	.align		4
        /*0000*/ 	.byte	0x04, 0x37
        /*0002*/ 	.short	(.L_669 - .L_668)
.L_668:
        /*0004*/ 	.word	0x00000082


	//----- nvinfo : EIATTR_KPARAM_INFO
	.align		4
.L_669:
        /*0008*/ 	.byte	0x04, 0x17
        /*000a*/ 	.short	(.L_671 - .L_670)
.L_670:
        /*000c*/ 	.word	0x00000000
        /*0010*/ 	.short	0x0000
        /*0012*/ 	.short	0x0000
        /*0014*/ 	.byte	0x00, 0xf0, 0xe1, 0x02


	//----- nvinfo : EIATTR_SPARSE_MMA_MASK
	.align		4
.L_671:
        /*0018*/ 	.byte	0x03, 0x50
        /*001a*/ 	.short	0x0000


	//----- nvinfo : EIATTR_MAXREG_COUNT
	.align		4
        /*001c*/ 	.byte	0x03, 0x1b
        /*001e*/ 	.short	0x0050


	//----- nvinfo : EIATTR_NUM_BARRIERS
	.align		4
        /*0020*/ 	.byte	0x02, 0x4c
        /*0022*/ 	.byte	0x01
	.zero		1


	//----- nvinfo : EIATTR_MERCURY_ISA_VERSION
	.align		4
        /*0024*/ 	.byte	0x03, 0x5f
        /*0026*/ 	.short	0x0101


	//----- nvinfo : EIATTR_INT_WARP_WIDE_INSTR_OFFSETS
	.align		4
        /*0028*/ 	.byte	0x04, 0x31
        /*002a*/ 	.short	(.L_673 - .L_672)


	//   ....[0]....
.L_672:
        /*002c*/ 	.word	0x000028f0


	//   ....[1]....
        /*0030*/ 	.word	0x00004860


	//----- nvinfo : EIATTR_COOP_GROUP_MASK_REGIDS
	.align		4
.L_673:
        /*0034*/ 	.byte	0x04, 0x29
        /*0036*/ 	.short	(.L_675 - .L_674)


	//   ....[0]....
.L_674:
        /*0038*/ 	.word	0xffffffff


	//   ....[1]....
        /*003c*/ 	.word	0xffffffff


	//   ....[2]....
        /*0040*/ 	.word	0xffffffff


	//   ....[3]....
        /*0044*/ 	.word	0xffffffff


	//   ....[4]....
        /*0048*/ 	.word	0xffffffff


	//   ....[5]....
        /*004c*/ 	.word	0xffffffff


	//   ....[6]....
        /*0050*/ 	.word	0xffffffff


	//   ....[7]....
        /*0054*/ 	.word	0xffffffff


	//   ....[8]....
        /*0058*/ 	.word	0xffffffff


	//   ....[9]....
        /*005c*/ 	.word	0xffffffff


	//----- nvinfo : EIATTR_COOP_GROUP_INSTR_OFFSETS
	.align		4
.L_675:
        /*0060*/ 	.byte	0x04, 0x28
        /*0062*/ 	.short	(.L_677 - .L_676)


	//   ....[0]....
.L_676:
        /*0064*/ 	.word	0x00001640


	//   ....[1]....
        /*0068*/ 	.word	0x00001680


	//   ....[2]....
        /*006c*/ 	.word	0x000017b0


	//   ....[3]....
        /*0070*/ 	.word	0x000017d0


	//   ....[4]....
        /*0074*/ 	.word	0x00001800


	//   ....[5]....
        /*0078*/ 	.word	0x00001820


	//   ....[6]....
        /*007c*/ 	.word	0x00001850


	//   ....[7]....
        /*0080*/ 	.word	0x00001870


	//   ....[8]....
        /*0084*/ 	.word	0x000018a0


	//   ....[9]....
        /*0088*/ 	.word	0x000018c0


	//----- nvinfo : EIATTR_EXIT_INSTR_OFFSETS
	.align		4
.L_677:
        /*008c*/ 	.byte	0x04, 0x1c
        /*008e*/ 	.short	(.L_679 - .L_678)


	//   ....[0]....
.L_678:
        /*0090*/ 	.word	0x00004950


	//   ....[1]....
        /*0094*/ 	.word	0x00004a90


	//   ....[2]....
        /*0098*/ 	.word	0x00004cf0


	//----- nvinfo : EIATTR_MAX_THREADS
	.align		4
.L_679:
        /*009c*/ 	.byte	0x04, 0x05
        /*009e*/ 	.short	(.L_681 - .L_680)
.L_680:
        /*00a0*/ 	.word	0x000002a0
        /*00a4*/ 	.word	0x00000001
        /*00a8*/ 	.word	0x00000001


	//----- nvinfo : EIATTR_CRS_STACK_SIZE
	.align		4
.L_681:
        /*00ac*/ 	.byte	0x04, 0x1e
        /*00ae*/ 	.short	(.L_683 - .L_682)
.L_682:
        /*00b0*/ 	.word	0x00000000


	//----- nvinfo : EIATTR_CBANK_PARAM_SIZE
	.align		4
.L_683:
        /*00b4*/ 	.byte	0x03, 0x19
        /*00b6*/ 	.short	0x00b8


	//----- nvinfo : EIATTR_PARAM_CBANK
	.align		4
        /*00b8*/ 	.byte	0x04, 0x0a
        /*00ba*/ 	.short	(.L_685 - .L_684)
	.align		4
.L_684:
        /*00bc*/ 	.word	index@(.nv.constant0._Z35group_norm_nhwc_bwd_one_pass_kernelI11Bf16IOFp16WLi128ELi42ELi672EEv26Group_norm_nhwc_bwd_params)
        /*00c0*/ 	.short	0x0210
        /*00c2*/ 	.short	0x00b8


	//----- nvinfo : EIATTR_SW_WAR
	.align		4
.L_685:
        /*00c4*/ 	.byte	0x04, 0x36
        /*00c6*/ 	.short	(.L_687 - .L_686)
.L_686:
        /*00c8*/ 	.word	0x00000008
.L_687:


//--------------------- .nv.info._Z35group_norm_nhwc_bwd_one_pass_kernelI11Bf16IOFp16WLi256ELi42ELi672EEv26Group_norm_nhwc_bwd_params --------------------------
	.section	.nv.info._Z35group_norm_nhwc_bwd_one_pass_kernelI11Bf16IOFp16WLi256ELi42ELi672EEv26Group_norm_nhwc_bwd_params,"",@"SHT_CUDA_INFO"
	.sectionflags	@""
	.align	4


	//----- nvinfo : EIATTR_CUDA_API_VERSION
	.align		4
        /*0000*/ 	.byte	0x04, 0x37
        /*0002*/ 	.short	(.L_689 - .L_688)
.L_688:
        /*0004*/ 	.word	0x00000082


	//----- nvinfo : EIATTR_KPARAM_INFO
	.align		4
.L_689:
        /*0008*/ 	.byte	0x04, 0x17
        /*000a*/ 	.short	(.L_691 - .L_690)
.L_690:
        /*000c*/ 	.word	0x00000000
        /*0010*/ 	.short	0x0000
        /*0012*/ 	.short	0x0000
        /*0014*/ 	.byte	0x00, 0xf0, 0xe1, 0x02


	//----- nvinfo : EIATTR_SPARSE_MMA_MASK
	.align		4
.L_691:
        /*0018*/ 	.byte	0x03, 0x50
        /*001a*/ 	.short	0x0000


	//----- nvinfo : EIATTR_MAXREG_COUNT
	.align		4
        /*001c*/ 	.byte	0x03, 0x1b
        /*001e*/ 	.short	0x0050


	//----- nvinfo : EIATTR_NUM_BARRIERS
	.align		4
        /*0020*/ 	.byte	0x02, 0x4c
        /*0022*/ 	.byte	0x01
	.zero		1


	//----- nvinfo : EIATTR_MERCURY_ISA_VERSION
	.align		4
        /*0024*/ 	.byte	0x03, 0x5f
        /*0026*/ 	.short	0x0101


	//----- nvinfo : EIATTR_INT_WARP_WIDE_INSTR_OFFSETS
	.align		4
        /*0028*/ 	.byte	0x04, 0x31
        /*002a*/ 	.short	(.L_693 - .L_692)


	//   ....[0]....
.L_692:
        /*002c*/ 	.word	0x00003970


	//   ....[1]....
        /*0030*/ 	.word	0x00006660


	//----- nvinfo : EIATTR_COOP_GROUP_MASK_REGIDS
	.align		4
.L_693:
        /*0034*/ 	.byte	0x04, 0x29
        /*0036*/ 	.short	(.L_695 - .L_694)


	//   ....[0]....
.L_694:
        /*0038*/ 	.word	0xffffffff


	//   ....[1]....
        /*003c*/ 	.word	0xffffffff


	//   ....[2]....
        /*0040*/ 	.word	0xffffffff


	//   ....[3]....
        /*0044*/ 	.word	0xffffffff


	//   ....[4]....
        /*0048*/ 	.word	0xffffffff


	//   ....[5]....
        /*004c*/ 	.word	0xffffffff


	//   ....[6]....
        /*0050*/ 	.word	0xffffffff


	//   ....[7]....
        /*0054*/ 	.word	0xffffffff


	//   ....[8]....
        /*0058*/ 	.word	0xffffffff


	//   ....[9]....
        /*005c*/ 	.word	0xffffffff


	//----- nvinfo : EIATTR_COOP_GROUP_INSTR_OFFSETS
	.align		4
.L_695:
        /*0060*/ 	.byte	0x04, 0x28
        /*0062*/ 	.short	(.L_697 - .L_696)


	//   ....[0]....
.L_696:
        /*0064*/ 	.word	0x00002600


	//   ....[1]....
        /*0068*/ 	.word	0x00002640


	//   ....[2]....
        /*006c*/ 	.word	0x00002780


	//   ....[3]....
        /*0070*/ 	.word	0x000027a0


	//   ....[4]....
        /*0074*/ 	.word	0x000027d0


	//   ....[5]....
        /*0078*/ 	.word	0x000027f0


	//   ....[6]....
        /*007c*/ 	.word	0x00002820


	//   ....[7]....
        /*0080*/ 	.word	0x00002840


	//   ....[8]....
        /*0084*/ 	.word	0x00002870


	//   ....[9]....
        /*0088*/ 	.word	0x00002890


	//----- nvinfo : EIATTR_EXIT_INSTR_OFFSETS
	.align		4
.L_697:
        /*008c*/ 	.byte	0x04, 0x1c
        /*008e*/ 	.short	(.L_699 - .L_698)


	//   ....[0]....
.L_698:
        /*0090*/ 	.word	0x00006750


	//   ....[1]....
        /*0094*/ 	.word	0x00006890


	//   ....[2]....
        /*0098*/ 	.word	0x00006af0


	//----- nvinfo : EIATTR_MAX_THREADS
	.align		4
.L_699:
        /*009c*/ 	.byte	0x04, 0x05
        /*009e*/ 	.short	(.L_701 - .L_700)
.L_700:
        /*00a0*/ 	.word	0x000002a0
        /*00a4*/ 	.word	0x00000001
        /*00a8*/ 	.word	0x00000001


	//----- nvinfo : EIATTR_CRS_STACK_SIZE
	.align		4
.L_701:
        /*00ac*/ 	.byte	0x04, 0x1e
        /*00ae*/ 	.short	(.L_703 - .L_702)
.L_702:
        /*00b0*/ 	.word	0x00000000


	//----- nvinfo : EIATTR_CBANK_PARAM_SIZE
	.align		4
.L_703:
        /*00b4*/ 	.byte	0x03, 0x19
        /*00b6*/ 	.short	0x00b8


	//----- nvinfo : EIATTR_PARAM_CBANK
	.align		4
        /*00b8*/ 	.byte	0x04, 0x0a
        /*00ba*/ 	.short	(.L_705 - .L_704)
	.align		4
.L_704:
        /*00bc*/ 	.word	index@(.nv.constant0._Z35group_norm_nhwc_bwd_one_pass_kernelI11Bf16IOFp16WLi256ELi42ELi672EEv26Group_norm_nhwc_bwd_params)
        /*00c0*/ 	.short	0x0210
        /*00c2*/ 	.short	0x00b8


	//----- nvinfo : EIATTR_SW_WAR
	.align		4
.L_705:
        /*00c4*/ 	.byte	0x04, 0x36
        /*00c6*/ 	.short	(.L_707 - .L_706)
.L_706:
        /*00c8*/ 	.word	0x00000008
.L_707:


//--------------------- .nv.info._Z35group_norm_nhwc_bwd_one_pass_kernelI11Bf16IOFp16WLi512ELi42ELi672EEv26Group_norm_nhwc_bwd_params --------------------------
	.section	.nv.info._Z35group_norm_nhwc_bwd_one_pass_kernelI11Bf16IOFp16WLi512ELi42ELi672EEv26Group_norm_nhwc_bwd_params,"",@"SHT_CUDA_INFO"
	.sectionflags	@""
	.align	4


	//----- nvinfo : EIATTR_CUDA_API_VERSION
	.align		4
        /*0000*/ 	.byte	0x04, 0x37
        /*0002*/ 	.short	(.L_709 - .L_708)
.L_708:
        /*0004*/ 	.word	0x00000082


	//----- nvinfo : EIATTR_KPARAM_INFO
	.align		4
.L_709:
        /*0008*/ 	.byte	0x04, 0x17
        /*000a*/ 	.short	(.L_711 - .L_710)
.L_710:
        /*000c*/ 	.word	0x00000000
        /*0010*/ 	.short	0x0000
        /*0012*/ 	.short	0x0000
        /*0014*/ 	.byte	0x00, 0xf0, 0xe1, 0x02


	//----- nvinfo : EIATTR_SPARSE_MMA_MASK
	.align		4
.L_711:
        /*0018*/ 	.byte	0x03, 0x50
        /*001a*/ 	.short	0x0000


	//----- nvinfo : EIATTR_MAXREG_COUNT
	.align		4
        /*001c*/ 	.byte	0x03, 0x1b
        /*001e*/ 	.short	0x0050


	//----- nvinfo : EIATTR_NUM_BARRIERS
	.align		4
        /*0020*/ 	.byte	0x02, 0x4c
        /*0022*/ 	.byte	0x01
	.zero		1


	//----- nvinfo : EIATTR_ANNOTATIONS
	.align		4
        /*0024*/ 	.byte	0x04, 0x55
        /*0026*/ 	.short	(.L_713 - .L_712)


	//   ....[0]....
.L_712:
        /* <DEDUP_REMOVED lines=12> */


	//----- nvinfo : EIATTR_MERCURY_ISA_VERSION
	.align		4
.L_713:
        /*00d0*/ 	.byte	0x03, 0x5f
        /*00d2*/ 	.short	0x0101


	//----- nvinfo : EIATTR_INT_WARP_WIDE_INSTR_OFFSETS
	.align		4
        /*00d4*/ 	.byte	0x04, 0x31
        /*00d6*/ 	.short	(.L_715 - .L_714)


	//   ....[0]....
.L_714:
        /*00d8*/ 	.word	0x000059f0


	//   ....[1]....
        /*00dc*/ 	.word	0x0000a2c0


	//----- nvinfo : EIATTR_COOP_GROUP_MASK_REGIDS
	.align		4
.L_715:
        /*00e0*/ 	.byte	0x04, 0x29
        /*00e2*/ 	.short	(.L_717 - .L_716)


	//   ....[0]....
.L_716:
        /*00e4*/ 	.word	0xffffffff


	//   ....[1]....
        /*00e8*/ 	.word	0xffffffff


	//   ....[2]....
        /*00ec*/ 	.word	0xffffffff


	//   ....[3]....
        /*00f0*/ 	.word	0xffffffff


	//   ....[4]....
        /*00f4*/ 	.word	0xffffffff


	//   ....[5]....
        /*00f8*/ 	.word	0xffffffff


	//   ....[6]....
        /*00fc*/ 	.word	0xffffffff


	//   ....[7]....
        /*0100*/ 	.word	0xffffffff


	//   ....[8]....
        /*0104*/ 	.word	0xffffffff


	//   ....[9]....
        /*0108*/ 	.word	0xffffffff


	//----- nvinfo : EIATTR_COOP_GROUP_INSTR_OFFSETS
	.align		4
.L_717:
        /*010c*/ 	.byte	0x04, 0x28
        /*010e*/ 	.short	(.L_719 - .L_718)


	//   ....[0]....
.L_718:
        /*0110*/ 	.word	0x000045d0


	//   ....[1]....
        /*0114*/ 	.word	0x000045e0


	//   ....[2]....
        /*0118*/ 	.word	0x00004630


	//   ....[3]....
        /*011c*/ 	.word	0x00004640


	//   ....[4]....
        /*0120*/ 	.word	0x00004670


	//   ....[5]....
        /*0124*/ 	.word	0x00004690


	//   ....[6]....
        /*0128*/ 	.word	0x000046c0


	//   ....[7]....
        /*012c*/ 	.word	0x000046f0


	//   ....[8]....
        /*0130*/ 	.word	0x00004760


	//   ....[9]....
        /*0134*/ 	.word	0x00004780


	//----- nvinfo : EIATTR_EXIT_INSTR_OFFSETS
	.align		4
.L_719:
        /*0138*/ 	.byte	0x04, 0x1c
        /*013a*/ 	.short	(.L_721 - .L_720)


	//   ....[0]....
.L_720:
        /*013c*/ 	.word	0x0000a3b0


	//   ....[1]....
        /*0140*/ 	.word	0x0000a4f0


	//   ....[2]....
        /*0144*/ 	.word	0x0000a760


	//----- nvinfo : EIATTR_MAX_THREADS
	.align		4
.L_721:
        /*0148*/ 	.byte	0x04, 0x05
        /*014a*/ 	.short	(.L_723 - .L_722)
.L_722:
        /*014c*/ 	.word	0x000002a0
        /*0150*/ 	.word	0x00000001
        /*0154*/ 	.word	0x00000001


	//----- nvinfo : EIATTR_CRS_STACK_SIZE
	.align		4
.L_723:
        /*0158*/ 	.byte	0x04, 0x1e
        /*015a*/ 	.short	(.L_725 - .L_724)
.L_724:
        /*015c*/ 	.word	0x00000000


	//----- nvinfo : EIATTR_CBANK_PARAM_SIZE
	.align		4
.L_725:
        /*0160*/ 	.byte	0x03, 0x19
        /*0162*/ 	.short	0x00b8


	//----- nvinfo : EIATTR_PARAM_CBANK
	.align		4
        /*0164*/ 	.byte	0x04, 0x0a
        /*0166*/ 	.short	(.L_727 - .L_726)
	.align		4
.L_726:
        /*0168*/ 	.word	index@(.nv.constant0._Z35group_norm_nhwc_bwd_one_pass_kernelI11Bf16IOFp16WLi512ELi42ELi672EEv26Group_norm_nhwc_bwd_params)
        /*016c*/ 	.short	0x0210
        /*016e*/ 	.short	0x00b8


	//----- nvinfo : EIATTR_SW_WAR
	.align		4
.L_727:
        /*0170*/ 	.byte	0x04, 0x36
        /*0172*/ 	.short	(.L_729 - .L_728)
.L_728:
        /*0174*/ 	.word	0x00000008
.L_729:


//--------------------- .nv.info._Z35group_norm_nhwc_bwd_one_pass_kernelI11Fp16IOFp32WLi64ELi42ELi672EEv26Group_norm_nhwc_bwd_params --------------------------
	.section	.nv.info._Z35group_norm_nhwc_bwd_one_pass_kernelI11Fp16IOFp32WLi64ELi42ELi672EEv26Group_norm_nhwc_bwd_params,"",@"SHT_CUDA_INFO"
	.sectionflags	@""
	.align	4


	//----- nvinfo : EIATTR_CUDA_API_VERSION
	.align		4
        /*0000*/ 	.byte	0x04, 0x37
        /*0002*/ 	.short	(.L_731 - .L_730)
.L_730:
        /*0004*/ 	.word	0x00000082


	//----- nvinfo : EIATTR_KPARAM_INFO
	.align		4
.L_731:
        /*0008*/ 	.byte	0x04, 0x17
        /*000a*/ 	.short	(.L_733 - .L_732)
.L_732:
        /*000c*/ 	.word	0x00000000
        /*0010*/ 	.short	0x0000
        /*0012*/ 	.short	0x0000
        /*0014*/ 	.byte	0x00, 0xf0, 0xe1, 0x02


	//----- nvinfo : EIATTR_SPARSE_MMA_MASK
	.align		4
.L_733:
        /*0018*/ 	.byte	0x03, 0x50
        /*001a*/ 	.short	0x0000


	//----- nvinfo : EIATTR_MAXREG_COUNT
	.align		4
        /*001c*/ 	.byte	0x03, 0x1b
        /*001e*/ 	.short	0x0050


	//----- nvinfo : EIATTR_NUM_BARRIERS
	.align		4
        /*0020*/ 	.byte	0x02, 0x4c
        /*0022*/ 	.byte	0x01
	.zero		1


	//----- nvinfo : EIATTR_MERCURY_ISA_VERSION
	.align		4
        /*0024*/ 	.byte	0x03, 0x5f
        /*0026*/ 	.short	0x0101


	//----- nvinfo : EIATTR_INT_WARP_WIDE_INSTR_OFFSETS
	.align		4
        /*0028*/ 	.byte	0x04, 0x31
        /*002a*/ 	.short	(.L_735 - .L_734)


	//   ....[0]....
.L_734:
        /*002c*/ 	.word	0x000020b0


	//   ....[1]....
        /*0030*/ 	.word	0x000039f0


	//----- nvinfo : EIATTR_COOP_GROUP_MASK_REGIDS
	.align		4
.L_735:
        /*0034*/ 	.byte	0x04, 0x29
        /*0036*/ 	.short	(.L_737 - .L_736)


	//   ....[0]....
.L_736:
        /*0038*/ 	.word	0xffffffff


	//   ....[1]....
        /*003c*/ 	.word	0xffffffff


	//   ....[2]....
        /*0040*/ 	.word	0xffffffff


	//   ....[3]....
        /*0044*/ 	.word	0xffffffff


	//   ....[4]....
        /*0048*/ 	.word	0xffffffff


	//   ....[5]....
        /*004c*/ 	.word	0xffffffff


	//   ....[6]....
        /*0050*/ 	.word	0xffffffff


	//   ....[7]....
        /*0054*/ 	.word	0xffffffff


	//   ....[8]....
        /*0058*/ 	.word	0xffffffff


	//   ....[9]....
        /*005c*/ 	.word	0xffffffff


	//----- nvinfo : EIATTR_COOP_GROUP_INSTR_OFFSETS
	.align		4
.L_737:
        /*0060*/ 	.byte	0x04, 0x28
        /*0062*/ 	.short	(.L_739 - .L_738)


	//   ....[0]....
.L_738:
        /*0064*/ 	.word	0x00000ee0


	//   ....[1]....
        /*0068*/ 	.word	0x00000f20


	//   ....[2]....
        /*006c*/ 	.word	0x00000fa0


	//   ....[3]....
        /*0070*/ 	.word	0x00000fc0


	//   ....[4]....
        /*0074*/ 	.word	0x00000ff0


	//   ....[5]....
        /*0078*/ 	.word	0x00001010


	//   ....[6]....
        /*007c*/ 	.word	0x00001040


	//   ....[7]....
        /*0080*/ 	.word	0x00001060


	//   ....[8]....
        /*0084*/ 	.word	0x00001090


	//   ....[9]....
        /*0088*/ 	.word	0x000010b0


	//----- nvinfo : EIATTR_EXIT_INSTR_OFFSETS
	.align		4
.L_739:
        /*008c*/ 	.byte	0x04, 0x1c
        /*008e*/ 	.short	(.L_741 - .L_740)


	//   ....[0]....
.L_740:
        /*0090*/ 	.word	0x00003ae0


	//   ....[1]....
        /*0094*/ 	.word	0x00003c20


	//   ....[2]....
        /*0098*/ 	.word	0x00003e60


	//----- nvinfo : EIATTR_MAX_THREADS
	.align		4
.L_741:
        /*009c*/ 	.byte	0x04, 0x05
        /*009e*/ 	.short	(.L_743 - .L_742)
.L_742:
        /*00a0*/ 	.word	0x000002a0
        /*00a4*/ 	.word	0x00000001
        /*00a8*/ 	.word	0x00000001


	//----- nvinfo : EIATTR_CRS_STACK_SIZE
	.align		4
.L_743:
        /*00ac*/ 	.byte	0x04, 0x1e
        /*00ae*/ 	.short	(.L_745 - .L_744)
.L_744:
        /*00b0*/ 	.word	0x00000000


	//----- nvinfo : EIATTR_CBANK_PARAM_SIZE
	.align		4
.L_745:
        /*00b4*/ 	.byte	0x03, 0x19
        /*00b6*/ 	.short	0x00b8


	//----- nvinfo : EIATTR_PARAM_CBANK
	.align		4
        /*00b8*/ 	.byte	0x04, 0x0a
        /*00ba*/ 	.short	(.L_747 - .L_746)
	.align		4
.L_746:
        /*00bc*/ 	.word	index@(.nv.constant0._Z35group_norm_nhwc_bwd_one_pass_kernelI11Fp16IOFp32WLi64ELi42ELi672EEv26Group_norm_nhwc_bwd_params)
        /*00c0*/ 	.short	0x0210
        /*00c2*/ 	.short	0x00b8


	//----- nvinfo : EIATTR_SW_WAR
	.align		4
.L_747:
        /*00c4*/ 	.byte	0x04, 0x36
        /*00c6*/ 	.short	(.L_749 - .L_748)
.L_748:
        /*00c8*/ 	.word	0x00000008
.L_749:


//--------------------- .nv.info._Z35group_norm_nhwc_bwd_one_pass_kernelI11Fp16IOFp32WLi128ELi42ELi672EEv26Group_norm_nhwc_bwd_params --------------------------
	.section	.nv.info._Z35group_norm_nhwc_bwd_one_pass_kernelI11Fp16IOFp32WLi128ELi42ELi672EEv26Group_norm_nhwc_bwd_params,"",@"SHT_CUDA_INFO"
	.sectionflags	@""
	.align	4


	//----- nvinfo : EIATTR_CUDA_API_VERSION
	.align		4
        /*0000*/ 	.byte	0x04, 0x37
        /*0002*/ 	.short	(.L_751 - .L_750)
.L_750:
        /*0004*/ 	.word	0x00000082


	//----- nvinfo : EIATTR_KPARAM_INFO
	.align		4
.L_751:
        /*0008*/ 	.byte	0x04, 0x17
        /*000a*/ 	.short	(.L_753 - .L_752)
.L_752:
        /*000c*/ 	.word	0x00000000
        /*0010*/ 	.short	0x0000
        /*0012*/ 	.short	0x0000
        /*0014*/ 	.byte	0x00, 0xf0, 0xe1, 0x02


	//----- nvinfo : EIATTR_SPARSE_MMA_MASK
	.align		4
.L_753:
        /*0018*/ 	.byte	0x03, 0x50
        /*001a*/ 	.short	0x0000


	//----- nvinfo : EIATTR_MAXREG_COUNT
	.align		4
        /*001c*/ 	.byte	0x03, 0x1b
        /*001e*/ 	.short	0x0050


	//----- nvinfo : EIATTR_NUM_BARRIERS
	.align		4
        /*0020*/ 	.byte	0x02, 0x4c
        /*0022*/ 	.byte	0x01
	.zero		1


	//----- nvinfo : EIATTR_MERCURY_ISA_VERSION
	.align		4
        /*0024*/ 	.byte	0x03, 0x5f
        /*0026*/ 	.short	0x0101


	//----- nvinfo : EIATTR_INT_WARP_WIDE_INSTR_OFFSETS
	.align		4
        /*0028*/ 	.byte	0x04, 0x31
        /*002a*/ 	.short	(.L_755 - .L_754)


	//   ....[0]....
.L_754:
        /*002c*/ 	.word	0x00002870


	//   ....[1]....
        /*0030*/ 	.word	0x00004810


	//----- nvinfo : EIATTR_COOP_GROUP_MASK_REGIDS
	.align		4
.L_755:
        /*0034*/ 	.byte	0x04, 0x29
        /*0036*/ 	.short	(.L_757 - .L_756)


	//   ....[0]....
.L_756:
        /*0038*/ 	.word	0xffffffff


	//   ....[1]....
        /*003c*/ 	.word	0xffffffff


	//   ....[2]....
        /*0040*/ 	.word	0xffffffff


	//   ....[3]....
        /*0044*/ 	.word	0xffffffff


	//   ....[4]....
        /*0048*/ 	.word	0xffffffff


	//   ....[5]....
        /*004c*/ 	.word	0xffffffff


	//   ....[6]....
        /*0050*/ 	.word	0xffffffff


	//   ....[7]....
        /*0054*/ 	.word	0xffffffff


	//   ....[8]....
        /*0058*/ 	.word	0xffffffff


	//   ....[9]....
        /*005c*/ 	.word	0xffffffff


	//----- nvinfo : EIATTR_COOP_GROUP_INSTR_OFFSETS
	.align		4
.L_757:
        /*0060*/ 	.byte	0x04, 0x28
        /*0062*/ 	.short	(.L_759 - .L_758)


	//   ....[0]....
.L_758:
        /*0064*/ 	.word	0x000016c0


	//   ....[1]....
        /*0068*/ 	.word	0x00001700


	//   ....[2]....
        /*006c*/ 	.word	0x00001770


	//   ....[3]....
        /*0070*/ 	.word	0x00001790


	//   ....[4]....
        /*0074*/ 	.word	0x000017c0


	//   ....[5]....
        /*0078*/ 	.word	0x000017e0


	//   ....[6]....
        /*007c*/ 	.word	0x00001810


	//   ....[7]....
        /*0080*/ 	.word	0x00001830


	//   ....[8]....
        /*0084*/ 	.word	0x00001860


	//   ....[9]....
        /*0088*/ 	.word	0x00001880


	//----- nvinfo : EIATTR_EXIT_INSTR_OFFSETS
	.align		4
.L_759:
        /*008c*/ 	.byte	0x04, 0x1c
        /*008e*/ 	.short	(.L_761 - .L_760)


	//   ....[0]....
.L_760:
        /*0090*/ 	.word	0x00004900


	//   ....[1]....
        /*0094*/ 	.word	0x00004a40


	//   ....[2]....
        /*0098*/ 	.word	0x00004c80


	//----- nvinfo : EIATTR_MAX_THREADS
	.align		4
.L_761:
        /*009c*/ 	.byte	0x04, 0x05
        /*009e*/ 	.short	(.L_763 - .L_762)
.L_762:
        /*00a0*/ 	.word	0x000002a0
        /*00a4*/ 	.word	0x00000001
        /*00a8*/ 	.word	0x00000001


	//----- nvinfo : EIATTR_CRS_STACK_SIZE
	.align		4
.L_763:
        /*00ac*/ 	.byte	0x04, 0x1e
        /*00ae*/ 	.short	(.L_765 - .L_764)
.L_764:
        /*00b0*/ 	.word	0x00000000


	//----- nvinfo : EIATTR_CBANK_PARAM_SIZE
	.align		4
.L_765:
        /*00b4*/ 	.byte	0x03, 0x19
        /*00b6*/ 	.short	0x00b8


	//----- nvinfo : EIATTR_PARAM_CBANK
	.align		4
        /*00b8*/ 	.byte	0x04, 0x0a
        /*00ba*/ 	.short	(.L_767 - .L_766)
	.align		4
.L_766:
        /*00bc*/ 	.word	index@(.nv.constant0._Z35group_norm_nhwc_bwd_one_pass_kernelI11Fp16IOFp32WLi128ELi42ELi672EEv26Group_norm_nhwc_bwd_params)
        /*00c0*/ 	.short	0x0210
        /*00c2*/ 	.short	0x00b8


	//----- nvinfo : EIATTR_SW_WAR
	.align		4
.L_767:
        /*00c4*/ 	.byte	0x04, 0x36
        /*00c6*/ 	.short	(.L_769 - .L_768)
.L_768:
        /*00c8*/ 	.word	0x00000008
.L_769:


//--------------------- .nv.info._Z35group_norm_nhwc_bwd_one_pass_kernelI11Fp16IOFp32WLi256ELi42ELi672EEv26Group_norm_nhwc_bwd_params --------------------------
	.section	.nv.info._Z35group_norm_nhwc_bwd_one_pass_kernelI11Fp16IOFp32WLi256ELi42ELi672EEv26Group_norm_nhwc_bwd_params,"",@"SHT_CUDA_INFO"
	.sectionflags	@""
	.align	4


	//----- nvinfo : EIATTR_CUDA_API_VERSION
	.align		4
        /*0000*/ 	.byte	0x04, 0x37
        /*0002*/ 	.short	(.L_771 - .L_770)
.L_770:
        /*0004*/ 	.word	0x00000082


	//----- nvinfo : EIATTR_KPARAM_INFO
	.align		4
.L_771:
        /*0008*/ 	.byte	0x04, 0x17
        /*000a*/ 	.short	(.L_773 - .L_772)
.L_772:
        /*000c*/ 	.word	0x00000000
        /*0010*/ 	.short	0x0000
        /*0012*/ 	.short	0x0000
        /*0014*/ 	.byte	0x00, 0xf0, 0xe1, 0x02


	//----- nvinfo : EIATTR_SPARSE_MMA_MASK
	.align		4
.L_773:
        /*0018*/ 	.byte	0x03, 0x50
        /*001a*/ 	.short	0x0000


	//----- nvinfo : EIATTR_MAXREG_COUNT
	.align		4
        /*001c*/ 	.byte	0x03, 0x1b
        /*001e*/ 	.short	0x0050


	//----- nvinfo : EIATTR_NUM_BARRIERS
	.align		4
        /*0020*/ 	.byte	0x02, 0x4c
        /*0022*/ 	.byte	0x01
	.zero		1


	//----- nvinfo : EIATTR_MERCURY_ISA_VERSION
	.align		4
        /*0024*/ 	.byte	0x03, 0x5f
        /*0026*/ 	.short	0x0101


	//----- nvinfo : EIATTR_INT_WARP_WIDE_INSTR_OFFSETS
	.align		4
        /*0028*/ 	.byte	0x04, 0x31
        /*002a*/ 	.short	(.L_775 - .L_774)


	//   ....[0]....
.L_774:
        /*002c*/ 	.word	0x00003700


	//   ....[1]....
        /*0030*/ 	.word	0x00006320


	//----- nvinfo : EIATTR_COOP_GROUP_MASK_REGIDS
	.align		4
.L_775:
        /*0034*/ 	.byte	0x04, 0x29
        /*0036*/ 	.short	(.L_777 - .L_776)


	//   ....[0]....
.L_776:
        /*0038*/ 	.word	0xffffffff


	//   ....[1]....
        /*003c*/ 	.word	0xffffffff


	//   ....[2]....
        /*0040*/ 	.word	0xffffffff


	//   ....[3]....
        /*0044*/ 	.word	0xffffffff


	//   ....[4]....
        /*0048*/ 	.word	0xffffffff


	//   ....[5]....
        /*004c*/ 	.word	0xffffffff


	//   ....[6]....
        /*0050*/ 	.word	0xffffffff


	//   ....[7]....
        /*0054*/ 	.word	0xffffffff


	//   ....[8]....
        /*0058*/ 	.word	0xffffffff


	//   ....[9]....
        /*005c*/ 	.word	0xffffffff


	//----- nvinfo : EIATTR_COOP_GROUP_INSTR_OFFSETS
	.align		4
.L_777:
        /*0060*/ 	.byte	0x04, 0x28
        /*0062*/ 	.short	(.L_779 - .L_778)


	//   ....[0]....
.L_778:
        /*0064*/ 	.word	0x00002560


	//   ....[1]....
        /*0068*/ 	.word	0x00002590


	//   ....[2]....
        /*006c*/ 	.word	0x000025d0


	//   ....[3]....
        /*0070*/ 	.word	0x000025f0


	//   ....[4]....
        /*0074*/ 	.word	0x00002620


	//   ....[5]....
        /*0078*/ 	.word	0x00002640


	//   ....[6]....
        /*007c*/ 	.word	0x00002670


	//   ....[7]....
        /*0080*/ 	.word	0x00002690


	//   ....[8]....
        /*0084*/ 	.word	0x00002700


	//   ....[9]....
        /*0088*/ 	.word	0x00002710


	//----- nvinfo : EIATTR_EXIT_INSTR_OFFSETS
	.align		4
.L_779:
        /*008c*/ 	.byte	0x04, 0x1c
        /*008e*/ 	.short	(.L_781 - .L_780)


	//   ....[0]....
.L_780:
        /*0090*/ 	.word	0x00006410


	//   ....[1]....
        /*0094*/ 	.word	0x00006550


	//   ....[2]....
        /*0098*/ 	.word	0x00006790


	//----- nvinfo : EIATTR_MAX_THREADS
	.align		4
.L_781:
        /*009c*/ 	.byte	0x04, 0x05
        /*009e*/ 	.short	(.L_783 - .L_782)
.L_782:
        /*00a0*/ 	.word	0x000002a0
        /*00a4*/ 	.word	0x00000001
        /*00a8*/ 	.word	0x00000001


	//----- nvinfo : EIATTR_CRS_STACK_SIZE
	.align		4
.L_783:
        /*00ac*/ 	.byte	0x04, 0x1e
        /*00ae*/ 	.short	(.L_785 - .L_784)
.L_784:
        /*00b0*/ 	.word	0x00000000


	//----- nvinfo : EIATTR_CBANK_PARAM_SIZE
	.align		4
.L_785:
        /*00b4*/ 	.byte	0x03, 0x19
        /*00b6*/ 	.short	0x00b8


	//----- nvinfo : EIATTR_PARAM_CBANK
	.align		4
        /*00b8*/ 	.byte	0x04, 0x0a
        /*00ba*/ 	.short	(.L_787 - .L_786)
	.align		4
.L_786:
        /*00bc*/ 	.word	index@(.nv.constant0._Z35group_norm_nhwc_bwd_one_pass_kernelI11Fp16IOFp32WLi256ELi42ELi672EEv26Group_norm_nhwc_bwd_params)
        /*00c0*/ 	.short	0x0210
        /*00c2*/ 	.short	0x00b8


	//----- nvinfo : EIATTR_SW_WAR
	.align		4
.L_787:
        /*00c4*/ 	.byte	0x04, 0x36
        /*00c6*/ 	.short	(.L_789 - .L_788)
.L_788:
        /*00c8*/ 	.word	0x00000008
.L_789:


//--------------------- .nv.info._Z35group_norm_nhwc_bwd_one_pass_kernelI11Fp16IOFp32WLi512ELi42ELi672EEv26Group_norm_nhwc_bwd_params --------------------------
	.section	.nv.info._Z35group_norm_nhwc_bwd_one_pass_kernelI11Fp16IOFp32WLi512ELi42ELi672EEv26Group_norm_nhwc_bwd_params,"",@"SHT_CUDA_INFO"
	.sectionflags	@""
	.align	4


	//----- nvinfo : EIATTR_CUDA_API_VERSION
	.align		4
        /*0000*/ 	.byte	0x04, 0x37
        /*0002*/ 	.short	(.L_791 - .L_790)
.L_790:
        /*0004*/ 	.word	0x00000082


	//----- nvinfo : EIATTR_KPARAM_INFO
	.align		4
.L_791:
        /*0008*/ 	.byte	0x04, 0x17
        /*000a*/ 	.short	(.L_793 - .L_792)
.L_792:
        /*000c*/ 	.word	0x00000000
        /*0010*/ 	.short	0x0000
        /*0012*/ 	.short	0x0000
        /*0014*/ 	.byte	0x00, 0xf0, 0xe1, 0x02


	//----- nvinfo : EIATTR_SPARSE_MMA_MASK
	.align		4
.L_793:
        /*0018*/ 	.byte	0x03, 0x50
        /*001a*/ 	.short	0x0000


	//----- nvinfo : EIATTR_MAXREG_COUNT
	.align		4
        /*001c*/ 	.byte	0x03, 0x1b
        /*001e*/ 	.short	0x0050


	//----- nvinfo : EIATTR_NUM_BARRIERS
	.align		4
        /*0020*/ 	.byte	0x02, 0x4c
        /*0022*/ 	.byte	0x01
	.zero		1


	//----- nvinfo : EIATTR_MERCURY_ISA_VERSION
	.align		4
        /*0024*/ 	.byte	0x03, 0x5f
        /*0026*/ 	.short	0x0101


	//----- nvinfo : EIATTR_INT_WARP_WIDE_INSTR_OFFSETS
	.align		4
        /*0028*/ 	.byte	0x04, 0x31
        /*002a*/ 	.short	(.L_795 - .L_794)


	//   ....[0]....
.L_794:
        /*002c*/ 	.word	0x00005580


	//   ....[1]....
        /*0030*/ 	.word	0x00009ce0


	//----- nvinfo : EIATTR_COOP_GROUP_MASK_REGIDS
	.align		4
.L_795:
        /*0034*/ 	.byte	0x04, 0x29
        /*0036*/ 	.short	(.L_797 - .L_796)


	//   ....[0]....
.L_796:
        /*0038*/ 	.word	0xffffffff


	//   ....[1]....
        /*003c*/ 	.word	0xffffffff


	//   ....[2]....
        /*0040*/ 	.word	0xffffffff


	//   ....[3]....
        /*0044*/ 	.word	0xffffffff


	//   ....[4]....
        /*0048*/ 	.word	0xffffffff


	//   ....[5]....
        /*004c*/ 	.word	0xffffffff


	//   ....[6]....
        /*0050*/ 	.word	0xffffffff


	//   ....[7]....
        /*0054*/ 	.word	0xffffffff


	//   ....[8]....
        /*0058*/ 	.word	0xffffffff


	//   ....[9]....
        /*005c*/ 	.word	0xffffffff


	//----- nvinfo : EIATTR_COOP_GROUP_INSTR_OFFSETS
	.align		4
.L_797:
        /*0060*/ 	.byte	0x04, 0x28
        /*0062*/ 	.short	(.L_799 - .L_798)


	//   ....[0]....
.L_798:
        /*0064*/ 	.word	0x000043b0


	//   ....[1]....
        /*0068*/ 	.word	0x000043f0


	//   ....[2]....
        /*006c*/ 	.word	0x000044a0


	//   ....[3]....
        /*0070*/ 	.word	0x000044c0


	//   ....[4]....
        /*0074*/ 	.word	0x000044f0


	//   ....[5]....
        /*0078*/ 	.word	0x00004510


	//   ....[6]....
        /*007c*/ 	.word	0x00004540


	//   ....[7]....
        /*0080*/ 	.word	0x00004560


	//   ....[8]....
        /*0084*/ 	.word	0x00004590


	//   ....[9]....
        /*0088*/ 	.word	0x000045b0


	//----- nvinfo : EIATTR_EXIT_INSTR_OFFSETS
	.align		4
.L_799:
        /*008c*/ 	.byte	0x04, 0x1c
        /*008e*/ 	.short	(.L_801 - .L_800)


	//   ....[0]....
.L_800:
        /*0090*/ 	.word	0x00009dd0


	//   ....[1]....
        /*0094*/ 	.word	0x00009f10


	//   ....[2]....
        /*0098*/ 	.word	0x0000a150


	//----- nvinfo : EIATTR_MAX_THREADS
	.align		4
.L_801:
        /*009c*/ 	.byte	0x04, 0x05
        /*009e*/ 	.short	(.L_803 - .L_802)
.L_802:
        /*00a0*/ 	.word	0x000002a0
        /*00a4*/ 	.word	0x00000001
        /*00a8*/ 	.word	0x00000001


	//----- nvinfo : EIATTR_CRS_STACK_SIZE
	.align		4
.L_803:
        /*00ac*/ 	.byte	0x04, 0x1e
        /*00ae*/ 	.short	(.L_805 - .L_804)
.L_804:
        /*00b0*/ 	.word	0x00000000


	//----- nvinfo : EIATTR_CBANK_PARAM_SIZE
	.align		4
.L_805:
        /*00b4*/ 	.byte	0x03, 0x19
        /*00b6*/ 	.short	0x00b8


	//----- nvinfo : EIATTR_PARAM_CBANK
	.align		4
        /*00b8*/ 	.byte	0x04, 0x0a
        /*00ba*/ 	.short	(.L_807 - .L_806)
	.align		4
.L_806:
        /*00bc*/ 	.word	index@(.nv.constant0._Z35group_norm_nhwc_bwd_one_pass_kernelI11Fp16IOFp32WLi512ELi42ELi672EEv26Group_norm_nhwc_bwd_params)
        /*00c0*/ 	.short	0x0210
        /*00c2*/ 	.short	0x00b8


	//----- nvinfo : EIATTR_SW_WAR
	.align		4
.L_807:
        /*00c4*/ 	.byte	0x04, 0x36
        /*00c6*/ 	.short	(.L_809 - .L_808)
.L_808:
        /*00c8*/ 	.word	0x00000008
.L_809:


//--------------------- .nv.info._Z35group_norm_nhwc_bwd_one_pass_kernelI11Fp16IOBf16WLi64ELi42ELi672EEv26Group_norm_nhwc_bwd_params --------------------------
	.section	.nv.info._Z35group_norm_nhwc_bwd_one_pass_kernelI11Fp16IOBf16WLi64ELi42ELi672EEv26Group_norm_nhwc_bwd_params,"",@"SHT_CUDA_INFO"
	.sectionflags	@""
	.align	4


	//----- nvinfo : EIATTR_CUDA_API_VERSION
	.align		4
        /*0000*/ 	.byte	0x04, 0x37
        /*0002*/ 	.short	(.L_811 - .L_810)
.L_810:
        /*0004*/ 	.word	0x00000082


	//----- nvinfo : EIATTR_KPARAM_INFO
	.align		4
.L_811:
        /*0008*/ 	.byte	0x04, 0x17
        /*000a*/ 	.short	(.L_813 - .L_812)
.L_812:
        /*000c*/ 	.word	0x00000000
        /*0010*/ 	.short	0x0000
        /*0012*/ 	.short	0x0000
        /*0014*/ 	.byte	0x00, 0xf0, 0xe1, 0x02


	//----- nvinfo : EIATTR_SPARSE_MMA_MASK
	.align		4
.L_813:
        /*0018*/ 	.byte	0x03, 0x50
        /*001a*/ 	.short	0x0000


	//----- nvinfo : EIATTR_MAXREG_COUNT
	.align		4
        /*001c*/ 	.byte	0x03, 0x1b
        /*001e*/ 	.short	0x0050


	//----- nvinfo : EIATTR_NUM_BARRIERS
	.align		4
        /*0020*/ 	.byte	0x02, 0x4c
        /*0022*/ 	.byte	0x01
	.zero		1


	//----- nvinfo : EIATTR_MERCURY_ISA_VERSION
	.align		4
        /*0024*/ 	.byte	0x03, 0x5f
        /*0026*/ 	.short	0x0101


	//----- nvinfo : EIATTR_INT_WARP_WIDE_INSTR_OFFSETS
	.align		4
        /*0028*/ 	.byte	0x04, 0x31
        /*002a*/ 	.short	(.L_815 - .L_814)


	//   ....[0]....
.L_814:
        /*002c*/ 	.word	0x00002140


	//   ....[1]....
        /*0030*/ 	.word	0x00003a80


	//----- nvinfo : EIATTR_COOP_GROUP_MASK_REGIDS
	.align		4
.L_815:
        /*0034*/ 	.byte	0x04, 0x29
        /*0036*/ 	.short	(.L_817 - .L_816)


	//   ....[0]....
.L_816:
        /*0038*/ 	.word	0xffffffff


	//   ....[1]....
        /*003c*/ 	.word	0xffffffff


	//   ....[2]....
        /*0040*/ 	.word	0xffffffff


	//   ....[3]....
        /*0044*/ 	.word	0xffffffff


	//   ....[4]....
        /*0048*/ 	.word	0xffffffff


	//   ....[5]....
        /*004c*/ 	.word	0xffffffff


	//   ....[6]....
        /*0050*/ 	.word	0xffffffff


	//   ....[7]....
        /*0054*/ 	.word	0xffffffff


	//   ....[8]....
        /*0058*/ 	.word	0xffffffff


	//   ....[9]....
        /*005c*/ 	.word	0xffffffff


	//----- nvinfo : EIATTR_COOP_GROUP_INSTR_OFFSETS
	.align		4
.L_817:
        /*0060*/ 	.byte	0x04, 0x28
        /*0062*/ 	.short	(.L_819 - .L_818)


	//   ....[0]....
.L_818:
        /*0064*/ 	.word	0x00000f60


	//   ....[1]....
        /*0068*/ 	.word	0x00000f80


	//   ....[2]....
        /*006c*/ 	.word	0x00000fd0


	//   ....[3]....
        /*0070*/ 	.word	0x00000ff0


	//   ....[4]....
        /*0074*/ 	.word	0x00001020


	//   ....[5]....
        /*0078*/ 	.word	0x00001040


	//   ....[6]....
        /*007c*/ 	.word	0x00001070


	//   ....[7]....
        /*0080*/ 	.word	0x00001090


	//   ....[8]....
        /*0084*/ 	.word	0x000010c0


	//   ....[9]....
        /*0088*/ 	.word	0x000010e0


	//----- nvinfo : EIATTR_EXIT_INSTR_OFFSETS
	.align		4
.L_819:
        /*008c*/ 	.byte	0x04, 0x1c
        /*008e*/ 	.short	(.L_821 - .L_820)


	//   ....[0]....
.L_820:
        /*0090*/ 	.word	0x00003b70


	//   ....[1]....
        /*0094*/ 	.word	0x00003cb0


	//   ....[2]....
        /*0098*/ 	.word	0x00003f10


	//----- nvinfo : EIATTR_MAX_THREADS
	.align		4
.L_821:
        /*009c*/ 	.byte	0x04, 0x05
        /*009e*/ 	.short	(.L_823 - .L_822)
.L_822:
        /*00a0*/ 	.word	0x000002a0
        /*00a4*/ 	.word	0x00000001
        /*00a8*/ 	.word	0x00000001


	//----- nvinfo : EIATTR_CRS_STACK_SIZE
	.align		4
.L_823:
        /*00ac*/ 	.byte	0x04, 0x1e
        /*00ae*/ 	.short	(.L_825 - .L_824)
.L_824:
        /*00b0*/ 	.word	0x00000000


	//----- nvinfo : EIATTR_CBANK_PARAM_SIZE
	.align		4
.L_825:
        /*00b4*/ 	.byte	0x03, 0x19
        /*00b6*/ 	.short	0x00b8


	//----- nvinfo : EIATTR_PARAM_CBANK
	.align		4
        /*00b8*/ 	.byte	0x04, 0x0a
        /*00ba*/ 	.short	(.L_827 - .L_826)
	.align		4
.L_826:
        /*00bc*/ 	.word	index@(.nv.constant0._Z35group_norm_nhwc_bwd_one_pass_kernelI11Fp16IOBf16WLi64ELi42ELi672EEv26Group_norm_nhwc_bwd_params)
        /*00c0*/ 	.short	0x0210
        /*00c2*/ 	.short	0x00b8


	//----- nvinfo : EIATTR_SW_WAR
	.align		4
.L_827:
        /*00c4*/ 	.byte	0x04, 0x36
        /*00c6*/ 	.short	(.L_829 - .L_828)
.L_828:
        /*00c8*/ 	.word	0x00000008
.L_829:


//--------------------- .nv.info._Z35group_norm_nhwc_bwd_one_pass_kernelI11Fp16IOBf16WLi128ELi42ELi672EEv26Group_norm_nhwc_bwd_params --------------------------
	.section	.nv.info._Z35group_norm_nhwc_bwd_one_pass_kernelI11Fp16IOBf16WLi128ELi42ELi672EEv26Group_norm_nhwc_bwd_params,"",@"SHT_CUDA_INFO"
	.sectionflags	@""
	.align	4


	//----- nvinfo : EIATTR_CUDA_API_VERSION
	.align		4
        /*0000*/ 	.byte	0x04, 0x37
        /*0002*/ 	.short	(.L_831 - .L_830)
.L_830:
        /*0004*/ 	.word	0x00000082


	//----- nvinfo : EIATTR_KPARAM_INFO
	.align		4
.L_831:
        /*0008*/ 	.byte	0x04, 0x17
        /*000a*/ 	.short	(.L_833 - .L_832)
.L_832:
        /*000c*/ 	.word	0x00000000
        /*0010*/ 	.short	0x0000
        /*0012*/ 	.short	0x0000
        /*0014*/ 	.byte	0x00, 0xf0, 0xe1, 0x02


	//----- nvinfo : EIATTR_SPARSE_MMA_MASK
	.align		4
.L_833:
        /*0018*/ 	.byte	0x03, 0x50
        /*001a*/ 	.short	0x0000


	//----- nvinfo : EIATTR_MAXREG_COUNT
	.align		4
        /*001c*/ 	.byte	0x03, 0x1b
        /*001e*/ 	.short	0x0050


	//----- nvinfo : EIATTR_NUM_BARRIERS
	.align		4
        /*0020*/ 	.byte	0x02, 0x4c
        /*0022*/ 	.byte	0x01
	.zero		1


	//----- nvinfo : EIATTR_ANNOTATIONS
	.align		4
        /*0024*/ 	.byte	0x04, 0x55
        /*0026*/ 	.short	(.L_835 - .L_834)


	//   ....[0]....
.L_834:
        /*0028*/ 	.word	0x00000001
        /*002c*/ 	.byte	0x30, 0x03, 0x00, 0x00, 0x01, 0x00, 0x00, 0x00, 0x60, 0x16, 0x00, 0x00, 0x01, 0x00, 0x00, 0x00
        /*003c*/ 	.byte	0xb0, 0x16, 0x00, 0x00, 0x01, 0x00, 0x00, 0x00, 0x60, 0x18, 0x00, 0x00


	//----- nvinfo : EIATTR_MERCURY_ISA_VERSION
	.align		4
.L_835:
        /*0048*/ 	.byte	0x03, 0x5f
        /*004a*/ 	.short	0x0101


	//----- nvinfo : EIATTR_INT_WARP_WIDE_INSTR_OFFSETS
	.align		4
        /*004c*/ 	.byte	0x04, 0x31
        /*004e*/ 	.short	(.L_837 - .L_836)


	//   ....[0]....
.L_836:
        /*0050*/ 	.word	0x00002930


	//   ....[1]....
        /*0054*/ 	.word	0x00004960


	//----- nvinfo : EIATTR_COOP_GROUP_MASK_REGIDS
	.align		4
.L_837:
        /*0058*/ 	.byte	0x04, 0x29
        /*005a*/ 	.short	(.L_839 - .L_838)


	//   ....[0]....
.L_838:
        /*005c*/ 	.word	0xffffffff


	//   ....[1]....
        /*0060*/ 	.word	0xffffffff


	//   ....[2]....
        /*0064*/ 	.word	0xffffffff


	//   ....[3]....
        /*0068*/ 	.word	0xffffffff


	//   ....[4]....
        /*006c*/ 	.word	0xffffffff


	//   ....[5]....
        /*0070*/ 	.word	0xffffffff


	//   ....[6]....
        /*0074*/ 	.word	0xffffffff


	//   ....[7]....
        /*0078*/ 	.word	0xffffffff


	//   ....[8]....
        /*007c*/ 	.word	0xffffffff


	//   ....[9]....
        /*0080*/ 	.word	0xffffffff


	//----- nvinfo : EIATTR_COOP_GROUP_INSTR_OFFSETS
	.align		4
.L_839:
        /*0084*/ 	.byte	0x04, 0x28
        /*0086*/ 	.short	(.L_841 - .L_840)


	//   ....[0]....
.L_840:
        /*0088*/ 	.word	0x00001700


	//   ....[1]....
        /*008c*/ 	.word	0x00001710


	//   ....[2]....
        /*0090*/ 	.word	0x00001760


	//   ....[3]....
        /*0094*/ 	.word	0x00001770


	//   ....[4]....
        /*0098*/ 	.word	0x000017a0


	//   ....[5]....
        /*009c*/ 	.word	0x000017c0


	//   ....[6]....
        /*00a0*/ 	.word	0x000017f0


	//   ....[7]....
        /*00a4*/ 	.word	0x00001810


	//   ....[8]....
        /*00a8*/ 	.word	0x00001880


	//   ....[9]....
        /*00ac*/ 	.word	0x00001890


	//----- nvinfo : EIATTR_EXIT_INSTR_OFFSETS
	.align		4
.L_841:
        /*00b0*/ 	.byte	0x04, 0x1c
        /*00b2*/ 	.short	(.L_843 - .L_842)


	//   ....[0]....
.L_842:
        /*00b4*/ 	.word	0x00004a50


	//   ....[1]....
        /*00b8*/ 	.word	0x00004b90


	//   ....[2]....
        /*00bc*/ 	.word	0x00004e00


	//----- nvinfo : EIATTR_MAX_THREADS
	.align		4
.L_843:
        /*00c0*/ 	.byte	0x04, 0x05
        /*00c2*/ 	.short	(.L_845 - .L_844)
.L_844:
        /*00c4*/ 	.word	0x000002a0
        /*00c8*/ 	.word	0x00000001
        /*00cc*/ 	.word	0x00000001


	//----- nvinfo : EIATTR_CRS_STACK_SIZE
	.align		4
.L_845:
        /*00d0*/ 	.byte	0x04, 0x1e
        /*00d2*/ 	.short	(.L_847 - .L_846)
.L_846:
        /*00d4*/ 	.word	0x00000000


	//----- nvinfo : EIATTR_CBANK_PARAM_SIZE
	.align		4
.L_847:
        /*00d8*/ 	.byte	0x03, 0x19
        /*00da*/ 	.short	0x00b8


	//----- nvinfo : EIATTR_PARAM_CBANK
	.align		4
        /*00dc*/ 	.byte	0x04, 0x0a
        /*00de*/ 	.short	(.L_849 - .L_848)
	.align		4
.L_848:
        /*00e0*/ 	.word	index@(.nv.constant0._Z35group_norm_nhwc_bwd_one_pass_kernelI11Fp16IOBf16WLi128ELi42ELi672EEv26Group_norm_nhwc_bwd_params)
        /*00e4*/ 	.short	0x0210
        /*00e6*/ 	.short	0x00b8


	//----- nvinfo : EIATTR_SW_WAR
	.align		4
.L_849:
        /*00e8*/ 	.byte	0x04, 0x36
        /*00ea*/ 	.short	(.L_851 - .L_850)
.L_850:
        /*00ec*/ 	.word	0x00000008
.L_851:


//--------------------- .nv.info._Z35group_norm_nhwc_bwd_one_pass_kernelI11Fp16IOBf16WLi256ELi42ELi672EEv26Group_norm_nhwc_bwd_params --------------------------
	.section	.nv.info._Z35group_norm_nhwc_bwd_one_pass_kernelI11Fp16IOBf16WLi256ELi42ELi672EEv26Group_norm_nhwc_bwd_params,"",@"SHT_CUDA_INFO"
	.sectionflags	@""
	.align	4


	//----- nvinfo : EIATTR_CUDA_API_VERSION
	.align		4
        /*0000*/ 	.byte	0x04, 0x37
        /*0002*/ 	.short	(.L_853 - .L_852)
.L_852:
        /*0004*/ 	.word	0x00000082


	//----- nvinfo : EIATTR_KPARAM_INFO
	.align		4
.L_853:
        /*0008*/ 	.byte	0x04, 0x17
        /*000a*/ 	.short	(.L_855 - .L_854)
.L_854:
        /*000c*/ 	.word	0x00000000
        /*0010*/ 	.short	0x0000
        /*0012*/ 	.short	0x0000
        /*0014*/ 	.byte	0x00, 0xf0, 0xe1, 0x02


	//----- nvinfo : EIATTR_SPARSE_MMA_MASK
	.align		4
.L_855:
        /*0018*/ 	.byte	0x03, 0x50
        /*001a*/ 	.short	0x0000


	//----- nvinfo : EIATTR_MAXREG_COUNT
	.align		4
        /*001c*/ 	.byte	0x03, 0x1b
        /*001e*/ 	.short	0x0050


	//----- nvinfo : EIATTR_NUM_BARRIERS
	.align		4
        /*0020*/ 	.byte	0x02, 0x4c
        /*0022*/ 	.byte	0x01
	.zero		1


	//----- nvinfo : EIATTR_MERCURY_ISA_VERSION
	.align		4
        /*0024*/ 	.byte	0x03, 0x5f
        /*0026*/ 	.short	0x0101


	//----- nvinfo : EIATTR_INT_WARP_WIDE_INSTR_OFFSETS
	.align		4
        /*0028*/ 	.byte	0x04, 0x31
        /*002a*/ 	.short	(.L_857 - .L_856)


	//   ....[0]....
.L_856:
        /*002c*/ 	.word	0x00003750


	//   ....[1]....
        /*0030*/ 	.word	0x00006380


	//----- nvinfo : EIATTR_COOP_GROUP_MASK_REGIDS
	.align		4
.L_857:
        /*0034*/ 	.byte	0x04, 0x29
        /*0036*/ 	.short	(.L_859 - .L_858)


	//   ....[0]....
.L_858:
        /*0038*/ 	.word	0xffffffff


	//   ....[1]....
        /*003c*/ 	.word	0xffffffff


	//   ....[2]....
        /*0040*/ 	.word	0xffffffff


	//   ....[3]....
        /*0044*/ 	.word	0xffffffff


	//   ....[4]....
        /*0048*/ 	.word	0xffffffff


	//   ....[5]....
        /*004c*/ 	.word	0xffffffff


	//   ....[6]....
        /*0050*/ 	.word	0xffffffff


	//   ....[7]....
        /*0054*/ 	.word	0xffffffff


	//   ....[8]....
        /*0058*/ 	.word	0xffffffff


	//   ....[9]....
        /*005c*/ 	.word	0xffffffff


	//----- nvinfo : EIATTR_COOP_GROUP_INSTR_OFFSETS
	.align		4
.L_859:
        /*0060*/ 	.byte	0x04, 0x28
        /*0062*/ 	.short	(.L_861 - .L_860)


	//   ....[0]....
.L_860:
        /*0064*/ 	.word	0x000025f0


	//   ....[1]....
        /*0068*/ 	.word	0x00002630


	//   ....[2]....
        /*006c*/ 	.word	0x00002680


	//   ....[3]....
        /*0070*/ 	.word	0x000026a0


	//   ....[4]....
        /*0074*/ 	.word	0x000026d0


	//   ....[5]....
        /*0078*/ 	.word	0x000026f0


	//   ....[6]....
        /*007c*/ 	.word	0x00002720


	//   ....[7]....
        /*0080*/ 	.word	0x00002740


	//   ....[8]....
        /*0084*/ 	.word	0x00002770


	//   ....[9]....
        /*0088*/ 	.word	0x000027a0


	//----- nvinfo : EIATTR_EXIT_INSTR_OFFSETS
	.align		4
.L_861:
        /*008c*/ 	.byte	0x04, 0x1c
        /*008e*/ 	.short	(.L_863 - .L_862)


	//   ....[0]....
.L_862:
        /*0090*/ 	.word	0x00006470


	//   ....[1]....
        /*0094*/ 	.word	0x000065b0


	//   ....[2]....
        /*0098*/ 	.word	0x00006810


	//----- nvinfo : EIATTR_MAX_THREADS
	.align		4
.L_863:
        /*009c*/ 	.byte	0x04, 0x05
        /*009e*/ 	.short	(.L_865 - .L_864)
.L_864:
        /*00a0*/ 	.word	0x000002a0
        /*00a4*/ 	.word	0x00000001
        /*00a8*/ 	.word	0x00000001


	//----- nvinfo : EIATTR_CRS_STACK_SIZE
	.align		4
.L_865:
        /*00ac*/ 	.byte	0x04, 0x1e
        /*00ae*/ 	.short	(.L_867 - .L_866)
.L_866:
        /*00b0*/ 	.word	0x00000000


	//----- nvinfo : EIATTR_CBANK_PARAM_SIZE
	.align		4
.L_867:
        /*00b4*/ 	.byte	0x03, 0x19
        /*00b6*/ 	.short	0x00b8


	//----- nvinfo : EIATTR_PARAM_CBANK
	.align		4
        /*00b8*/ 	.byte	0x04, 0x0a
        /*00ba*/ 	.short	(.L_869 - .L_868)
	.align		4
.L_868:
        /*00bc*/ 	.word	index@(.nv.constant0._Z35group_norm_nhwc_bwd_one_pass_kernelI11Fp16IOBf16WLi256ELi42ELi672EEv26Group_norm_nhwc_bwd_params)
        /*00c0*/ 	.short	0x0210
        /*00c2*/ 	.short	0x00b8


	//----- nvinfo : EIATTR_SW_WAR
	.align		4
.L_869:
        /*00c4*/ 	.byte	0x04, 0x36
        /*00c6*/ 	.short	(.L_871 - .L_870)
.L_870:
        /*00c8*/ 	.word	0x00000008
.L_871:


//--------------------- .nv.info._Z35group_norm_nhwc_bwd_one_pass_kernelI11Fp16IOBf16WLi512ELi42ELi672EEv26Group_norm_nhwc_bwd_params --------------------------
	.section	.nv.info._Z35group_norm_nhwc_bwd_one_pass_kernelI11Fp16IOBf16WLi512ELi42ELi672EEv26Group_norm_nhwc_bwd_params,"",@"SHT_CUDA_INFO"
	.sectionflags	@""
	.align	4


	//----- nvinfo : EIATTR_CUDA_API_VERSION
	.align		4
        /*0000*/ 	.byte	0x04, 0x37
        /*0002*/ 	.short	(.L_873 - .L_872)
.L_872:
        /*0004*/ 	.word	0x00000082


	//----- nvinfo : EIATTR_KPARAM_INFO
	.align		4
.L_873:
        /*0008*/ 	.byte	0x04, 0x17
        /*000a*/ 	.short	(.L_875 - .L_874)
.L_874:
        /*000c*/ 	.word	0x00000000
        /*0010*/ 	.short	0x0000
        /*0012*/ 	.short	0x0000
        /*0014*/ 	.byte	0x00, 0xf0, 0xe1, 0x02


	//----- nvinfo : EIATTR_SPARSE_MMA_MASK
	.align		4
.L_875:
        /*0018*/ 	.byte	0x03, 0x50
        /*001a*/ 	.short	0x0000


	//----- nvinfo : EIATTR_MAXREG_COUNT
	.align		4
        /*001c*/ 	.byte	0x03, 0x1b
        /*001e*/ 	.short	0x0050


	//----- nvinfo : EIATTR_NUM_BARRIERS
	.align		4
        /*0020*/ 	.byte	0x02, 0x4c
        /*0022*/ 	.byte	0x01
	.zero		1


	//----- nvinfo : EIATTR_MERCURY_ISA_VERSION
	.align		4
        /*0024*/ 	.byte	0x03, 0x5f
        /*0026*/ 	.short	0x0101


	//----- nvinfo : EIATTR_INT_WARP_WIDE_INSTR_OFFSETS
	.align		4
        /*0028*/ 	.byte	0x04, 0x31
        /*002a*/ 	.short	(.L_877 - .L_876)


	//   ....[0]....
.L_876:
        /*002c*/ 	.word	0x00005600


	//   ....[1]....
        /*0030*/ 	.word	0x00009d60


	//----- nvinfo : EIATTR_COOP_GROUP_MASK_REGIDS
	.align		4
.L_877:
        /*0034*/ 	.byte	0x04, 0x29
        /*0036*/ 	.short	(.L_879 - .L_878)


	//   ....[0]....
.L_878:
        /*0038*/ 	.word	0xffffffff


	//   ....[1]....
        /*003c*/ 	.word	0xffffffff


	//   ....[2]....
        /*0040*/ 	.word	0xffffffff


	//   ....[3]....
        /*0044*/ 	.word	0xffffffff


	//   ....[4]....
        /*0048*/ 	.word	0xffffffff


	//   ....[5]....
        /*004c*/ 	.word	0xffffffff


	//   ....[6]....
        /*0050*/ 	.word	0xffffffff


	//   ....[7]....
        /*0054*/ 	.word	0xffffffff


	//   ....[8]....
        /*0058*/ 	.word	0xffffffff


	//   ....[9]....
        /*005c*/ 	.word	0xffffffff


	//----- nvinfo : EIATTR_COOP_GROUP_INSTR_OFFSETS
	.align		4
.L_879:
        /*0060*/ 	.byte	0x04, 0x28
        /*0062*/ 	.short	(.L_881 - .L_880)


	//   ....[0]....
.L_880:
        /*0064*/ 	.word	0x00004430


	//   ....[1]....
        /*0068*/ 	.word	0x00004470


	//   ....[2]....
        /*006c*/ 	.word	0x00004510


	//   ....[3]....
        /*0070*/ 	.word	0x00004530


	//   ....[4]....
        /*0074*/ 	.word	0x00004560


	//   ....[5]....
        /*0078*/ 	.word	0x00004580


	//   ....[6]....
        /*007c*/ 	.word	0x000045b0


	//   ....[7]....
        /*0080*/ 	.word	0x000045d0


	//   ....[8]....
        /*0084*/ 	.word	0x00004600


	//   ....[9]....
        /*0088*/ 	.word	0x00004620


	//----- nvinfo : EIATTR_EXIT_INSTR_OFFSETS
	.align		4
.L_881:
        /*008c*/ 	.byte	0x04, 0x1c
        /*008e*/ 	.short	(.L_883 - .L_882)


	//   ....[0]....
.L_882:
        /*0090*/ 	.word	0x00009e50


	//   ....[1]....
        /*0094*/ 	.word	0x00009f90


	//   ....[2]....
        /*0098*/ 	.word	0x0000a1f0


	//----- nvinfo : EIATTR_MAX_THREADS
	.align		4
.L_883:
        /*009c*/ 	.byte	0x04, 0x05
        /*009e*/ 	.short	(.L_885 - .L_884)
.L_884:
        /*00a0*/ 	.word	0x000002a0
        /*00a4*/ 	.word	0x00000001
        /*00a8*/ 	.word	0x00000001


	//----- nvinfo : EIATTR_CRS_STACK_SIZE
	.align		4
.L_885:
        /*00ac*/ 	.byte	0x04, 0x1e
        /*00ae*/ 	.short	(.L_887 - .L_886)
.L_886:
        /*00b0*/ 	.word	0x00000000


	//----- nvinfo : EIATTR_CBANK_PARAM_SIZE
	.align		4
.L_887:
        /*00b4*/ 	.byte	0x03, 0x19
        /*00b6*/ 	.short	0x00b8


	//----- nvinfo : EIATTR_PARAM_CBANK
	.align		4
        /*00b8*/ 	.byte	0x04, 0x0a
        /*00ba*/ 	.short	(.L_889 - .L_888)
	.align		4
.L_888:
        /*00bc*/ 	.word	index@(.nv.constant0._Z35group_norm_nhwc_bwd_one_pass_kernelI11Fp16IOBf16WLi512ELi42ELi672EEv26Group_norm_nhwc_bwd_params)
        /*00c0*/ 	.short	0x0210
        /*00c2*/ 	.short	0x00b8


	//----- nvinfo : EIATTR_SW_WAR
	.align		4
.L_889:
        /*00c4*/ 	.byte	0x04, 0x36
        /*00c6*/ 	.short	(.L_891 - .L_890)
.L_890:
        /*00c8*/ 	.word	0x00000008
.L_891:


//--------------------- .nv.info._Z35group_norm_nhwc_bwd_one_pass_kernelI11Fp16IOFp16WLi64ELi42ELi672EEv26Group_norm_nhwc_bwd_params --------------------------
	.section	.nv.info._Z35group_norm_nhwc_bwd_one_pass_kernelI11Fp16IOFp16WLi64ELi42ELi672EEv26Group_norm_nhwc_bwd_params,"",@"SHT_CUDA_INFO"
	.sectionflags	@""
	.align	4


	//----- nvinfo : EIATTR_CUDA_API_VERSION
	.align		4
        /*0000*/ 	.byte	0x04, 0x37
        /*0002*/ 	.short	(.L_893 - .L_892)
.L_892:
        /*0004*/ 	.word	0x00000082


	//----- nvinfo : EIATTR_KPARAM_INFO
	.align		4
.L_893:
        /*0008*/ 	.byte	0x04, 0x17
        /*000a*/ 	.short	(.L_895 - .L_894)
.L_894:
        /*000c*/ 	.word	0x00000000
        /*0010*/ 	.short	0x0000
        /*0012*/ 	.short	0x0000
        /*0014*/ 	.byte	0x00, 0xf0, 0xe1, 0x02


	//----- nvinfo : EIATTR_SPARSE_MMA_MASK
	.align		4
.L_895:
        /*0018*/ 	.byte	0x03, 0x50
        /*001a*/ 	.short	0x0000


	//----- nvinfo : EIATTR_MAXREG_COUNT
	.align		4
        /*001c*/ 	.byte	0x03, 0x1b
        /*001e*/ 	.short	0x0050


	//----- nvinfo : EIATTR_NUM_BARRIERS
	.align		4
        /*0020*/ 	.byte	0x02, 0x4c
        /*0022*/ 	.byte	0x01
	.zero		1


	//----- nvinfo : EIATTR_MERCURY_ISA_VERSION
	.align		4
        /*0024*/ 	.byte	0x03, 0x5f
        /*0026*/ 	.short	0x0101


	//----- nvinfo : EIATTR_INT_WARP_WIDE_INSTR_OFFSETS
	.align		4
        /*0028*/ 	.byte	0x04, 0x31
        /*002a*/ 	.short	(.L_897 - .L_896)


	//   ....[0]....
.L_896:
        /*002c*/ 	.word	0x00002140


	//   ....[1]....
        /*0030*/ 	.word	0x00003a80


	//----- nvinfo : EIATTR_COOP_GROUP_MASK_REGIDS
	.align		4
.L_897:
        /*0034*/ 	.byte	0x04, 0x29
        /*0036*/ 	.short	(.L_899 - .L_898)


	//   ....[0]....
.L_898:
        /*0038*/ 	.word	0xffffffff


	//   ....[1]....
        /*003c*/ 	.word	0xffffffff


	//   ....[2]....
        /*0040*/ 	.word	0xffffffff


	//   ....[3]....
        /*0044*/ 	.word	0xffffffff


	//   ....[4]....
        /*0048*/ 	.word	0xffffffff


	//   ....[5]....
        /*004c*/ 	.word	0xffffffff


	//   ....[6]....
        /*0050*/ 	.word	0xffffffff


	//   ....[7]....
        /*0054*/ 	.word	0xffffffff


	//   ....[8]....
        /*0058*/ 	.word	0xffffffff


	//   ....[9]....
        /*005c*/ 	.word	0xffffffff


	//----- nvinfo : EIATTR_COOP_GROUP_INSTR_OFFSETS
	.align		4
.L_899:
        /*0060*/ 	.byte	0x04, 0x28
        /*0062*/ 	.short	(.L_901 - .L_900)


	//   ....[0]....
.L_900:
        /*0064*/ 	.word	0x00000f60


	//   ....[1]....
        /*0068*/ 	.word	0x00000f80


	//   ....[2]....
        /*006c*/ 	.word	0x00000fd0


	//   ....[3]....
        /*0070*/ 	.word	0x00000ff0


	//   ....[4]....
        /*0074*/ 	.word	0x00001020


	//   ....[5]....
        /*0078*/ 	.word	0x00001040


	//   ....[6]....
        /*007c*/ 	.word	0x00001070


	//   ....[7]....
        /*0080*/ 	.word	0x00001090


	//   ....[8]....
        /*0084*/ 	.word	0x000010c0


	//   ....[9]....
        /*0088*/ 	.word	0x000010e0


	//----- nvinfo : EIATTR_EXIT_INSTR_OFFSETS
	.align		4
.L_901:
        /*008c*/ 	.byte	0x04, 0x1c
        /*008e*/ 	.short	(.L_903 - .L_902)


	//   ....[0]....
.L_902:
        /*0090*/ 	.word	0x00003b70


	//   ....[1]....
        /*0094*/ 	.word	0x00003cb0


	//   ....[2]....
        /*0098*/ 	.word	0x00003f10


	//----- nvinfo : EIATTR_MAX_THREADS
	.align		4
.L_903:
        /*009c*/ 	.byte	0x04, 0x05
        /*009e*/ 	.short	(.L_905 - .L_904)
.L_904:
        /*00a0*/ 	.word	0x000002a0
        /*00a4*/ 	.word	0x00000001
        /*00a8*/ 	.word	0x00000001


	//----- nvinfo : EIATTR_CRS_STACK_SIZE
	.align		4
.L_905:
        /*00ac*/ 	.byte	0x04, 0x1e
        /*00ae*/ 	.short	(.L_907 - .L_906)
.L_906:
        /*00b0*/ 	.word	0x00000000


	//----- nvinfo : EIATTR_CBANK_PARAM_SIZE
	.align		4
.L_907:
        /*00b4*/ 	.byte	0x03, 0x19
        /*00b6*/ 	.short	0x00b8


	//----- nvinfo : EIATTR_PARAM_CBANK
	.align		4
        /*00b8*/ 	.byte	0x04, 0x0a
        /*00ba*/ 	.short	(.L_909 - .L_908)
	.align		4
.L_908:
        /*00bc*/ 	.word	index@(.nv.constant0._Z35group_norm_nhwc_bwd_one_pass_kernelI11Fp16IOFp16WLi64ELi42ELi672EEv26Group_norm_nhwc_bwd_params)
        /*00c0*/ 	.short	0x0210
        /*00c2*/ 	.short	0x00b8


	//----- nvinfo : EIATTR_SW_WAR
	.align		4
.L_909:
        /*00c4*/ 	.byte	0x04, 0x36
        /*00c6*/ 	.short	(.L_911 - .L_910)
.L_910:
        /*00c8*/ 	.word	0x00000008
.L_911:


//--------------------- .nv.info._Z35group_norm_nhwc_bwd_one_pass_kernelI11Fp16IOFp16WLi128ELi42ELi672EEv26Group_norm_nhwc_bwd_params --------------------------
	.section	.nv.info._Z35group_norm_nhwc_bwd_one_pass_kernelI11Fp16IOFp16WLi128ELi42ELi672EEv26Group_norm_nhwc_bwd_params,"",@"SHT_CUDA_INFO"
	.sectionflags	@""
	.align	4


	//----- nvinfo : EIATTR_CUDA_API_VERSION
	.align		4
        /*0000*/ 	.byte	0x04, 0x37
        /*0002*/ 	.short	(.L_913 - .L_912)
.L_912:
        /*0004*/ 	.word	0x00000082


	//----- nvinfo : EIATTR_KPARAM_INFO
	.align		4
.L_913:
        /*0008*/ 	.byte	0x04, 0x17
        /*000a*/ 	.short	(.L_915 - .L_914)
.L_914:
        /*000c*/ 	.word	0x00000000
        /*0010*/ 	.short	0x0000
        /*0012*/ 	.short	0x0000
        /*0014*/ 	.byte	0x00, 0xf0, 0xe1, 0x02


	//----- nvinfo : EIATTR_SPARSE_MMA_MASK
	.align		4
.L_915:
        /*0018*/ 	.byte	0x03, 0x50
        /*001a*/ 	.short	0x0000


	//----- nvinfo : EIATTR_MAXREG_COUNT
	.align		4
        /*001c*/ 	.byte	0x03, 0x1b
        /*001e*/ 	.short	0x0050


	//----- nvinfo : EIATTR_NUM_BARRIERS
	.align		4
        /*0020*/ 	.byte	0x02, 0x4c
        /*0022*/ 	.byte	0x01
	.zero		1


	//----- nvinfo : EIATTR_ANNOTATIONS
	.align		4
        /*0024*/ 	.byte	0x04, 0x55
        /*0026*/ 	.short	(.L_917 - .L_916)


	//   ....[0]....
.L_916:
        /*0028*/ 	.word	0x00000001
        /*002c*/ 	.byte	0x30, 0x03, 0x00, 0x00, 0x01, 0x00, 0x00, 0x00, 0x60, 0x16, 0x00, 0x00, 0x01, 0x00, 0x00, 0x00
        /*003c*/ 	.byte	0xb0, 0x16, 0x00, 0x00, 0x01, 0x00, 0x00, 0x00, 0x60, 0x18, 0x00, 0x00


	//----- nvinfo : EIATTR_MERCURY_ISA_VERSION
	.align		4
.L_917:
        /*0048*/ 	.byte	0x03, 0x5f
        /*004a*/ 	.short	0x0101


	//----- nvinfo : EIATTR_INT_WARP_WIDE_INSTR_OFFSETS
	.align		4
        /*004c*/ 	.byte	0x04, 0x31
        /*004e*/ 	.short	(.L_919 - .L_918)


	//   ....[0]....
.L_918:
        /*0050*/ 	.word	0x00002930


	//   ....[1]....
        /*0054*/ 	.word	0x00004960


	//----- nvinfo : EIATTR_COOP_GROUP_MASK_REGIDS
	.align		4
.L_919:
        /*0058*/ 	.byte	0x04, 0x29
        /*005a*/ 	.short	(.L_921 - .L_920)


	//   ....[0]....
.L_920:
        /*005c*/ 	.word	0xffffffff


	//   ....[1]....
        /*0060*/ 	.word	0xffffffff


	//   ....[2]....
        /*0064*/ 	.word	0xffffffff


	//   ....[3]....
        /*0068*/ 	.word	0xffffffff


	//   ....[4]....
        /*006c*/ 	.word	0xffffffff


	//   ....[5]....
        /*0070*/ 	.word	0xffffffff


	//   ....[6]....
        /*0074*/ 	.word	0xffffffff


	//   ....[7]....
        /*0078*/ 	.word	0xffffffff


	//   ....[8]....
        /*007c*/ 	.word	0xffffffff


	//   ....[9]....
        /*0080*/ 	.word	0xffffffff


	//----- nvinfo : EIATTR_COOP_GROUP_INSTR_OFFSETS
	.align		4
.L_921:
        /*0084*/ 	.byte	0x04, 0x28
        /*0086*/ 	.short	(.L_923 - .L_922)


	//   ....[0]....
.L_922:
        /*0088*/ 	.word	0x00001700


	//   ....[1]....
        /*008c*/ 	.word	0x00001710


	//   ....[2]....
        /*0090*/ 	.word	0x00001760


	//   ....[3]....
        /*0094*/ 	.word	0x00001770


	//   ....[4]....
        /*0098*/ 	.word	0x000017a0


	//   ....[5]....
        /*009c*/ 	.word	0x000017c0


	//   ....[6]....
        /*00a0*/ 	.word	0x000017f0


	//   ....[7]....
        /*00a4*/ 	.word	0x00001810


	//   ....[8]....
        /*00a8*/ 	.word	0x00001880


	//   ....[9]....
        /*00ac*/ 	.word	0x00001890


	//----- nvinfo : EIATTR_EXIT_INSTR_OFFSETS
	.align		4
.L_923:
        /*00b0*/ 	.byte	0x04, 0x1c
        /*00b2*/ 	.short	(.L_925 - .L_924)


	//   ....[0]....
.L_924:
        /*00b4*/ 	.word	0x00004a50


	//   ....[1]....
        /*00b8*/ 	.word	0x00004b90


	//   ....[2]....
        /*00bc*/ 	.word	0x00004e00


	//----- nvinfo : EIATTR_MAX_THREADS
	.align		4
.L_925:
        /*00c0*/ 	.byte	0x04, 0x05
        /*00c2*/ 	.short	(.L_927 - .L_926)
.L_926:
        /*00c4*/ 	.word	0x000002a0
        /*00c8*/ 	.word	0x00000001
        /*00cc*/ 	.word	0x00000001


	//----- nvinfo : EIATTR_CRS_STACK_SIZE
	.align		4
.L_927:
        /*00d0*/ 	.byte	0x04, 0x1e
        /*00d2*/ 	.short	(.L_929 - .L_928)
.L_928:
        /*00d4*/ 	.word	0x00000000


	//----- nvinfo : EIATTR_CBANK_PARAM_SIZE
	.align		4
.L_929:
        /*00d8*/ 	.byte	0x03, 0x19
        /*00da*/ 	.short	0x00b8


	//----- nvinfo : EIATTR_PARAM_CBANK
	.align		4
        /*00dc*/ 	.byte	0x04, 0x0a
        /*00de*/ 	.short	(.L_931 - .L_930)
	.align		4
.L_930:
        /*00e0*/ 	.word	index@(.nv.constant0._Z35group_norm_nhwc_bwd_one_pass_kernelI11Fp16IOFp16WLi128ELi42ELi672EEv26Group_norm_nhwc_bwd_params)
        /*00e4*/ 	.short	0x0210
        /*00e6*/ 	.short	0x00b8


	//----- nvinfo : EIATTR_SW_WAR
	.align		4
.L_931:
        /*00e8*/ 	.byte	0x04, 0x36
        /*00ea*/ 	.short	(.L_933 - .L_932)
.L_932:
        /*00ec*/ 	.word	0x00000008
.L_933:


//--------------------- .nv.info._Z35group_norm_nhwc_bwd_one_pass_kernelI11Fp16IOFp16WLi256ELi42ELi672EEv26Group_norm_nhwc_bwd_params --------------------------
	.section	.nv.info._Z35group_norm_nhwc_bwd_one_pass_kernelI11Fp16IOFp16WLi256ELi42ELi672EEv26Group_norm_nhwc_bwd_params,"",@"SHT_CUDA_INFO"
	.sectionflags	@""
	.align	4


	//----- nvinfo : EIATTR_CUDA_API_VERSION
	.align		4
        /*0000*/ 	.byte	0x04, 0x37
        /*0002*/ 	.short	(.L_935 - .L_934)
.L_934:
        /*0004*/ 	.word	0x00000082


	//----- nvinfo : EIATTR_KPARAM_INFO
	.align		4
.L_935:
        /*0008*/ 	.byte	0x04, 0x17
        /*000a*/ 	.short	(.L_937 - .L_936)
.L_936:
        /*000c*/ 	.word	0x00000000
        /*0010*/ 	.short	0x0000
        /*0012*/ 	.short	0x0000
        /*0014*/ 	.byte	0x00, 0xf0, 0xe1, 0x02


	//----- nvinfo : EIATTR_SPARSE_MMA_MASK
	.align		4
.L_937:
        /*0018*/ 	.byte	0x03, 0x50
        /*001a*/ 	.short	0x0000


	//----- nvinfo : EIATTR_MAXREG_COUNT
	.align		4
        /*001c*/ 	.byte	0x03, 0x1b
        /*001e*/ 	.short	0x0050


	//----- nvinfo : EIATTR_NUM_BARRIERS
	.align		4
        /*0020*/ 	.byte	0x02, 0x4c
        /*0022*/ 	.byte	0x01
	.zero		1


	//----- nvinfo : EIATTR_MERCURY_ISA_VERSION
	.align		4
        /*0024*/ 	.byte	0x03, 0x5f
        /*0026*/ 	.short	0x0101


	//----- nvinfo : EIATTR_INT_WARP_WIDE_INSTR_OFFSETS
	.align		4
        /*0028*/ 	.byte	0x04, 0x31
        /*002a*/ 	.short	(.L_939 - .L_938)


	//   ....[0]....
.L_938:
        /*002c*/ 	.word	0x00003750


	//   ....[1]....
        /*0030*/ 	.word	0x00006380


	//----- nvinfo : EIATTR_COOP_GROUP_MASK_REGIDS
	.align		4
.L_939:
        /*0034*/ 	.byte	0x04, 0x29
        /*0036*/ 	.short	(.L_941 - .L_940)


	//   ....[0]....
.L_940:
        /*0038*/ 	.word	0xffffffff


	//   ....[1]....
        /*003c*/ 	.word	0xffffffff


	//   ....[2]....
        /*0040*/ 	.word	0xffffffff


	//   ....[3]....
        /*0044*/ 	.word	0xffffffff


	//   ....[4]....
        /*0048*/ 	.word	0xffffffff


	//   ....[5]....
        /*004c*/ 	.word	0xffffffff


	//   ....[6]....
        /*0050*/ 	.word	0xffffffff


	//   ....[7]....
        /*0054*/ 	.word	0xffffffff


	//   ....[8]....
        /*0058*/ 	.word	0xffffffff


	//   ....[9]....
        /*005c*/ 	.word	0xffffffff


	//----- nvinfo : EIATTR_COOP_GROUP_INSTR_OFFSETS
	.align		4
.L_941:
        /*0060*/ 	.byte	0x04, 0x28
        /*0062*/ 	.short	(.L_943 - .L_942)


	//   ....[0]....
.L_942:
        /*0064*/ 	.word	0x000025f0


	//   ....[1]....
        /*0068*/ 	.word	0x00002630


	//   ....[2]....
        /*006c*/ 	.word	0x00002680


	//   ....[3]....
        /*0070*/ 	.word	0x000026a0


	//   ....[4]....
        /*0074*/ 	.word	0x000026d0


	//   ....[5]....
        /*0078*/ 	.word	0x000026f0


	//   ....[6]....
        /*007c*/ 	.word	0x00002720


	//   ....[7]....
        /*0080*/ 	.word	0x00002740


	//   ....[8]....
        /*0084*/ 	.word	0x00002770


	//   ....[9]....
        /*0088*/ 	.word	0x000027a0


	//----- nvinfo : EIATTR_EXIT_INSTR_OFFSETS
	.align		4
.L_943:
        /*008c*/ 	.byte	0x04, 0x1c
        /*008e*/ 	.short	(.L_945 - .L_944)


	//   ....[0]....
.L_944:
        /*0090*/ 	.word	0x00006470


	//   ....[1]....
        /*0094*/ 	.word	0x000065b0


	//   ....[2]....
        /*0098*/ 	.word	0x00006810


	//----- nvinfo : EIATTR_MAX_THREADS
	.align		4
.L_945:
        /*009c*/ 	.byte	0x04, 0x05
        /*009e*/ 	.short	(.L_947 - .L_946)
.L_946:
        /*00a0*/ 	.word	0x000002a0
        /*00a4*/ 	.word	0x00000001
        /*00a8*/ 	.word	0x00000001


	//----- nvinfo : EIATTR_CRS_STACK_SIZE
	.align		4
.L_947:
        /*00ac*/ 	.byte	0x04, 0x1e
        /*00ae*/ 	.short	(.L_949 - .L_948)
.L_948:
        /*00b0*/ 	.word	0x00000000


	//----- nvinfo : EIATTR_CBANK_PARAM_SIZE
	.align		4
.L_949:
        /*00b4*/ 	.byte	0x03, 0x19
        /*00b6*/ 	.short	0x00b8


	//----- nvinfo : EIATTR_PARAM_CBANK
	.align		4
        /*00b8*/ 	.byte	0x04, 0x0a
        /*00ba*/ 	.short	(.L_951 - .L_950)
	.align		4
.L_950:
        /*00bc*/ 	.word	index@(.nv.constant0._Z35group_norm_nhwc_bwd_one_pass_kernelI11Fp16IOFp16WLi256ELi42ELi672EEv26Group_norm_nhwc_bwd_params)
        /*00c0*/ 	.short	0x0210
        /*00c2*/ 	.short	0x00b8


	//----- nvinfo : EIATTR_SW_WAR
	.align		4
.L_951:
        /*00c4*/ 	.byte	0x04, 0x36
        /*00c6*/ 	.short	(.L_953 - .L_952)
.L_952:
        /*00c8*/ 	.word	0x00000008
.L_953:


//--------------------- .nv.info._Z35group_norm_nhwc_bwd_one_pass_kernelI11Fp16IOFp16WLi512ELi42ELi672EEv26Group_norm_nhwc_bwd_params --------------------------
	.section	.nv.info._Z35group_norm_nhwc_bwd_one_pass_kernelI11Fp16IOFp16WLi512ELi42ELi672EEv26Group_norm_nhwc_bwd_params,"",@"SHT_CUDA_INFO"
	.sectionflags	@""
	.align	4


	//----- nvinfo : EIATTR_CUDA_API_VERSION
	.align		4
        /*0000*/ 	.byte	0x04, 0x37
        /*0002*/ 	.short	(.L_955 - .L_954)
.L_954:
        /*0004*/ 	.word	0x00000082


	//----- nvinfo : EIATTR_KPARAM_INFO
	.align		4
.L_955:
        /*0008*/ 	.byte	0x04, 0x17
        /*000a*/ 	.short	(.L_957 - .L_956)
.L_956:
        /*000c*/ 	.word	0x00000000
        /*0010*/ 	.short	0x0000
        /*0012*/ 	.short	0x0000
        /*0014*/ 	.byte	0x00, 0xf0, 0xe1, 0x02


	//----- nvinfo : EIATTR_SPARSE_MMA_MASK
	.align		4
.L_957:
        /*0018*/ 	.byte	0x03, 0x50
        /*001a*/ 	.short	0x0000


	//----- nvinfo : EIATTR_MAXREG_COUNT
	.align		4
        /*001c*/ 	.byte	0x03, 0x1b
        /*001e*/ 	.short	0x0050


	//----- nvinfo : EIATTR_NUM_BARRIERS
	.align		4
        /*0020*/ 	.byte	0x02, 0x4c
        /*0022*/ 	.byte	0x01
	.zero		1


	//----- nvinfo : EIATTR_MERCURY_ISA_VERSION
	.align		4
        /*0024*/ 	.byte	0x03, 0x5f
        /*0026*/ 	.short	0x0101


	//----- nvinfo : EIATTR_INT_WARP_WIDE_INSTR_OFFSETS
	.align		4
        /*0028*/ 	.byte	0x04, 0x31
        /*002a*/ 	.short	(.L_959 - .L_958)


	//   ....[0]....
.L_958:
        /*002c*/ 	.word	0x00005600


	//   ....[1]....
        /*0030*/ 	.word	0x00009d60


	//----- nvinfo : EIATTR_COOP_GROUP_MASK_REGIDS
	.align		4
.L_959:
        /*0034*/ 	.byte	0x04, 0x29
        /*0036*/ 	.short	(.L_961 - .L_960)


	//   ....[0]....
.L_960:
        /*0038*/ 	.word	0xffffffff


	//   ....[1]....
        /*003c*/ 	.word	0xffffffff


	//   ....[2]....
        /*0040*/ 	.word	0xffffffff


	//   ....[3]....
        /*0044*/ 	.word	0xffffffff


	//   ....[4]....
        /*0048*/ 	.word	0xffffffff


	//   ....[5]....
        /*004c*/ 	.word	0xffffffff


	//   ....[6]....
        /*0050*/ 	.word	0xffffffff


	//   ....[7]....
        /*0054*/ 	.word	0xffffffff


	//   ....[8]....
        /*0058*/ 	.word	0xffffffff


	//   ....[9]....
        /*005c*/ 	.word	0xffffffff


	//----- nvinfo : EIATTR_COOP_GROUP_INSTR_OFFSETS
	.align		4
.L_961:
        /*0060*/ 	.byte	0x04, 0x28
        /*0062*/ 	.short	(.L_963 - .L_962)


	//   ....[0]....
.L_962:
        /*0064*/ 	.word	0x00004430


	//   ....[1]....
        /*0068*/ 	.word	0x00004470


	//   ....[2]....
        /*006c*/ 	.word	0x00004510


	//   ....[3]....
        /*0070*/ 	.word	0x00004530


	//   ....[4]....
        /*0074*/ 	.word	0x00004560


	//   ....[5]....
        /*0078*/ 	.word	0x00004580


	//   ....[6]....
        /*007c*/ 	.word	0x000045b0


	//   ....[7]....
        /*0080*/ 	.word	0x000045d0


	//   ....[8]....
        /*0084*/ 	.word	0x00004600


	//   ....[9]....
        /*0088*/ 	.word	0x00004620


	//----- nvinfo : EIATTR_EXIT_INSTR_OFFSETS
	.align		4
.L_963:
        /*008c*/ 	.byte	0x04, 0x1c
        /*008e*/ 	.short	(.L_965 - .L_964)


	//   ....[0]....
.L_964:
        /*0090*/ 	.word	0x00009e50


	//   ....[1]....
        /*0094*/ 	.word	0x00009f90


	//   ....[2]....
        /*0098*/ 	.word	0x0000a1f0


	//----- nvinfo : EIATTR_MAX_THREADS
	.align		4
.L_965:
        /*009c*/ 	.byte	0x04, 0x05
        /*009e*/ 	.short	(.L_967 - .L_966)
.L_966:
        /*00a0*/ 	.word	0x000002a0
        /*00a4*/ 	.word	0x00000001
        /*00a8*/ 	.word	0x00000001


	//----- nvinfo : EIATTR_CRS_STACK_SIZE
	.align		4
.L_967:
        /*00ac*/ 	.byte	0x04, 0x1e
        /*00ae*/ 	.short	(.L_969 - .L_968)
.L_968:
        /*00b0*/ 	.word	0x00000000


	//----- nvinfo : EIATTR_CBANK_PARAM_SIZE
	.align		4
.L_969:
        /*00b4*/ 	.byte	0x03, 0x19
        /*00b6*/ 	.short	0x00b8


	//----- nvinfo : EIATTR_PARAM_CBANK
	.align		4
        /*00b8*/ 	.byte	0x04, 0x0a
        /*00ba*/ 	.short	(.L_971 - .L_970)
	.align		4
.L_970:
        /*00bc*/ 	.word	index@(.nv.constant0._Z35group_norm_nhwc_bwd_one_pass_kernelI11Fp16IOFp16WLi512ELi42ELi672EEv26Group_norm_nhwc_bwd_params)
        /*00c0*/ 	.short	0x0210
        /*00c2*/ 	.short	0x00b8


	//----- nvinfo : EIATTR_SW_WAR
	.align		4
.L_971:
        /*00c4*/ 	.byte	0x04, 0x36
        /*00c6*/ 	.short	(.L_973 - .L_972)
.L_972:
        /*00c8*/ 	.word	0x00000008
.L_973:


//--------------------- .nv.info._Z35group_norm_nhwc_bwd_one_pass_kernelI11Fp32IOFp32WLi64ELi42ELi672EEv26Group_norm_nhwc_bwd_params --------------------------
	.section	.nv.info._Z35group_norm_nhwc_bwd_one_pass_kernelI11Fp32IOFp32WLi64ELi42ELi672EEv26Group_norm_nhwc_bwd_params,"",@"SHT_CUDA_INFO"
	.sectionflags	@""
	.align	4


	//----- nvinfo : EIATTR_CUDA_API_VERSION
	.align		4
        /*0000*/ 	.byte	0x04, 0x37
        /*0002*/ 	.short	(.L_975 - .L_974)
.L_974:
        /*0004*/ 	.word	0x00000082


	//----- nvinfo : EIATTR_KPARAM_INFO
	.align		4
.L_975:
        /*0008*/ 	.byte	0x04, 0x17
        /*000a*/ 	.short	(.L_977 - .L_976)
.L_976:
        /*000c*/ 	.word	0x00000000
        /*0010*/ 	.short	0x0000
        /*0012*/ 	.short	0x0000
        /*0014*/ 	.byte	0x00, 0xf0, 0xe1, 0x02


	//----- nvinfo : EIATTR_SPARSE_MMA_MASK
	.align		4
.L_977:
        /*0018*/ 	.byte	0x03, 0x50
        /*001a*/ 	.short	0x0000


	//----- nvinfo : EIATTR_MAXREG_COUNT
	.align		4
        /*001c*/ 	.byte	0x03, 0x1b
        /*001e*/ 	.short	0x0050


	//----- nvinfo : EIATTR_NUM_BARRIERS
	.align		4
        /*0020*/ 	.byte	0x02, 0x4c
        /*0022*/ 	.byte	0x01
	.zero		1


	//----- nvinfo : EIATTR_MERCURY_ISA_VERSION
	.align		4
        /*0024*/ 	.byte	0x03, 0x5f
        /*0026*/ 	.short	0x0101


	//----- nvinfo : EIATTR_INT_WARP_WIDE_INSTR_OFFSETS
	.align		4
        /*0028*/ 	.byte	0x04, 0x31
        /*002a*/ 	.short	(.L_979 - .L_978)


	//   ....[0]....
.L_978:
        /*002c*/ 	.word	0x00002070


	//   ....[1]....
        /*0030*/ 	.word	0x00003890


	//----- nvinfo : EIATTR_COOP_GROUP_MASK_REGIDS
	.align		4
.L_979:
        /*0034*/ 	.byte	0x04, 0x29
        /*0036*/ 	.short	(.L_981 - .L_980)


	//   ....[0]....
.L_980:
        /*0038*/ 	.word	0xffffffff


	//   ....[1]....
        /*003c*/ 	.word	0xffffffff


	//   ....[2]....
        /*0040*/ 	.word	0xffffffff


	//   ....[3]....
        /*0044*/ 	.word	0xffffffff


	//   ....[4]....
        /*0048*/ 	.word	0xffffffff


	//   ....[5]....
        /*004c*/ 	.word	0xffffffff


	//   ....[6]....
        /*0050*/ 	.word	0xffffffff


	//   ....[7]....
        /*0054*/ 	.word	0xffffffff


	//   ....[8]....
        /*0058*/ 	.word	0xffffffff


	//   ....[9]....
        /*005c*/ 	.word	0xffffffff


	//----- nvinfo : EIATTR_COOP_GROUP_INSTR_OFFSETS
	.align		4
.L_981:
        /*0060*/ 	.byte	0x04, 0x28
        /*0062*/ 	.short	(.L_983 - .L_982)


	//   ....[0]....
.L_982:
        /*0064*/ 	.word	0x00000ea0


	//   ....[1]....
        /*0068*/ 	.word	0x00000ed0


	//   ....[2]....
        /*006c*/ 	.word	0x00000f10


	//   ....[3]....
        /*0070*/ 	.word	0x00000f30


	//   ....[4]....
        /*0074*/ 	.word	0x00000f60


	//   ....[5]....
        /*0078*/ 	.word	0x00000f80


	//   ....[6]....
        /*007c*/ 	.word	0x00000fb0


	//   ....[7]....
        /*0080*/ 	.word	0x00000fd0


	//   ....[8]....
        /*0084*/ 	.word	0x00001000


	//   ....[9]....
        /*0088*/ 	.word	0x00001040


	//----- nvinfo : EIATTR_EXIT_INSTR_OFFSETS
	.align		4
.L_983:
        /*008c*/ 	.byte	0x04, 0x1c
        /*008e*/ 	.short	(.L_985 - .L_984)


	//   ....[0]....
.L_984:
        /*0090*/ 	.word	0x00003980


	//   ....[1]....
        /*0094*/ 	.word	0x00003ac0


	//   ....[2]....
        /*0098*/ 	.word	0x00003d10


	//----- nvinfo : EIATTR_MAX_THREADS
	.align		4
.L_985:
        /*009c*/ 	.byte	0x04, 0x05
        /*009e*/ 	.short	(.L_987 - .L_986)
.L_986:
        /*00a0*/ 	.word	0x000002a0
        /*00a4*/ 	.word	0x00000001
        /*00a8*/ 	.word	0x00000001


	//----- nvinfo : EIATTR_CRS_STACK_SIZE
	.align		4
.L_987:
        /*00ac*/ 	.byte	0x04, 0x1e
        /*00ae*/ 	.short	(.L_989 - .L_988)
.L_988:
        /*00b0*/ 	.word	0x00000000


	//----- nvinfo : EIATTR_CBANK_PARAM_SIZE
	.align		4
.L_989:
        /*00b4*/ 	.byte	0x03, 0x19
        /*00b6*/ 	.short	0x00b8


	//----- nvinfo : EIATTR_PARAM_CBANK
	.align		4
        /*00b8*/ 	.byte	0x04, 0x0a
        /*00ba*/ 	.short	(.L_991 - .L_990)
	.align		4
.L_990:
        /*00bc*/ 	.word	index@(.nv.constant0._Z35group_norm_nhwc_bwd_one_pass_kernelI11Fp32IOFp32WLi64ELi42ELi672EEv26Group_norm_nhwc_bwd_params)
        /*00c0*/ 	.short	0x0210
        /*00c2*/ 	.short	0x00b8


	//----- nvinfo : EIATTR_SW_WAR
	.align		4
.L_991:
        /*00c4*/ 	.byte	0x04, 0x36
        /*00c6*/ 	.short	(.L_993 - .L_992)
.L_992:
        /*00c8*/ 	.word	0x00000008
.L_993:


//--------------------- .nv.info._Z35group_norm_nhwc_bwd_one_pass_kernelI11Fp32IOFp32WLi128ELi42ELi672EEv26Group_norm_nhwc_bwd_params --------------------------
	.section	.nv.info._Z35group_norm_nhwc_bwd_one_pass_kernelI11Fp32IOFp32WLi128ELi42ELi672EEv26Group_norm_nhwc_bwd_params,"",@"SHT_CUDA_INFO"
	.sectionflags	@""
	.align	4


	//----- nvinfo : EIATTR_CUDA_API_VERSION
	.align		4
        /*0000*/ 	.byte	0x04, 0x37
        /*0002*/ 	.short	(.L_995 - .L_994)
.L_994:
        /*0004*/ 	.word	0x00000082


	//----- nvinfo : EIATTR_KPARAM_INFO
	.align		4
.L_995:
        /*0008*/ 	.byte	0x04, 0x17
        /*000a*/ 	.short	(.L_997 - .L_996)
.L_996:
        /*000c*/ 	.word	0x00000000
        /*0010*/ 	.short	0x0000
        /*0012*/ 	.short	0x0000
        /*0014*/ 	.byte	0x00, 0xf0, 0xe1, 0x02


	//----- nvinfo : EIATTR_SPARSE_MMA_MASK
	.align		4
.L_997:
        /*0018*/ 	.byte	0x03, 0x50
        /*001a*/ 	.short	0x0000


	//----- nvinfo : EIATTR_MAXREG_COUNT
	.align		4
        /*001c*/ 	.byte	0x03, 0x1b
        /*001e*/ 	.short	0x0050


	//----- nvinfo : EIATTR_NUM_BARRIERS
	.align		4
        /*0020*/ 	.byte	0x02, 0x4c
        /*0022*/ 	.byte	0x01
	.zero		1


	//----- nvinfo : EIATTR_MERCURY_ISA_VERSION
	.align		4
        /*0024*/ 	.byte	0x03, 0x5f
        /*0026*/ 	.short	0x0101


	//----- nvinfo : EIATTR_INT_WARP_WIDE_INSTR_OFFSETS
	.align		4
        /*0028*/ 	.byte	0x04, 0x31
        /*002a*/ 	.short	(.L_999 - .L_998)


	//   ....[0]....
.L_998:
        /*002c*/ 	.word	0x00002770


	//   ....[1]....
        /*0030*/ 	.word	0x00004490


	//----- nvinfo : EIATTR_COOP_GROUP_MASK_REGIDS
	.align		4
.L_999:
        /*0034*/ 	.byte	0x04, 0x29
        /*0036*/ 	.short	(.L_1001 - .L_1000)


	//   ....[0]....
.L_1000:
        /*0038*/ 	.word	0xffffffff


	//   ....[1]....
        /*003c*/ 	.word	0xffffffff


	//   ....[2]....
        /*0040*/ 	.word	0xffffffff


	//   ....[3]....
        /*0044*/ 	.word	0xffffffff


	//   ....[4]....
        /*0048*/ 	.word	0xffffffff


	//   ....[5]....
        /*004c*/ 	.word	0xffffffff


	//   ....[6]....
        /*0050*/ 	.word	0xffffffff


	//   ....[7]....
        /*0054*/ 	.word	0xffffffff


	//   ....[8]....
        /*0058*/ 	.word	0xffffffff


	//   ....[9]....
        /*005c*/ 	.word	0xffffffff


	//----- nvinfo : EIATTR_COOP_GROUP_INSTR_OFFSETS
	.align		4
.L_1001:
        /*0060*/ 	.byte	0x04, 0x28
        /*0062*/ 	.short	(.L_1003 - .L_1002)


	//   ....[0]....
.L_1002:
        /*0064*/ 	.word	0x00001500


	//   ....[1]....
        /*0068*/ 	.word	0x00001540


	//   ....[2]....
        /*006c*/ 	.word	0x00001670


	//   ....[3]....
        /*0070*/ 	.word	0x00001690


	//   ....[4]....
        /*0074*/ 	.word	0x000016d0


	//   ....[5]....
        /*0078*/ 	.word	0x000016f0


	//   ....[6]....
        /*007c*/ 	.word	0x00001720


	//   ....[7]....
        /*0080*/ 	.word	0x00001740


	//   ....[8]....
        /*0084*/ 	.word	0x00001770


	//   ....[9]....
        /*0088*/ 	.word	0x00001790


	//----- nvinfo : EIATTR_EXIT_INSTR_OFFSETS
	.align		4
.L_1003:
        /*008c*/ 	.byte	0x04, 0x1c
        /*008e*/ 	.short	(.L_1005 - .L_1004)


	//   ....[0]....
.L_1004:
        /*0090*/ 	.word	0x00004580


	//   ....[1]....
        /*0094*/ 	.word	0x000046c0


	//   ....[2]....
        /*0098*/ 	.word	0x00004900


	//----- nvinfo : EIATTR_MAX_THREADS
	.align		4
.L_1005:
        /*009c*/ 	.byte	0x04, 0x05
        /*009e*/ 	.short	(.L_1007 - .L_1006)
.L_1006:
        /*00a0*/ 	.word	0x000002a0
        /*00a4*/ 	.word	0x00000001
        /*00a8*/ 	.word	0x00000001


	//----- nvinfo : EIATTR_CRS_STACK_SIZE
	.align		4
.L_1007:
        /*00ac*/ 	.byte	0x04, 0x1e
        /*00ae*/ 	.short	(.L_1009 - .L_1008)
.L_1008:
        /*00b0*/ 	.word	0x00000000


	//----- nvinfo : EIATTR_CBANK_PARAM_SIZE
	.align		4
.L_1009:
        /*00b4*/ 	.byte	0x03, 0x19
        /*00b6*/ 	.short	0x00b8


	//----- nvinfo : EIATTR_PARAM_CBANK
	.align		4
        /*00b8*/ 	.byte	0x04, 0x0a
        /*00ba*/ 	.short	(.L_1011 - .L_1010)
	.align		4
.L_1010:
        /*00bc*/ 	.word	index@(.nv.constant0._Z35group_norm_nhwc_bwd_one_pass_kernelI11Fp32IOFp32WLi128ELi42ELi672EEv26Group_norm_nhwc_bwd_params)
        /*00c0*/ 	.short	0x0210
        /*00c2*/ 	.short	0x00b8


	//----- nvinfo : EIATTR_SW_WAR
	.align		4
.L_1011:
        /*00c4*/ 	.byte	0x04, 0x36
        /*00c6*/ 	.short	(.L_1013 - .L_1012)
.L_1012:
        /*00c8*/ 	.word	0x00000008
.L_1013:


//--------------------- .nv.info._Z35group_norm_nhwc_bwd_one_pass_kernelI11Fp32IOFp32WLi256ELi42ELi672EEv26Group_norm_nhwc_bwd_params --------------------------
	.section	.nv.info._Z35group_norm_nhwc_bwd_one_pass_kernelI11Fp32IOFp32WLi256ELi42ELi672EEv26Group_norm_nhwc_bwd_params,"",@"SHT_CUDA_INFO"
	.sectionflags	@""
	.align	4


	//----- nvinfo : EIATTR_CUDA_API_VERSION
	.align		4
        /*0000*/ 	.byte	0x04, 0x37
        /*0002*/ 	.short	(.L_1015 - .L_1014)
.L_1014:
        /*0004*/ 	.word	0x00000082


	//----- nvinfo : EIATTR_KPARAM_INFO
	.align		4
.L_1015:
        /*0008*/ 	.byte	0x04, 0x17
        /*000a*/ 	.short	(.L_1017 - .L_1016)
.L_1016:
        /*000c*/ 	.word	0x00000000
        /*0010*/ 	.short	0x0000
        /*0012*/ 	.short	0x0000
        /*0014*/ 	.byte	0x00, 0xf0, 0xe1, 0x02


	//----- nvinfo : EIATTR_SPARSE_MMA_MASK
	.align		4
.L_1017:
        /*0018*/ 	.byte	0x03, 0x50
        /*001a*/ 	.short	0x0000


	//----- nvinfo : EIATTR_MAXREG_COUNT
	.align		4
        /*001c*/ 	.byte	0x03, 0x1b
        /*001e*/ 	.short	0x0050


	//----- nvinfo : EIATTR_NUM_BARRIERS
	.align		4
        /*0020*/ 	.byte	0x02, 0x4c
        /*0022*/ 	.byte	0x01
	.zero		1


	//----- nvinfo : EIATTR_MERCURY_ISA_VERSION
	.align		4
        /*0024*/ 	.byte	0x03, 0x5f
        /*0026*/ 	.short	0x0101


	//----- nvinfo : EIATTR_INT_WARP_WIDE_INSTR_OFFSETS
	.align		4
        /*0028*/ 	.byte	0x04, 0x31
        /*002a*/ 	.short	(.L_1019 - .L_1018)


	//   ....[0]....
.L_1018:
        /*002c*/ 	.word	0x00003690


	//   ....[1]....
        /*0030*/ 	.word	0x00005ee0


	//----- nvinfo : EIATTR_COOP_GROUP_MASK_REGIDS
	.align		4
.L_1019:
        /*0034*/ 	.byte	0x04, 0x29
        /*0036*/ 	.short	(.L_1021 - .L_1020)


	//   ....[0]....
.L_1020:
        /*0038*/ 	.word	0xffffffff


	//   ....[1]....
        /*003c*/ 	.word	0xffffffff


	//   ....[2]....
        /*0040*/ 	.word	0xffffffff


	//   ....[3]....
        /*0044*/ 	.word	0xffffffff


	//   ....[4]....
        /*0048*/ 	.word	0xffffffff


	//   ....[5]....
        /*004c*/ 	.word	0xffffffff


	//   ....[6]....
        /*0050*/ 	.word	0xffffffff


	//   ....[7]....
        /*0054*/ 	.word	0xffffffff


	//   ....[8]....
        /*0058*/ 	.word	0xffffffff


	//   ....[9]....
        /*005c*/ 	.word	0xffffffff


	//----- nvinfo : EIATTR_COOP_GROUP_INSTR_OFFSETS
	.align		4
.L_1021:
        /*0060*/ 	.byte	0x04, 0x28
        /*0062*/ 	.short	(.L_1023 - .L_1022)


	//   ....[0]....
.L_1022:
        /*0064*/ 	.word	0x000023c0


	//   ....[1]....
        /*0068*/ 	.word	0x00002400


	//   ....[2]....
        /*006c*/ 	.word	0x000024f0


	//   ....[3]....
        /*0070*/ 	.word	0x00002510


	//   ....[4]....
        /*0074*/ 	.word	0x00002540


	//   ....[5]....
        /*0078*/ 	.word	0x00002560


	//   ....[6]....
        /*007c*/ 	.word	0x00002590


	//   ....[7]....
        /*0080*/ 	.word	0x000025b0


	//   ....[8]....
        /*0084*/ 	.word	0x00002610


	//   ....[9]....
        /*0088*/ 	.word	0x00002650


	//----- nvinfo : EIATTR_EXIT_INSTR_OFFSETS
	.align		4
.L_1023:
        /*008c*/ 	.byte	0x04, 0x1c
        /*008e*/ 	.short	(.L_1025 - .L_1024)


	//   ....[0]....
.L_1024:
        /*0090*/ 	.word	0x00005fd0


	//   ....[1]....
        /*0094*/ 	.word	0x00006110


	//   ....[2]....
        /*0098*/ 	.word	0x00006350


	//----- nvinfo : EIATTR_MAX_THREADS
	.align		4
.L_1025:
        /*009c*/ 	.byte	0x04, 0x05
        /*009e*/ 	.short	(.L_1027 - .L_1026)
.L_1026:
        /*00a0*/ 	.word	0x000002a0
        /*00a4*/ 	.word	0x00000001
        /*00a8*/ 	.word	0x00000001


	//----- nvinfo : EIATTR_CRS_STACK_SIZE
	.align		4
.L_1027:
        /*00ac*/ 	.byte	0x04, 0x1e
        /*00ae*/ 	.short	(.L_1029 - .L_1028)
.L_1028:
        /*00b0*/ 	.word	0x00000000


	//----- nvinfo : EIATTR_CBANK_PARAM_SIZE
	.align		4
.L_1029:
        /*00b4*/ 	.byte	0x03, 0x19
        /*00b6*/ 	.short	0x00b8


	//----- nvinfo : EIATTR_PARAM_CBANK
	.align		4
        /*00b8*/ 	.byte	0x04, 0x0a
        /*00ba*/ 	.short	(.L_1031 - .L_1030)
	.align		4
.L_1030:
        /*00bc*/ 	.word	index@(.nv.constant0._Z35group_norm_nhwc_bwd_one_pass_kernelI11Fp32IOFp32WLi256ELi42ELi672EEv26Group_norm_nhwc_bwd_params)
        /*00c0*/ 	.short	0x0210
        /*00c2*/ 	.short	0x00b8


	//----- nvinfo : EIATTR_SW_WAR
	.align		4
.L_1031:
        /*00c4*/ 	.byte	0x04, 0x36
        /*00c6*/ 	.short	(.L_1033 - .L_1032)
.L_1032:
        /*00c8*/ 	.word	0x00000008
.L_1033:


//--------------------- .nv.info._Z35group_norm_nhwc_bwd_one_pass_kernelI11Fp32IOFp32WLi512ELi42ELi672EEv26Group_norm_nhwc_bwd_params --------------------------
	.section	.nv.info._Z35group_norm_nhwc_bwd_one_pass_kernelI11Fp32IOFp32WLi512ELi42ELi672EEv26Group_norm_nhwc_bwd_params,"",@"SHT_CUDA_INFO"
	.sectionflags	@""
	.align	4


	//----- nvinfo : EIATTR_CUDA_API_VERSION
	.align		4
        /*0000*/ 	.byte	0x04, 0x37
        /*0002*/ 	.short	(.L_1035 - .L_1034)
.L_1034:
        /*0004*/ 	.word	0x00000082


	//----- nvinfo : EIATTR_KPARAM_INFO
	.align		4
.L_1035:
        /*0008*/ 	.byte	0x04, 0x17
        /*000a*/ 	.short	(.L_1037 - .L_1036)
.L_1036:
        /*000c*/ 	.word	0x00000000
        /*0010*/ 	.short	0x0000
        /*0012*/ 	.short	0x0000
        /*0014*/ 	.byte	0x00, 0xf0, 0xe1, 0x02


	//----- nvinfo : EIATTR_SPARSE_MMA_MASK
	.align		4
.L_1037:
        /*0018*/ 	.byte	0x03, 0x50
        /*001a*/ 	.short	0x0000


	//----- nvinfo : EIATTR_MAXREG_COUNT
	.align		4
        /*001c*/ 	.byte	0x03, 0x1b
        /*001e*/ 	.short	0x0050


	//----- nvinfo : EIATTR_NUM_BARRIERS
	.align		4
        /*0020*/ 	.byte	0x02, 0x4c
        /*0022*/ 	.byte	0x01
	.zero		1


	//----- nvinfo : EIATTR_ANNOTATIONS
	.align		4
        /*0024*/ 	.byte	0x04, 0x55
        /*0026*/ 	.short	(.L_1039 - .L_1038)


	//   ....[0]....
.L_1038:
        /* <DEDUP_REMOVED lines=46> */
        /*02fc*/ 	.byte	0x00, 0x8b, 0x00, 0x00, 0x01, 0x00, 0x00, 0x00, 0x30, 0x8b, 0x00, 0x00


	//----- nvinfo : EIATTR_MERCURY_ISA_VERSION
	.align		4
.L_1039:
        /*0308*/ 	.byte	0x03, 0x5f
        /*030a*/ 	.short	0x0101


	//----- nvinfo : EIATTR_INT_WARP_WIDE_INSTR_OFFSETS
	.align		4
        /*030c*/ 	.byte	0x04, 0x31
        /*030e*/ 	.short	(.L_1041 - .L_1040)


	//   ....[0]....
.L_1040:
        /*0310*/ 	.word	0x00005a20


	//   ....[1]....
        /*0314*/ 	.word	0x00005d00


	//   ....[2]....
        /*0318*/ 	.word	0x00005db0


	//   ....[3]....
        /*031c*/ 	.word	0x00005dc0


	//   ....[4]....
        /*0320*/ 	.word	0x00005e80


	//   ....[5]....
        /*0324*/ 	.word	0x00005f60


	//   ....[6]....
        /*0328*/ 	.word	0x00006020


	//   ....[7]....
        /*032c*/ 	.word	0x00006040


	//   ....[8]....
        /*0330*/ 	.word	0x00006140


	//   ....[9]....
        /*0334*/ 	.word	0x00006200


	//   ....[10]....
        /*0338*/ 	.word	0x00006220


	//   ....[11]....
        /*033c*/ 	.word	0x00006320


	//   ....[12]....
        /*0340*/ 	.word	0x000063e0


	//   ....[13]....
        /*0344*/ 	.word	0x000063f0


	//   ....[14]....
        /*0348*/ 	.word	0x00006500


	//   ....[15]....
        /*034c*/ 	.word	0x000065c0


	//   ....[16]....
        /*0350*/ 	.word	0x000065d0


	//   ....[17]....
        /*0354*/ 	.word	0x00006780


	//   ....[18]....
        /*0358*/ 	.word	0x00006840


	//   ....[19]....
        /*035c*/ 	.word	0x00006850


	//   ....[20]....
        /*0360*/ 	.word	0x00006890


	//   ....[21]....
        /*0364*/ 	.word	0x000069d0


	//   ....[22]....
        /*0368*/ 	.word	0x00006a80


	//   ....[23]....
        /*036c*/ 	.word	0x00006a90


	//   ....[24]....
        /*0370*/ 	.word	0x00006ad0


	//   ....[25]....
        /*0374*/ 	.word	0x00006ce0


	//   ....[26]....
        /*0378*/ 	.word	0x00006da0


	//   ....[27]....
        /*037c*/ 	.word	0x00006e00


	//   ....[28]....
        /*0380*/ 	.word	0x00006e30


	//   ....[29]....
        /*0384*/ 	.word	0x000070e0


	//   ....[30]....
        /*0388*/ 	.word	0x00007160


	//   ....[31]....
        /*038c*/ 	.word	0x0000a3c0


	//----- nvinfo : EIATTR_COOP_GROUP_MASK_REGIDS
	.align		4
.L_1041:
        /*0390*/ 	.byte	0x04, 0x29
        /*0392*/ 	.short	(.L_1043 - .L_1042)


	//   ....[0]....
.L_1042:
        /*0394*/ 	.word	0xffffffff


	//   ....[1]....
        /*0398*/ 	.word	0xffffffff


	//   ....[2]....
        /*039c*/ 	.word	0xffffffff


	//   ....[3]....
        /*03a0*/ 	.word	0xffffffff


	//   ....[4]....
        /*03a4*/ 	.word	0xffffffff


	//   ....[5]....
        /*03a8*/ 	.word	0xffffffff


	//   ....[6]....
        /*03ac*/ 	.word	0xffffffff


	//   ....[7]....
        /*03b0*/ 	.word	0xffffffff


	//   ....[8]....
        /*03b4*/ 	.word	0xffffffff


	//   ....[9]....
        /*03b8*/ 	.word	0xffffffff


	//----- nvinfo : EIATTR_COOP_GROUP_INSTR_OFFSETS
	.align		4
.L_1043:
        /*03bc*/ 	.byte	0x04, 0x28
        /*03be*/ 	.short	(.L_1045 - .L_1044)


	//   ....[0]....
.L_1044:
        /*03c0*/ 	.word	0x00004740


	//   ....[1]....
        /*03c4*/ 	.word	0x00004780


	//   ....[2]....
        /*03c8*/ 	.word	0x000048d0


	//   ....[3]....
        /*03cc*/ 	.word	0x000048e0


	//   ....[4]....
        /*03d0*/ 	.word	0x00004910


	//   ....[5]....
        /*03d4*/ 	.word	0x00004930


	//   ....[6]....
        /*03d8*/ 	.word	0x00004960


	//   ....[7]....
        /*03dc*/ 	.word	0x00004980


	//   ....[8]....
        /*03e0*/ 	.word	0x000049b0


	//   ....[9]....
        /*03e4*/ 	.word	0x000049d0


	//----- nvinfo : EIATTR_EXIT_INSTR_OFFSETS
	.align		4
.L_1045:
        /*03e8*/ 	.byte	0x04, 0x1c
        /*03ea*/ 	.short	(.L_1047 - .L_1046)


	//   ....[0]....
.L_1046:
        /*03ec*/ 	.word	0x0000a4b0


	//   ....[1]....
        /*03f0*/ 	.word	0x0000a5f0


	//   ....[2]....
        /*03f4*/ 	.word	0x0000a840


	//----- nvinfo : EIATTR_MAX_THREADS
	.align		4
.L_1047:
        /*03f8*/ 	.byte	0x04, 0x05
        /*03fa*/ 	.short	(.L_1049 - .L_1048)
.L_1048:
        /*03fc*/ 	.word	0x000002a0
        /*0400*/ 	.word	0x00000001
        /*0404*/ 	.word	0x00000001


	//----- nvinfo : EIATTR_CRS_STACK_SIZE
	.align		4
.L_1049:
        /*0408*/ 	.byte	0x04, 0x1e
        /*040a*/ 	.short	(.L_1051 - .L_1050)
.L_1050:
        /*040c*/ 	.word	0x00000000


	//----- nvinfo : EIATTR_CBANK_PARAM_SIZE
	.align		4
.L_1051:
        /*0410*/ 	.byte	0x03, 0x19
        /*0412*/ 	.short	0x00b8


	//----- nvinfo : EIATTR_PARAM_CBANK
	.align		4
        /*0414*/ 	.byte	0x04, 0x0a
        /*0416*/ 	.short	(.L_1053 - .L_1052)
	.align		4
.L_1052:
        /*0418*/ 	.word	index@(.nv.constant0._Z35group_norm_nhwc_bwd_one_pass_kernelI11Fp32IOFp32WLi512ELi42ELi672EEv26Group_norm_nhwc_bwd_params)
        /*041c*/ 	.short	0x0210
        /*041e*/ 	.short	0x00b8


	//----- nvinfo : EIATTR_SW_WAR
	.align		4
.L_1053:
        /*0420*/ 	.byte	0x04, 0x36
        /*0422*/ 	.short	(.L_1055 - .L_1054)
.L_1054:
        /*0424*/ 	.word	0x00000008
.L_1055:


//--------------------- .nv.info._Z35group_norm_nhwc_bwd_one_pass_kernelI11Fp32IOBf16WLi64ELi42ELi672EEv26Group_norm_nhwc_bwd_params --------------------------
	.section	.nv.info._Z35group_norm_nhwc_bwd_one_pass_kernelI11Fp32IOBf16WLi64ELi42ELi672EEv26Group_norm_nhwc_bwd_params,"",@"SHT_CUDA_INFO"
	.sectionflags	@""
	.align	4


	//----- nvinfo : EIATTR_CUDA_API_VERSION
	.align		4
        /*0000*/ 	.byte	0x04, 0x37
        /*0002*/ 	.short	(.L_1057 - .L_1056)
.L_1056:
        /*0004*/ 	.word	0x00000082


	//----- nvinfo : EIATTR_KPARAM_INFO
	.align		4
.L_1057:
        /*0008*/ 	.byte	0x04, 0x17
        /*000a*/ 	.short	(.L_1059 - .L_1058)
.L_1058:
        /*000c*/ 	.word	0x00000000
        /*0010*/ 	.short	0x0000
        /*0012*/ 	.short	0x0000
        /*0014*/ 	.byte	0x00, 0xf0, 0xe1, 0x02


	//----- nvinfo : EIATTR_SPARSE_MMA_MASK
	.align		4
.L_1059:
        /*0018*/ 	.byte	0x03, 0x50
        /*001a*/ 	.short	0x0000


	//----- nvinfo : EIATTR_MAXREG_COUNT
	.align		4
        /*001c*/ 	.byte	0x03, 0x1b
        /*001e*/ 	.short	0x0050


	//----- nvinfo : EIATTR_NUM_BARRIERS
	.align		4
        /*0020*/ 	.byte	0x02, 0x4c
        /*0022*/ 	.byte	0x01
	.zero		1


	//----- nvinfo : EIATTR_MERCURY_ISA_VERSION
	.align		4
        /*0024*/ 	.byte	0x03, 0x5f
        /*0026*/ 	.short	0x0101


	//----- nvinfo : EIATTR_INT_WARP_WIDE_INSTR_OFFSETS
	.align		4
        /*0028*/ 	.byte	0x04, 0x31
        /*002a*/ 	.short	(.L_1061 - .L_1060)


	//   ....[0]....
.L_1060:
        /*002c*/ 	.word	0x000020e0


	//   ....[1]....
        /*0030*/ 	.word	0x00003900


	//----- nvinfo : EIATTR_COOP_GROUP_MASK_REGIDS
	.align		4
.L_1061:
        /*0034*/ 	.byte	0x04, 0x29
        /*0036*/ 	.short	(.L_1063 - .L_1062)


	//   ....[0]....
.L_1062:
        /*0038*/ 	.word	0xffffffff


	//   ....[1]....
        /*003c*/ 	.word	0xffffffff


	//   ....[2]....
        /*0040*/ 	.word	0xffffffff


	//   ....[3]....
        /*0044*/ 	.word	0xffffffff


	//   ....[4]....
        /*0048*/ 	.word	0xffffffff


	//   ....[5]....
        /*004c*/ 	.word	0xffffffff


	//   ....[6]....
        /*0050*/ 	.word	0xffffffff


	//   ....[7]....
        /*0054*/ 	.word	0xffffffff


	//   ....[8]....
        /*0058*/ 	.word	0xffffffff


	//   ....[9]....
        /*005c*/ 	.word	0xffffffff


	//----- nvinfo : EIATTR_COOP_GROUP_INSTR_OFFSETS
	.align		4
.L_1063:
        /*0060*/ 	.byte	0x04, 0x28
        /*0062*/ 	.short	(.L_1065 - .L_1064)


	//   ....[0]....
.L_1064:
        /*0064*/ 	.word	0x00000f10


	//   ....[1]....
        /*0068*/ 	.word	0x00000f20


	//   ....[2]....
        /*006c*/ 	.word	0x00000f60


	//   ....[3]....
        /*0070*/ 	.word	0x00000f80


	//   ....[4]....
        /*0074*/ 	.word	0x00000fb0


	//   ....[5]....
        /*0078*/ 	.word	0x00000fd0


	//   ....[6]....
        /*007c*/ 	.word	0x00001000


	//   ....[7]....
        /*0080*/ 	.word	0x00001020


	//   ....[8]....
        /*0084*/ 	.word	0x00001050


	//   ....[9]....
        /*0088*/ 	.word	0x00001090


	//----- nvinfo : EIATTR_EXIT_INSTR_OFFSETS
	.align		4
.L_1065:
        /*008c*/ 	.byte	0x04, 0x1c
        /*008e*/ 	.short	(.L_1067 - .L_1066)


	//   ....[0]....
.L_1066:
        /*0090*/ 	.word	0x000039f0


	//   ....[1]....
        /*0094*/ 	.word	0x00003b30


	//   ....[2]....
        /*0098*/ 	.word	0x00003da0


	//----- nvinfo : EIATTR_MAX_THREADS
	.align		4
.L_1067:
        /*009c*/ 	.byte	0x04, 0x05
        /*009e*/ 	.short	(.L_1069 - .L_1068)
.L_1068:
        /*00a0*/ 	.word	0x000002a0
        /*00a4*/ 	.word	0x00000001
        /*00a8*/ 	.word	0x00000001


	//----- nvinfo : EIATTR_CRS_STACK_SIZE
	.align		4
.L_1069:
        /*00ac*/ 	.byte	0x04, 0x1e
        /*00ae*/ 	.short	(.L_1071 - .L_1070)
.L_1070:
        /*00b0*/ 	.word	0x00000000


	//----- nvinfo : EIATTR_CBANK_PARAM_SIZE
	.align		4
.L_1071:
        /*00b4*/ 	.byte	0x03, 0x19
        /*00b6*/ 	.short	0x00b8


	//----- nvinfo : EIATTR_PARAM_CBANK
	.align		4
        /*00b8*/ 	.byte	0x04, 0x0a
        /*00ba*/ 	.short	(.L_1073 - .L_1072)
	.align		4
.L_1072:
        /*00bc*/ 	.word	index@(.nv.constant0._Z35group_norm_nhwc_bwd_one_pass_kernelI11Fp32IOBf16WLi64ELi42ELi672EEv26Group_norm_nhwc_bwd_params)
        /*00c0*/ 	.short	0x0210
        /*00c2*/ 	.short	0x00b8


	//----- nvinfo : EIATTR_SW_WAR
	.align		4
.L_1073:
        /*00c4*/ 	.byte	0x04, 0x36
        /*00c6*/ 	.short	(.L_1075 - .L_1074)
.L_1074:
        /*00c8*/ 	.word	0x00000008
.L_1075:


//--------------------- .nv.info._Z35group_norm_nhwc_bwd_one_pass_kernelI11Fp32IOBf16WLi128ELi42ELi672EEv26Group_norm_nhwc_bwd_params --------------------------
	.section	.nv.info._Z35group_norm_nhwc_bwd_one_pass_kernelI11Fp32IOBf16WLi128ELi42ELi672EEv26Group_norm_nhwc_bwd_params,"",@"SHT_CUDA_INFO"
	.sectionflags	@""
	.align	4


	//----- nvinfo : EIATTR_CUDA_API_VERSION
	.align		4
        /*0000*/ 	.byte	0x04, 0x37
        /*0002*/ 	.short	(.L_1077 - .L_1076)
.L_1076:
        /*0004*/ 	.word	0x00000082


	//----- nvinfo : EIATTR_KPARAM_INFO
	.align		4
.L_1077:
        /*0008*/ 	.byte	0x04, 0x17
        /*000a*/ 	.short	(.L_1079 - .L_1078)
.L_1078:
        /*000c*/ 	.word	0x00000000
        /*0010*/ 	.short	0x0000
        /*0012*/ 	.short	0x0000
        /*0014*/ 	.byte	0x00, 0xf0, 0xe1, 0x02


	//----- nvinfo : EIATTR_SPARSE_MMA_MASK
	.align		4
.L_1079:
        /*0018*/ 	.byte	0x03, 0x50
        /*001a*/ 	.short	0x0000


	//----- nvinfo : EIATTR_MAXREG_COUNT
	.align		4
        /*001c*/ 	.byte	0x03, 0x1b
        /*001e*/ 	.short	0x0050


	//----- nvinfo : EIATTR_NUM_BARRIERS
	.align		4
        /*0020*/ 	.byte	0x02, 0x4c
        /*0022*/ 	.byte	0x01
	.zero		1


	//----- nvinfo : EIATTR_MERCURY_ISA_VERSION
	.align		4
        /*0024*/ 	.byte	0x03, 0x5f
        /*0026*/ 	.short	0x0101


	//----- nvinfo : EIATTR_INT_WARP_WIDE_INSTR_OFFSETS
	.align		4
        /*0028*/ 	.byte	0x04, 0x31
        /*002a*/ 	.short	(.L_1081 - .L_1080)


	//   ....[0]....
.L_1080:
        /*002c*/ 	.word	0x000027f0


	//   ....[1]....
        /*0030*/ 	.word	0x00004510


	//----- nvinfo : EIATTR_COOP_GROUP_MASK_REGIDS
	.align		4
.L_1081:
        /*0034*/ 	.byte	0x04, 0x29
        /*0036*/ 	.short	(.L_1083 - .L_1082)


	//   ....[0]....
.L_1082:
        /*0038*/ 	.word	0xffffffff


	//   ....[1]....
        /*003c*/ 	.word	0xffffffff


	//   ....[2]....
        /*0040*/ 	.word	0xffffffff


	//   ....[3]....
        /*0044*/ 	.word	0xffffffff


	//   ....[4]....
        /*0048*/ 	.word	0xffffffff


	//   ....[5]....
        /*004c*/ 	.word	0xffffffff


	//   ....[6]....
        /*0050*/ 	.word	0xffffffff


	//   ....[7]....
        /*0054*/ 	.word	0xffffffff


	//   ....[8]....
        /*0058*/ 	.word	0xffffffff


	//   ....[9]....
        /*005c*/ 	.word	0xffffffff


	//----- nvinfo : EIATTR_COOP_GROUP_INSTR_OFFSETS
	.align		4
.L_1083:
        /*0060*/ 	.byte	0x04, 0x28
        /*0062*/ 	.short	(.L_1085 - .L_1084)


	//   ....[0]....
.L_1084:
        /*0064*/ 	.word	0x00001580


	//   ....[1]....
        /*0068*/ 	.word	0x000015c0


	//   ....[2]....
        /*006c*/ 	.word	0x000016f0


	//   ....[3]....
        /*0070*/ 	.word	0x00001710


	//   ....[4]....
        /*0074*/ 	.word	0x00001750


	//   ....[5]....
        /*0078*/ 	.word	0x00001770


	//   ....[6]....
        /*007c*/ 	.word	0x000017a0


	//   ....[7]....
        /*0080*/ 	.word	0x000017c0


	//   ....[8]....
        /*0084*/ 	.word	0x000017f0


	//   ....[9]....
        /*0088*/ 	.word	0x00001810


	//----- nvinfo : EIATTR_EXIT_INSTR_OFFSETS
	.align		4
.L_1085:
        /*008c*/ 	.byte	0x04, 0x1c
        /*008e*/ 	.short	(.L_1087 - .L_1086)


	//   ....[0]....
.L_1086:
        /*0090*/ 	.word	0x00004600


	//   ....[1]....
        /*0094*/ 	.word	0x00004740


	//   ....[2]....
        /*0098*/ 	.word	0x000049a0


	//----- nvinfo : EIATTR_MAX_THREADS
	.align		4
.L_1087:
        /*009c*/ 	.byte	0x04, 0x05
        /*009e*/ 	.short	(.L_1089 - .L_1088)
.L_1088:
        /*00a0*/ 	.word	0x000002a0
        /*00a4*/ 	.word	0x00000001
        /*00a8*/ 	.word	0x00000001


	//----- nvinfo : EIATTR_CRS_STACK_SIZE
	.align		4
.L_1089:
        /*00ac*/ 	.byte	0x04, 0x1e
        /*00ae*/ 	.short	(.L_1091 - .L_1090)
.L_1090:
        /*00b0*/ 	.word	0x00000000


	//----- nvinfo : EIATTR_CBANK_PARAM_SIZE
	.align		4
.L_1091:
        /*00b4*/ 	.byte	0x03, 0x19
        /*00b6*/ 	.short	0x00b8


	//----- nvinfo : EIATTR_PARAM_CBANK
	.align		4
        /*00b8*/ 	.byte	0x04, 0x0a
        /*00ba*/ 	.short	(.L_1093 - .L_1092)
	.align		4
.L_1092:
        /*00bc*/ 	.word	index@(.nv.constant0._Z35group_norm_nhwc_bwd_one_pass_kernelI11Fp32IOBf16WLi128ELi42ELi672EEv26Group_norm_nhwc_bwd_params)
        /*00c0*/ 	.short	0x0210
        /*00c2*/ 	.short	0x00b8


	//----- nvinfo : EIATTR_SW_WAR
	.align		4
.L_1093:
        /*00c4*/ 	.byte	0x04, 0x36
        /*00c6*/ 	.short	(.L_1095 - .L_1094)
.L_1094:
        /*00c8*/ 	.word	0x00000008
.L_1095:


//--------------------- .nv.info._Z35group_norm_nhwc_bwd_one_pass_kernelI11Fp32IOBf16WLi256ELi42ELi672EEv26Group_norm_nhwc_bwd_params --------------------------
	.section	.nv.info._Z35group_norm_nhwc_bwd_one_pass_kernelI11Fp32IOBf16WLi256ELi42ELi672EEv26Group_norm_nhwc_bwd_params,"",@"SHT_CUDA_INFO"
	.sectionflags	@""
	.align	4


	//----- nvinfo : EIATTR_CUDA_API_VERSION
	.align		4
        /*0000*/ 	.byte	0x04, 0x37
        /*0002*/ 	.short	(.L_1097 - .L_1096)
.L_1096:
        /*0004*/ 	.word	0x00000082


	//----- nvinfo : EIATTR_KPARAM_INFO
	.align		4
.L_1097:
        /*0008*/ 	.byte	0x04, 0x17
        /*000a*/ 	.short	(.L_1099 - .L_1098)
.L_1098:
        /*000c*/ 	.word	0x00000000
        /*0010*/ 	.short	0x0000
        /*0012*/ 	.short	0x0000
        /*0014*/ 	.byte	0x00, 0xf0, 0xe1, 0x02


	//----- nvinfo : EIATTR_SPARSE_MMA_MASK
	.align		4
.L_1099:
        /*0018*/ 	.byte	0x03, 0x50
        /*001a*/ 	.short	0x0000


	//----- nvinfo : EIATTR_MAXREG_COUNT
	.align		4
        /*001c*/ 	.byte	0x03, 0x1b
        /*001e*/ 	.short	0x0050


	//----- nvinfo : EIATTR_NUM_BARRIERS
	.align		4
        /*0020*/ 	.byte	0x02, 0x4c
        /*0022*/ 	.byte	0x01
	.zero		1


	//----- nvinfo : EIATTR_MERCURY_ISA_VERSION
	.align		4
        /*0024*/ 	.byte	0x03, 0x5f
        /*0026*/ 	.short	0x0101


	//----- nvinfo : EIATTR_INT_WARP_WIDE_INSTR_OFFSETS
	.align		4
        /*0028*/ 	.byte	0x04, 0x31
        /*002a*/ 	.short	(.L_1101 - .L_1100)


	//   ....[0]....
.L_1100:
        /*002c*/ 	.word	0x00003720


	//   ....[1]....
        /*0030*/ 	.word	0x00005f70


	//----- nvinfo : EIATTR_COOP_GROUP_MASK_REGIDS
	.align		4
.L_1101:
        /*0034*/ 	.byte	0x04, 0x29
        /*0036*/ 	.short	(.L_1103 - .L_1102)


	//   ....[0]....
.L_1102:
        /*0038*/ 	.word	0xffffffff


	//   ....[1]....
        /*003c*/ 	.word	0xffffffff


	//   ....[2]....
        /*0040*/ 	.word	0xffffffff


	//   ....[3]....
        /*0044*/ 	.word	0xffffffff


	//   ....[4]....
        /*0048*/ 	.word	0xffffffff


	//   ....[5]....
        /*004c*/ 	.word	0xffffffff


	//   ....[6]....
        /*0050*/ 	.word	0xffffffff


	//   ....[7]....
        /*0054*/ 	.word	0xffffffff


	//   ....[8]....
        /*0058*/ 	.word	0xffffffff


	//   ....[9]....
        /*005c*/ 	.word	0xffffffff


	//----- nvinfo : EIATTR_COOP_GROUP_INSTR_OFFSETS
	.align		4
.L_1103:
        /*0060*/ 	.byte	0x04, 0x28
        /*0062*/ 	.short	(.L_1105 - .L_1104)


	//   ....[0]....
.L_1104:
        /*0064*/ 	.word	0x00002450


	//   ....[1]....
        /*0068*/ 	.word	0x00002490


	//   ....[2]....
        /*006c*/ 	.word	0x000025f0


	//   ....[3]....
        /*0070*/ 	.word	0x00002610


	//   ....[4]....
        /*0074*/ 	.word	0x00002640


	//   ....[5]....
        /*0078*/ 	.word	0x00002660


	//   ....[6]....
        /*007c*/ 	.word	0x000026a0


	//   ....[7]....
        /*0080*/ 	.word	0x000026b0


	//   ....[8]....
        /*0084*/ 	.word	0x000026f0


	//   ....[9]....
        /*0088*/ 	.word	0x00002700


	//----- nvinfo : EIATTR_EXIT_INSTR_OFFSETS
	.align		4
.L_1105:
        /*008c*/ 	.byte	0x04, 0x1c
        /*008e*/ 	.short	(.L_1107 - .L_1106)


	//   ....[0]....
.L_1106:
        /*0090*/ 	.word	0x00006060


	//   ....[1]....
        /*0094*/ 	.word	0x000061a0


	//   ....[2]....
        /*0098*/ 	.word	0x00006400


	//----- nvinfo : EIATTR_MAX_THREADS
	.align		4
.L_1107:
        /*009c*/ 	.byte	0x04, 0x05
        /*009e*/ 	.short	(.L_1109 - .L_1108)
.L_1108:
        /*00a0*/ 	.word	0x000002a0
        /*00a4*/ 	.word	0x00000001
        /*00a8*/ 	.word	0x00000001


	//----- nvinfo : EIATTR_CRS_STACK_SIZE
	.align		4
.L_1109:
        /*00ac*/ 	.byte	0x04, 0x1e
        /*00ae*/ 	.short	(.L_1111 - .L_1110)
.L_1110:
        /*00b0*/ 	.word	0x00000000


	//----- nvinfo : EIATTR_CBANK_PARAM_SIZE
	.align		4
.L_1111:
        /*00b4*/ 	.byte	0x03, 0x19
        /*00b6*/ 	.short	0x00b8


	//----- nvinfo : EIATTR_PARAM_CBANK
	.align		4
        /*00b8*/ 	.byte	0x04, 0x0a
        /*00ba*/ 	.short	(.L_1113 - .L_1112)
	.align		4
.L_1112:
        /*00bc*/ 	.word	index@(.nv.constant0._Z35group_norm_nhwc_bwd_one_pass_kernelI11Fp32IOBf16WLi256ELi42ELi672EEv26Group_norm_nhwc_bwd_params)
        /*00c0*/ 	.short	0x0210
        /*00c2*/ 	.short	0x00b8


	//----- nvinfo : EIATTR_SW_WAR
	.align		4
.L_1113:
        /*00c4*/ 	.byte	0x04, 0x36
        /*00c6*/ 	.short	(.L_1115 - .L_1114)
.L_1114:
        /*00c8*/ 	.word	0x00000008
.L_1115:


//--------------------- .nv.info._Z35group_norm_nhwc_bwd_one_pass_kernelI11Fp32IOBf16WLi512ELi42ELi672EEv26Group_norm_nhwc_bwd_params --------------------------
	.section	.nv.info._Z35group_norm_nhwc_bwd_one_pass_kernelI11Fp32IOBf16WLi512ELi42ELi672EEv26Group_norm_nhwc_bwd_params,"",@"SHT_CUDA_INFO"
	.sectionflags	@""
	.align	4


	//----- nvinfo : EIATTR_CUDA_API_VERSION
	.align		4
        /*0000*/ 	.byte	0x04, 0x37
        /*0002*/ 	.short	(.L_1117 - .L_1116)
.L_1116:
        /*0004*/ 	.word	0x00000082


	//----- nvinfo : EIATTR_KPARAM_INFO
	.align		4
.L_1117:
        /*0008*/ 	.byte	0x04, 0x17
        /*000a*/ 	.short	(.L_1119 - .L_1118)
.L_1118:
        /*000c*/ 	.word	0x00000000
        /*0010*/ 	.short	0x0000
        /*0012*/ 	.short	0x0000
        /*0014*/ 	.byte	0x00, 0xf0, 0xe1, 0x02


	//----- nvinfo : EIATTR_SPARSE_MMA_MASK
	.align		4
.L_1119:
        /*0018*/ 	.byte	0x03, 0x50
        /*001a*/ 	.short	0x0000


	//----- nvinfo : EIATTR_MAXREG_COUNT
	.align		4
        /*001c*/ 	.byte	0x03, 0x1b
        /*001e*/ 	.short	0x0050


	//----- nvinfo : EIATTR_NUM_BARRIERS
	.align		4
        /*0020*/ 	.byte	0x02, 0x4c
        /*0022*/ 	.byte	0x01
	.zero		1


	//----- nvinfo : EIATTR_ANNOTATIONS
	.align		4
        /*0024*/ 	.byte	0x04, 0x55
        /*0026*/ 	.short	(.L_1121 - .L_1120)


	//   ....[0]....
.L_1120:
        /* <DEDUP_REMOVED lines=42> */


	//----- nvinfo : EIATTR_MERCURY_ISA_VERSION
	.align		4
.L_1121:
        /*02b0*/ 	.byte	0x03, 0x5f
        /*02b2*/ 	.short	0x0101


	//----- nvinfo : EIATTR_INT_WARP_WIDE_INSTR_OFFSETS
	.align		4
        /*02b4*/ 	.byte	0x04, 0x31
        /*02b6*/ 	.short	(.L_1123 - .L_1122)


	//   ....[0]....
.L_1122:
        /*02b8*/ 	.word	0x00005a80


	//   ....[1]....
        /*02bc*/ 	.word	0x00005d60


	//   ....[2]....
        /*02c0*/ 	.word	0x00005e10


	//   ....[3]....
        /*02c4*/ 	.word	0x00005e20


	//   ....[4]....
        /*02c8*/ 	.word	0x00005ee0


	//   ....[5]....
        /*02cc*/ 	.word	0x00005fc0


	//   ....[6]....
        /*02d0*/ 	.word	0x00006080


	//   ....[7]....
        /*02d4*/ 	.word	0x000060a0


	//   ....[8]....
        /*02d8*/ 	.word	0x000061a0


	//   ....[9]....
        /*02dc*/ 	.word	0x00006260


	//   ....[10]....
        /*02e0*/ 	.word	0x00006280


	//   ....[11]....
        /*02e4*/ 	.word	0x00006380


	//   ....[12]....
        /*02e8*/ 	.word	0x00006440


	//   ....[13]....
        /*02ec*/ 	.word	0x00006450


	//   ....[14]....
        /*02f0*/ 	.word	0x00006560


	//   ....[15]....
        /*02f4*/ 	.word	0x00006620


	//   ....[16]....
        /*02f8*/ 	.word	0x00006630


	//   ....[17]....
        /*02fc*/ 	.word	0x000067e0


	//   ....[18]....
        /*0300*/ 	.word	0x000068a0


	//   ....[19]....
        /*0304*/ 	.word	0x000068b0


	//   ....[20]....
        /*0308*/ 	.word	0x000068f0


	//   ....[21]....
        /*030c*/ 	.word	0x00006a30


	//   ....[22]....
        /*0310*/ 	.word	0x00006ae0


	//   ....[23]....
        /*0314*/ 	.word	0x00006af0


	//   ....[24]....
        /*0318*/ 	.word	0x00006b30


	//   ....[25]....
        /*031c*/ 	.word	0x00006d40


	//   ....[26]....
        /*0320*/ 	.word	0x00006e00


	//   ....[27]....
        /*0324*/ 	.word	0x00006e60


	//   ....[28]....
        /*0328*/ 	.word	0x00006e90


	//   ....[29]....
        /*032c*/ 	.word	0x00007140


	//   ....[30]....
        /*0330*/ 	.word	0x000071c0


	//   ....[31]....
        /*0334*/ 	.word	0x0000a3c0


	//----- nvinfo : EIATTR_COOP_GROUP_MASK_REGIDS
	.align		4
.L_1123:
        /*0338*/ 	.byte	0x04, 0x29
        /*033a*/ 	.short	(.L_1125 - .L_1124)


	//   ....[0]....
.L_1124:
        /*033c*/ 	.word	0xffffffff


	//   ....[1]....
        /*0340*/ 	.word	0xffffffff


	//   ....[2]....
        /*0344*/ 	.word	0xffffffff


	//   ....[3]....
        /*0348*/ 	.word	0xffffffff


	//   ....[4]....
        /*034c*/ 	.word	0xffffffff


	//   ....[5]....
        /*0350*/ 	.word	0xffffffff


	//   ....[6]....
        /*0354*/ 	.word	0xffffffff


	//   ....[7]....
        /*0358*/ 	.word	0xffffffff


	//   ....[8]....
        /*035c*/ 	.word	0xffffffff


	//   ....[9]....
        /*0360*/ 	.word	0xffffffff


	//----- nvinfo : EIATTR_COOP_GROUP_INSTR_OFFSETS
	.align		4
.L_1125:
        /*0364*/ 	.byte	0x04, 0x28
        /*0366*/ 	.short	(.L_1127 - .L_1126)


	//   ....[0]....
.L_1126:
        /*0368*/ 	.word	0x00004730


	//   ....[1]....
        /*036c*/ 	.word	0x00004740


	//   ....[2]....
        /*0370*/ 	.word	0x00004790


	//   ....[3]....
        /*0374*/ 	.word	0x000047a0


	//   ....[4]....
        /*0378*/ 	.word	0x000047d0


	//   ....[5]....
        /*037c*/ 	.word	0x000047f0


	//   ....[6]....
        /*0380*/ 	.word	0x00004820


	//   ....[7]....
        /*0384*/ 	.word	0x00004840


	//   ....[8]....
        /*0388*/ 	.word	0x000048c0


	//   ....[9]....
        /*038c*/ 	.word	0x000048d0


	//----- nvinfo : EIATTR_EXIT_INSTR_OFFSETS
	.align		4
.L_1127:
        /*0390*/ 	.byte	0x04, 0x1c
        /*0392*/ 	.short	(.L_1129 - .L_1128)


	//   ....[0]....
.L_1128:
        /*0394*/ 	.word	0x0000a4b0


	//   ....[1]....
        /*0398*/ 	.word	0x0000a5f0


	//   ....[2]....
        /*039c*/ 	.word	0x0000a860


	//----- nvinfo : EIATTR_MAX_THREADS
	.align		4
.L_1129:
        /*03a0*/ 	.byte	0x04, 0x05
        /*03a2*/ 	.short	(.L_1131 - .L_1130)
.L_1130:
        /*03a4*/ 	.word	0x000002a0
        /*03a8*/ 	.word	0x00000001
        /*03ac*/ 	.word	0x00000001


	//----- nvinfo : EIATTR_CRS_STACK_SIZE
	.align		4
.L_1131:
        /*03b0*/ 	.byte	0x04, 0x1e
        /*03b2*/ 	.short	(.L_1133 - .L_1132)
.L_1132:
        /*03b4*/ 	.word	0x00000000


	//----- nvinfo : EIATTR_CBANK_PARAM_SIZE
	.align		4
.L_1133:
        /*03b8*/ 	.byte	0x03, 0x19
        /*03ba*/ 	.short	0x00b8


	//----- nvinfo : EIATTR_PARAM_CBANK
	.align		4
        /*03bc*/ 	.byte	0x04, 0x0a
        /*03be*/ 	.short	(.L_1135 - .L_1134)
	.align		4
.L_1134:
        /*03c0*/ 	.word	index@(.nv.constant0._Z35group_norm_nhwc_bwd_one_pass_kernelI11Fp32IOBf16WLi512ELi42ELi672EEv26Group_norm_nhwc_bwd_params)
        /*03c4*/ 	.short	0x0210
        /*03c6*/ 	.short	0x00b8


	//----- nvinfo : EIATTR_SW_WAR
	.align		4
.L_1135:
        /*03c8*/ 	.byte	0x04, 0x36
        /*03ca*/ 	.short	(.L_1137 - .L_1136)
.L_1136:
        /*03cc*/ 	.word	0x00000008
.L_1137:


//--------------------- .nv.info._Z35group_norm_nhwc_bwd_one_pass_kernelI11Fp32IOFp16WLi64ELi42ELi672EEv26Group_norm_nhwc_bwd_params --------------------------
	.section	.nv.info._Z35group_norm_nhwc_bwd_one_pass_kernelI11Fp32IOFp16WLi64ELi42ELi672EEv26Group_norm_nhwc_bwd_params,"",@"SHT_CUDA_INFO"
	.sectionflags	@""
	.align	4


	//----- nvinfo : EIATTR_CUDA_API_VERSION
	.align		4
        /*0000*/ 	.byte	0x04, 0x37
        /*0002*/ 	.short	(.L_1139 - .L_1138)
.L_1138:
        /*0004*/ 	.word	0x00000082


	//----- nvinfo : EIATTR_KPARAM_INFO
	.align		4
.L_1139:
        /*0008*/ 	.byte	0x04, 0x17
        /*000a*/ 	.short	(.L_1141 - .L_1140)
.L_1140:
        /*000c*/ 	.word	0x00000000
        /*0010*/ 	.short	0x0000
        /*0012*/ 	.short	0x0000
        /*0014*/ 	.byte	0x00, 0xf0, 0xe1, 0x02


	//----- nvinfo : EIATTR_SPARSE_MMA_MASK
	.align		4
.L_1141:
        /*0018*/ 	.byte	0x03, 0x50
        /*001a*/ 	.short	0x0000


	//----- nvinfo : EIATTR_MAXREG_COUNT
	.align		4
        /*001c*/ 	.byte	0x03, 0x1b
        /*001e*/ 	.short	0x0050


	//----- nvinfo : EIATTR_NUM_BARRIERS
	.align		4
        /*0020*/ 	.byte	0x02, 0x4c
        /*0022*/ 	.byte	0x01
	.zero		1


	//----- nvinfo : EIATTR_MERCURY_ISA_VERSION
	.align		4
        /*0024*/ 	.byte	0x03, 0x5f
        /*0026*/ 	.short	0x0101


	//----- nvinfo : EIATTR_INT_WARP_WIDE_INSTR_OFFSETS
	.align		4
        /*0028*/ 	.byte	0x04, 0x31
        /*002a*/ 	.short	(.L_1143 - .L_1142)


	//   ....[0]....
.L_1142:
        /*002c*/ 	.word	0x000020e0


	//   ....[1]....
        /*0030*/ 	.word	0x00003900


	//----- nvinfo : EIATTR_COOP_GROUP_MASK_REGIDS
	.align		4
.L_1143:
        /*0034*/ 	.byte	0x04, 0x29
        /*0036*/ 	.short	(.L_1145 - .L_1144)


	//   ....[0]....
.L_1144:
        /*0038*/ 	.word	0xffffffff


	//   ....[1]....
        /*003c*/ 	.word	0xffffffff


	//   ....[2]....
        /*0040*/ 	.word	0xffffffff


	//   ....[3]....
        /*0044*/ 	.word	0xffffffff


	//   ....[4]....
        /*0048*/ 	.word	0xffffffff


	//   ....[5]....
        /*004c*/ 	.word	0xffffffff


	//   ....[6]....
        /*0050*/ 	.word	0xffffffff


	//   ....[7]....
        /*0054*/ 	.word	0xffffffff


	//   ....[8]....
        /*0058*/ 	.word	0xffffffff


	//   ....[9]....
        /*005c*/ 	.word	0xffffffff


	//----- nvinfo : EIATTR_COOP_GROUP_INSTR_OFFSETS
	.align		4
.L_1145:
        /*0060*/ 	.byte	0x04, 0x28
        /*0062*/ 	.short	(.L_1147 - .L_1146)


	//   ....[0]....
.L_1146:
        /*0064*/ 	.word	0x00000f10


	//   ....[1]....
        /*0068*/ 	.word	0x00000f20


	//   ....[2]....
        /*006c*/ 	.word	0x00000f60


	//   ....[3]....
        /*0070*/ 	.word	0x00000f80


	//   ....[4]....
        /*0074*/ 	.word	0x00000fb0


	//   ....[5]....
        /*0078*/ 	.word	0x00000fd0


	//   ....[6]....
        /*007c*/ 	.word	0x00001000


	//   ....[7]....
        /*0080*/ 	.word	0x00001020


	//   ....[8]....
        /*0084*/ 	.word	0x00001050


	//   ....[9]....
        /*0088*/ 	.word	0x00001090


	//----- nvinfo : EIATTR_EXIT_INSTR_OFFSETS
	.align		4
.L_1147:
        /*008c*/ 	.byte	0x04, 0x1c
        /*008e*/ 	.short	(.L_1149 - .L_1148)


	//   ....[0]....
.L_1148:
        /*0090*/ 	.word	0x000039f0


	//   ....[1]....
        /*0094*/ 	.word	0x00003b30


	//   ....[2]....
        /*0098*/ 	.word	0x00003da0


	//----- nvinfo : EIATTR_MAX_THREADS
	.align		4
.L_1149:
        /*009c*/ 	.byte	0x04, 0x05
        /*009e*/ 	.short	(.L_1151 - .L_1150)
.L_1150:
        /*00a0*/ 	.word	0x000002a0
        /*00a4*/ 	.word	0x00000001
        /*00a8*/ 	.word	0x00000001


	//----- nvinfo : EIATTR_CRS_STACK_SIZE
	.align		4
.L_1151:
        /*00ac*/ 	.byte	0x04, 0x1e
        /*00ae*/ 	.short	(.L_1153 - .L_1152)
.L_1152:
        /*00b0*/ 	.word	0x00000000


	//----- nvinfo : EIATTR_CBANK_PARAM_SIZE
	.align		4
.L_1153:
        /*00b4*/ 	.byte	0x03, 0x19
        /*00b6*/ 	.short	0x00b8


	//----- nvinfo : EIATTR_PARAM_CBANK
	.align		4
        /*00b8*/ 	.byte	0x04, 0x0a
        /*00ba*/ 	.short	(.L_1155 - .L_1154)
	.align		4
.L_1154:
        /*00bc*/ 	.word	index@(.nv.constant0._Z35group_norm_nhwc_bwd_one_pass_kernelI11Fp32IOFp16WLi64ELi42ELi672EEv26Group_norm_nhwc_bwd_params)
        /*00c0*/ 	.short	0x0210
        /*00c2*/ 	.short	0x00b8


	//----- nvinfo : EIATTR_SW_WAR
	.align		4
.L_1155:
        /*00c4*/ 	.byte	0x04, 0x36
        /*00c6*/ 	.short	(.L_1157 - .L_1156)
.L_1156:
        /*00c8*/ 	.word	0x00000008
.L_1157:


//--------------------- .nv.info._Z35group_norm_nhwc_bwd_one_pass_kernelI11Fp32IOFp16WLi128ELi42ELi672EEv26Group_norm_nhwc_bwd_params --------------------------
	.section	.nv.info._Z35group_norm_nhwc_bwd_one_pass_kernelI11Fp32IOFp16WLi128ELi42ELi672EEv26Group_norm_nhwc_bwd_params,"",@"SHT_CUDA_INFO"
	.sectionflags	@""
	.align	4


	//----- nvinfo : EIATTR_CUDA_API_VERSION
	.align		4
        /*0000*/ 	.byte	0x04, 0x37
        /*0002*/ 	.short	(.L_1159 - .L_1158)
.L_1158:
        /*0004*/ 	.word	0x00000082


	//----- nvinfo : EIATTR_KPARAM_INFO
	.align		4
.L_1159:
        /*0008*/ 	.byte	0x04, 0x17
        /*000a*/ 	.short	(.L_1161 - .L_1160)
.L_1160:
        /*000c*/ 	.word	0x00000000
        /*0010*/ 	.short	0x0000
        /*0012*/ 	.short	0x0000
        /*0014*/ 	.byte	0x00, 0xf0, 0xe1, 0x02


	//----- nvinfo : EIATTR_SPARSE_MMA_MASK
	.align		4
.L_1161:
        /*0018*/ 	.byte	0x03, 0x50
        /*001a*/ 	.short	0x0000


	//----- nvinfo : EIATTR_MAXREG_COUNT
	.align		4
        /*001c*/ 	.byte	0x03, 0x1b
        /*001e*/ 	.short	0x0050


	//----- nvinfo : EIATTR_NUM_BARRIERS
	.align		4
        /*0020*/ 	.byte	0x02, 0x4c
        /*0022*/ 	.byte	0x01
	.zero		1


	//----- nvinfo : EIATTR_MERCURY_ISA_VERSION
	.align		4
        /*0024*/ 	.byte	0x03, 0x5f
        /*0026*/ 	.short	0x0101


	//----- nvinfo : EIATTR_INT_WARP_WIDE_INSTR_OFFSETS
	.align		4
        /*0028*/ 	.byte	0x04, 0x31
        /*002a*/ 	.short	(.L_1163 - .L_1162)


	//   ....[0]....
.L_1162:
        /*002c*/ 	.word	0x000027f0


	//   ....[1]....
        /*0030*/ 	.word	0x00004510


	//----- nvinfo : EIATTR_COOP_GROUP_MASK_REGIDS
	.align		4
.L_1163:
        /*0034*/ 	.byte	0x04, 0x29
        /*0036*/ 	.short	(.L_1165 - .L_1164)


	//   ....[0]....
.L_1164:
        /*0038*/ 	.word	0xffffffff


	//   ....[1]....
        /*003c*/ 	.word	0xffffffff


	//   ....[2]....
        /*0040*/ 	.word	0xffffffff


	//   ....[3]....
        /*0044*/ 	.word	0xffffffff


	//   ....[4]....
        /*0048*/ 	.word	0xffffffff


	//   ....[5]....
        /*004c*/ 	.word	0xffffffff


	//   ....[6]....
        /*0050*/ 	.word	0xffffffff


	//   ....[7]....
        /*0054*/ 	.word	0xffffffff


	//   ....[8]....
        /*0058*/ 	.word	0xffffffff


	//   ....[9]....
        /*005c*/ 	.word	0xffffffff


	//----- nvinfo : EIATTR_COOP_GROUP_INSTR_OFFSETS
	.align		4
.L_1165:
        /*0060*/ 	.byte	0x04, 0x28
        /*0062*/ 	.short	(.L_1167 - .L_1166)


	//   ....[0]....
.L_1166:
        /*0064*/ 	.word	0x00001580


	//   ....[1]....
        /*0068*/ 	.word	0x000015c0


	//   ....[2]....
        /*006c*/ 	.word	0x000016f0


	//   ....[3]....
        /*0070*/ 	.word	0x00001710


	//   ....[4]....
        /*0074*/ 	.word	0x00001750


	//   ....[5]....
        /*0078*/ 	.word	0x00001770


	//   ....[6]....
        /*007c*/ 	.word	0x000017a0


	//   ....[7]....
        /*0080*/ 	.word	0x000017c0


	//   ....[8]....
        /*0084*/ 	.word	0x000017f0


	//   ....[9]....
        /*0088*/ 	.word	0x00001810


	//----- nvinfo : EIATTR_EXIT_INSTR_OFFSETS
	.align		4
.L_1167:
        /*008c*/ 	.byte	0x04, 0x1c
        /*008e*/ 	.short	(.L_1169 - .L_1168)


	//   ....[0]....
.L_1168:
        /*0090*/ 	.word	0x00004600


	//   ....[1]....
        /*0094*/ 	.word	0x00004740


	//   ....[2]....
        /*0098*/ 	.word	0x000049a0


	//----- nvinfo : EIATTR_MAX_THREADS
	.align		4
.L_1169:
        /*009c*/ 	.byte	0x04, 0x05
        /*009e*/ 	.short	(.L_1171 - .L_1170)
.L_1170:
        /*00a0*/ 	.word	0x000002a0
        /*00a4*/ 	.word	0x00000001
        /*00a8*/ 	.word	0x00000001


	//----- nvinfo : EIATTR_CRS_STACK_SIZE
	.align		4
.L_1171:
        /*00ac*/ 	.byte	0x04, 0x1e
        /*00ae*/ 	.short	(.L_1173 - .L_1172)
.L_1172:
        /*00b0*/ 	.word	0x00000000


	//----- nvinfo : EIATTR_CBANK_PARAM_SIZE
	.align		4
.L_1173:
        /*00b4*/ 	.byte	0x03, 0x19
        /*00b6*/ 	.short	0x00b8


	//----- nvinfo : EIATTR_PARAM_CBANK
	.align		4
        /*00b8*/ 	.byte	0x04, 0x0a
        /*00ba*/ 	.short	(.L_1175 - .L_1174)
	.align		4
.L_1174:
        /*00bc*/ 	.word	index@(.nv.constant0._Z35group_norm_nhwc_bwd_one_pass_kernelI11Fp32IOFp16WLi128ELi42ELi672EEv26Group_norm_nhwc_bwd_params)
        /*00c0*/ 	.short	0x0210
        /*00c2*/ 	.short	0x00b8


	//----- nvinfo : EIATTR_SW_WAR
	.align		4
.L_1175:
        /*00c4*/ 	.byte	0x04, 0x36
        /*00c6*/ 	.short	(.L_1177 - .L_1176)
.L_1176:
        /*00c8*/ 	.word	0x00000008
.L_1177:


//--------------------- .nv.info._Z35group_norm_nhwc_bwd_one_pass_kernelI11Fp32IOFp16WLi256ELi42ELi672EEv26Group_norm_nhwc_bwd_params --------------------------
	.section	.nv.info._Z35group_norm_nhwc_bwd_one_pass_kernelI11Fp32IOFp16WLi256ELi42ELi672EEv26Group_norm_nhwc_bwd_params,"",@"SHT_CUDA_INFO"
	.sectionflags	@""
	.align	4


	//----- nvinfo : EIATTR_CUDA_API_VERSION
	.align		4
        /*0000*/ 	.byte	0x04, 0x37
        /*0002*/ 	.short	(.L_1179 - .L_1178)
.L_1178:
        /*0004*/ 	.word	0x00000082


	//----- nvinfo : EIATTR_KPARAM_INFO
	.align		4
.L_1179:
        /*0008*/ 	.byte	0x04, 0x17
        /*000a*/ 	.short	(.L_1181 - .L_1180)
.L_1180:
        /*000c*/ 	.word	0x00000000
        /*0010*/ 	.short	0x0000
        /*0012*/ 	.short	0x0000
        /*0014*/ 	.byte	0x00, 0xf0, 0xe1, 0x02


	//----- nvinfo : EIATTR_SPARSE_MMA_MASK
	.align		4
.L_1181:
        /*0018*/ 	.byte	0x03, 0x50
        /*001a*/ 	.short	0x0000


	//----- nvinfo : EIATTR_MAXREG_COUNT
	.align		4
        /*001c*/ 	.byte	0x03, 0x1b
        /*001e*/ 	.short	0x0050


	//----- nvinfo : EIATTR_NUM_BARRIERS
	.align		4
        /*0020*/ 	.byte	0x02, 0x4c
        /*0022*/ 	.byte	0x01
	.zero		1


	//----- nvinfo : EIATTR_MERCURY_ISA_VERSION
	.align		4
        /*0024*/ 	.byte	0x03, 0x5f
        /*0026*/ 	.short	0x0101


	//----- nvinfo : EIATTR_INT_WARP_WIDE_INSTR_OFFSETS
	.align		4
        /*0028*/ 	.byte	0x04, 0x31
        /*002a*/ 	.short	(.L_1183 - .L_1182)


	//   ....[0]....
.L_1182:
        /*002c*/ 	.word	0x00003720


	//   ....[1]....
        /*0030*/ 	.word	0x00005f70


	//----- nvinfo : EIATTR_COOP_GROUP_MASK_REGIDS
	.align		4
.L_1183:
        /*0034*/ 	.byte	0x04, 0x29
        /*0036*/ 	.short	(.L_1185 - .L_1184)


	//   ....[0]....
.L_1184:
        /*0038*/ 	.word	0xffffffff


	//   ....[1]....
        /*003c*/ 	.word	0xffffffff


	//   ....[2]....
        /*0040*/ 	.word	0xffffffff


	//   ....[3]....
        /*0044*/ 	.word	0xffffffff


	//   ....[4]....
        /*0048*/ 	.word	0xffffffff


	//   ....[5]....
        /*004c*/ 	.word	0xffffffff


	//   ....[6]....
        /*0050*/ 	.word	0xffffffff


	//   ....[7]....
        /*0054*/ 	.word	0xffffffff


	//   ....[8]....
        /*0058*/ 	.word	0xffffffff


	//   ....[9]....
        /*005c*/ 	.word	0xffffffff


	//----- nvinfo : EIATTR_COOP_GROUP_INSTR_OFFSETS
	.align		4
.L_1185:
        /*0060*/ 	.byte	0x04, 0x28
        /*0062*/ 	.short	(.L_1187 - .L_1186)


	//   ....[0]....
.L_1186:
        /*0064*/ 	.word	0x00002450


	//   ....[1]....
        /*0068*/ 	.word	0x00002490


	//   ....[2]....
        /*006c*/ 	.word	0x000025f0


	//   ....[3]....
        /*0070*/ 	.word	0x00002610


	//   ....[4]....
        /*0074*/ 	.word	0x00002640


	//   ....[5]....
        /*0078*/ 	.word	0x00002660


	//   ....[6]....
        /*007c*/ 	.word	0x000026a0


	//   ....[7]....
        /*0080*/ 	.word	0x000026b0


	//   ....[8]....
        /*0084*/ 	.word	0x000026f0


	//   ....[9]....
        /*0088*/ 	.word	0x00002700


	//----- nvinfo : EIATTR_EXIT_INSTR_OFFSETS
	.align		4
.L_1187:
        /*008c*/ 	.byte	0x04, 0x1c
        /*008e*/ 	.short	(.L_1189 - .L_1188)


	//   ....[0]....
.L_1188:
        /*0090*/ 	.word	0x00006060


	//   ....[1]....
        /*0094*/ 	.word	0x000061a0


	//   ....[2]....
        /*0098*/ 	.word	0x00006400


	//----- nvinfo : EIATTR_MAX_THREADS
	.align		4
.L_1189:
        /*009c*/ 	.byte	0x04, 0x05
        /*009e*/ 	.short	(.L_1191 - .L_1190)
.L_1190:
        /*00a0*/ 	.word	0x000002a0
        /*00a4*/ 	.word	0x00000001
        /*00a8*/ 	.word	0x00000001


	//----- nvinfo : EIATTR_CRS_STACK_SIZE
	.align		4
.L_1191:
        /*00ac*/ 	.byte	0x04, 0x1e
        /*00ae*/ 	.short	(.L_1193 - .L_1192)
.L_1192:
        /*00b0*/ 	.word	0x00000000


	//----- nvinfo : EIATTR_CBANK_PARAM_SIZE
	.align		4
.L_1193:
        /*00b4*/ 	.byte	0x03, 0x19
        /*00b6*/ 	.short	0x00b8


	//----- nvinfo : EIATTR_PARAM_CBANK
	.align		4
        /*00b8*/ 	.byte	0x04, 0x0a
        /*00ba*/ 	.short	(.L_1195 - .L_1194)
	.align		4
.L_1194:
        /*00bc*/ 	.word	index@(.nv.constant0._Z35group_norm_nhwc_bwd_one_pass_kernelI11Fp32IOFp16WLi256ELi42ELi672EEv26Group_norm_nhwc_bwd_params)
        /*00c0*/ 	.short	0x0210
        /*00c2*/ 	.short	0x00b8


	//----- nvinfo : EIATTR_SW_WAR
	.align		4
.L_1195:
        /*00c4*/ 	.byte	0x04, 0x36
        /*00c6*/ 	.short	(.L_1197 - .L_1196)
.L_1196:
        /*00c8*/ 	.word	0x00000008
.L_1197:


//--------------------- .nv.info._Z35group_norm_nhwc_bwd_one_pass_kernelI11Fp32IOFp16WLi512ELi42ELi672EEv26Group_norm_nhwc_bwd_params --------------------------
	.section	.nv.info._Z35group_norm_nhwc_bwd_one_pass_kernelI11Fp32IOFp16WLi512ELi42ELi672EEv26Group_norm_nhwc_bwd_params,"",@"SHT_CUDA_INFO"
	.sectionflags	@""
	.align	4


	//----- nvinfo : EIATTR_CUDA_API_VERSION
	.align		4
        /*0000*/ 	.byte	0x04, 0x37
        /*0002*/ 	.short	(.L_1199 - .L_1198)
.L_1198:
        /*0004*/ 	.word	0x00000082


	//----- nvinfo : EIATTR_KPARAM_INFO
	.align		4
.L_1199:
        /*0008*/ 	.byte	0x04, 0x17
        /*000a*/ 	.short	(.L_1201 - .L_1200)
.L_1200:
        /*000c*/ 	.word	0x00000000
        /*0010*/ 	.short	0x0000
        /*0012*/ 	.short	0x0000
        /*0014*/ 	.byte	0x00, 0xf0, 0xe1, 0x02


	//----- nvinfo : EIATTR_SPARSE_MMA_MASK
	.align		4
.L_1201:
        /*0018*/ 	.byte	0x03, 0x50
        /*001a*/ 	.short	0x0000


	//----- nvinfo : EIATTR_MAXREG_COUNT
	.align		4
        /*001c*/ 	.byte	0x03, 0x1b
        /*001e*/ 	.short	0x0050


	//----- nvinfo : EIATTR_NUM_BARRIERS
	.align		4
        /*0020*/ 	.byte	0x02, 0x4c
        /*0022*/ 	.byte	0x01
	.zero		1


	//----- nvinfo : EIATTR_ANNOTATIONS
	.align		4
        /*0024*/ 	.byte	0x04, 0x55
        /*0026*/ 	.short	(.L_1203 - .L_1202)


	//   ....[0]....
.L_1202:
        /* <DEDUP_REMOVED lines=42> */


	//----- nvinfo : EIATTR_MERCURY_ISA_VERSION
	.align		4
.L_1203:
        /*02b0*/ 	.byte	0x03, 0x5f
        /*02b2*/ 	.short	0x0101


	//----- nvinfo : EIATTR_INT_WARP_WIDE_INSTR_OFFSETS
	.align		4
        /*02b4*/ 	.byte	0x04, 0x31
        /*02b6*/ 	.short	(.L_1205 - .L_1204)


	//   ....[0]....
.L_1204:
        /*02b8*/ 	.word	0x00005a80


	//   ....[1]....
        /*02bc*/ 	.word	0x00005d60


	//   ....[2]....
        /*02c0*/ 	.word	0x00005e10


	//   ....[3]....
        /*02c4*/ 	.word	0x00005e20


	//   ....[4]....
        /*02c8*/ 	.word	0x00005ee0


	//   ....[5]....
        /*02cc*/ 	.word	0x00005fc0


	//   ....[6]....
        /*02d0*/ 	.word	0x00006080


	//   ....[7]....
        /*02d4*/ 	.word	0x000060a0


	//   ....[8]....
        /*02d8*/ 	.word	0x000061a0


	//   ....[9]....
        /*02dc*/ 	.word	0x00006260


	//   ....[10]....
        /*02e0*/ 	.word	0x00006280


	//   ....[11]....
        /*02e4*/ 	.word	0x00006380


	//   ....[12]....
        /*02e8*/ 	.word	0x00006440


	//   ....[13]....
        /*02ec*/ 	.word	0x00006450


	//   ....[14]....
        /*02f0*/ 	.word	0x00006560


	//   ....[15]....
        /*02f4*/ 	.word	0x00006620


	//   ....[16]....
        /*02f8*/ 	.word	0x00006630


	//   ....[17]....
        /*02fc*/ 	.word	0x000067e0


	//   ....[18]....
        /*0300*/ 	.word	0x000068a0


	//   ....[19]....
        /*0304*/ 	.word	0x000068b0


	//   ....[20]....
        /*0308*/ 	.word	0x000068f0


	//   ....[21]....
        /*030c*/ 	.word	0x00006a30


	//   ....[22]....
        /*0310*/ 	.word	0x00006ae0


	//   ....[23]....
        /*0314*/ 	.word	0x00006af0


	//   ....[24]....
        /*0318*/ 	.word	0x00006b30


	//   ....[25]....
        /*031c*/ 	.word	0x00006d40


	//   ....[26]....
        /*0320*/ 	.word	0x00006e00


	//   ....[27]....
        /*0324*/ 	.word	0x00006e60


	//   ....[28]....
        /*0328*/ 	.word	0x00006e90


	//   ....[29]....
        /*032c*/ 	.word	0x00007140


	//   ....[30]....
        /*0330*/ 	.word	0x000071c0


	//   ....[31]....
        /*0334*/ 	.word	0x0000a3c0


	//----- nvinfo : EIATTR_COOP_GROUP_MASK_REGIDS
	.align		4
.L_1205:
        /*0338*/ 	.byte	0x04, 0x29
        /*033a*/ 	.short	(.L_1207 - .L_1206)


	//   ....[0]....
.L_1206:
        /*033c*/ 	.word	0xffffffff


	//   ....[1]....
        /*0340*/ 	.word	0xffffffff


	//   ....[2]....
        /*0344*/ 	.word	0xffffffff


	//   ....[3]....
        /*0348*/ 	.word	0xffffffff


	//   ....[4]....
        /*034c*/ 	.word	0xffffffff


	//   ....[5]....
        /*0350*/ 	.word	0xffffffff


	//   ....[6]....
        /*0354*/ 	.word	0xffffffff


	//   ....[7]....
        /*0358*/ 	.word	0xffffffff


	//   ....[8]....
        /*035c*/ 	.word	0xffffffff


	//   ....[9]....
        /*0360*/ 	.word	0xffffffff


	//----- nvinfo : EIATTR_COOP_GROUP_INSTR_OFFSETS
	.align		4
.L_1207:
        /*0364*/ 	.byte	0x04, 0x28
        /*0366*/ 	.short	(.L_1209 - .L_1208)


	//   ....[0]....
.L_1208:
        /*0368*/ 	.word	0x00004730


	//   ....[1]....
        /*036c*/ 	.word	0x00004740


	//   ....[2]....
        /*0370*/ 	.word	0x00004790


	//   ....[3]....
        /*0374*/ 	.word	0x000047a0


	//   ....[4]....
        /*0378*/ 	.word	0x000047d0


	//   ....[5]....
        /*037c*/ 	.word	0x000047f0


	//   ....[6]....
        /*0380*/ 	.word	0x00004820


	//   ....[7]....
        /*0384*/ 	.word	0x00004840


	//   ....[8]....
        /*0388*/ 	.word	0x000048c0


	//   ....[9]....
        /*038c*/ 	.word	0x000048d0


	//----- nvinfo : EIATTR_EXIT_INSTR_OFFSETS
	.align		4
.L_1209:
        /*0390*/ 	.byte	0x04, 0x1c
        /*0392*/ 	.short	(.L_1211 - .L_1210)


	//   ....[0]....
.L_1210:
        /*0394*/ 	.word	0x0000a4b0


	//   ....[1]....
        /*0398*/ 	.word	0x0000a5f0


	//   ....[2]....
        /*039c*/ 	.word	0x0000a860


	//----- nvinfo : EIATTR_MAX_THREADS
	.align		4
.L_1211:
        /*03a0*/ 	.byte	0x04, 0x05
        /*03a2*/ 	.short	(.L_1213 - .L_1212)
.L_1212:
        /*03a4*/ 	.word	0x000002a0
        /*03a8*/ 	.word	0x00000001
        /*03ac*/ 	.word	0x00000001


	//----- nvinfo : EIATTR_CRS_STACK_SIZE
	.align		4
.L_1213:
        /*03b0*/ 	.byte	0x04, 0x1e
        /*03b2*/ 	.short	(.L_1215 - .L_1214)
.L_1214:
        /*03b4*/ 	.word	0x00000000


	//----- nvinfo : EIATTR_CBANK_PARAM_SIZE
	.align		4
.L_1215:
        /*03b8*/ 	.byte	0x03, 0x19
        /*03ba*/ 	.short	0x00b8


	//----- nvinfo : EIATTR_PARAM_CBANK
	.align		4
        /*03bc*/ 	.byte	0x04, 0x0a
        /*03be*/ 	.short	(.L_1217 - .L_1216)
	.align		4
.L_1216:
        /*03c0*/ 	.word	index@(.nv.constant0._Z35group_norm_nhwc_bwd_one_pass_kernelI11Fp32IOFp16WLi512ELi42ELi672EEv26Group_norm_nhwc_bwd_params)
        /*03c4*/ 	.short	0x0210
        /*03c6*/ 	.short	0x00b8


	//----- nvinfo : EIATTR_SW_WAR
	.align		4
.L_1217:
        /*03c8*/ 	.byte	0x04, 0x36
        /*03ca*/ 	.short	(.L_1219 - .L_1218)
.L_1218:
        /*03cc*/ 	.word	0x00000008
.L_1219:


//--------------------- .nv.info._Z35group_norm_nhwc_fwd_one_pass_kernelI11Bf16IOFp32WLi64ELi42ELi672EEv26Group_norm_nhwc_fwd_params --------------------------
	.section	.nv.info._Z35group_norm_nhwc_fwd_one_pass_kernelI11Bf16IOFp32WLi64ELi42ELi672EEv26Group_norm_nhwc_fwd_params,"",@"SHT_CUDA_INFO"
	.sectionflags	@""
	.align	4


	//----- nvinfo : EIATTR_CUDA_API_VERSION
	.align		4
        /*0000*/ 	.byte	0x04, 0x37
        /*0002*/ 	.short	(.L_1221 - .L_1220)
.L_1220:
        /*0004*/ 	.word	0x00000082


	//----- nvinfo : EIATTR_KPARAM_INFO
	.align		4
.L_1221:
        /*0008*/ 	.byte	0x04, 0x17
        /*000a*/ 	.short	(.L_1223 - .L_1222)
.L_1222:
        /*000c*/ 	.word	0x00000000
        /*0010*/ 	.short	0x0000
        /*0012*/ 	.short	0x0000
        /*0014*/ 	.byte	0x00, 0xf0, 0x81, 0x02


	//----- nvinfo : EIATTR_SPARSE_MMA_MASK
	.align		4
.L_1223:
        /*0018*/ 	.byte	0x03, 0x50
        /*001a*/ 	.short	0x0000


	//----- nvinfo : EIATTR_MAXREG_COUNT
	.align		4
        /*001c*/ 	.byte	0x03, 0x1b
        /*001e*/ 	.short	0x0050


	//----- nvinfo : EIATTR_NUM_BARRIERS
	.align		4
        /*0020*/ 	.byte	0x02, 0x4c
        /*0022*/ 	.byte	0x01
	.zero		1


	//----- nvinfo : EIATTR_MERCURY_ISA_VERSION
	.align		4
        /*0024*/ 	.byte	0x03, 0x5f
        /*0026*/ 	.short	0x0101


	//----- nvinfo : EIATTR_COOP_GROUP_MASK_REGIDS
	.align		4
        /*0028*/ 	.byte	0x04, 0x29
        /*002a*/ 	.short	(.L_1225 - .L_1224)


	//   ....[0]....
.L_1224:
        /*002c*/ 	.word	0xffffffff


	//   ....[1]....
        /*0030*/ 	.word	0xffffffff


	//   ....[2]....
        /*0034*/ 	.word	0xffffffff


	//   ....[3]....
        /*0038*/ 	.word	0xffffffff


	//   ....[4]....
        /*003c*/ 	.word	0xffffffff


	//   ....[5]....
        /*0040*/ 	.word	0xffffffff


	//   ....[6]....
        /*0044*/ 	.word	0xffffffff


	//   ....[7]....
        /*0048*/ 	.word	0xffffffff


	//   ....[8]....
        /*004c*/ 	.word	0xffffffff


	//   ....[9]....
        /*0050*/ 	.word	0xffffffff


	//----- nvinfo : EIATTR_COOP_GROUP_INSTR_OFFSETS
	.align		4
.L_1225:
        /*0054*/ 	.byte	0x04, 0x28
        /*0056*/ 	.short	(.L_1227 - .L_1226)


	//   ....[0]....
.L_1226:
        /*0058*/ 	.word	0x00000780


	//   ....[1]....
        /*005c*/ 	.word	0x00000790


	//   ....[2]....
        /*0060*/ 	.word	0x000007c0


	//   ....[3]....
        /*0064*/ 	.word	0x000007e0


	//   ....[4]....
        /*0068*/ 	.word	0x00000810


	//   ....[5]....
        /*006c*/ 	.word	0x00000830


	//   ....[6]....
        /*0070*/ 	.word	0x00000860


	//   ....[7]....
        /*0074*/ 	.word	0x00000880


	//   ....[8]....
        /*0078*/ 	.word	0x000008b0


	//   ....[9]....
        /*007c*/ 	.word	0x000008d0


	//----- nvinfo : EIATTR_EXIT_INSTR_OFFSETS
	.align		4
.L_1227:
        /*0080*/ 	.byte	0x04, 0x1c
        /*0082*/ 	.short	(.L_1229 - .L_1228)


	//   ....[0]....
.L_1228:
        /*0084*/ 	.word	0x00000070


	//   ....[1]....
        /*0088*/ 	.word	0x00001de0


	//----- nvinfo : EIATTR_MAX_THREADS
	.align		4
.L_1229:
        /*008c*/ 	.byte	0x04, 0x05
        /*008e*/ 	.short	(.L_1231 - .L_1230)
.L_1230:
        /*0090*/ 	.word	0x000002a0
        /*0094*/ 	.word	0x00000001
        /*0098*/ 	.word	0x00000001


	//----- nvinfo : EIATTR_CRS_STACK_SIZE
	.align		4
.L_1231:
        /*009c*/ 	.byte	0x04, 0x1e
        /*009e*/ 	.short	(.L_1233 - .L_1232)
.L_1232:
        /*00a0*/ 	.word	0x00000000


	//----- nvinfo : EIATTR_CBANK_PARAM_SIZE
	.align		4
.L_1233:
        /*00a4*/ 	.byte	0x03, 0x19
        /*00a6*/ 	.short	0x00a0


	//----- nvinfo : EIATTR_PARAM_CBANK
	.align		4
        /*00a8*/ 	.byte	0x04, 0x0a
        /*00aa*/ 	.short	(.L_1235 - .L_1234)
	.align		4
.L_1234:
        /*00ac*/ 	.word	index@(.nv.constant0._Z35group_norm_nhwc_fwd_one_pass_kernelI11Bf16IOFp32WLi64ELi42ELi672EEv26Group_norm_nhwc_fwd_params)
        /*00b0*/ 	.short	0x0210
        /*00b2*/ 	.short	0x00a0


	//----- nvinfo : EIATTR_SW_WAR
	.align		4
.L_1235:
        /*00b4*/ 	.byte	0x04, 0x36
        /*00b6*/ 	.short	(.L_1237 - .L_1236)
.L_1236:
        /*00b8*/ 	.word	0x00000008
.L_1237:


//--------------------- .nv.info._Z35group_norm_nhwc_fwd_one_pass_kernelI11Bf16IOFp32WLi128ELi42ELi672EEv26Group_norm_nhwc_fwd_params --------------------------
	.section	.nv.info._Z35group_norm_nhwc_fwd_one_pass_kernelI11Bf16IOFp32WLi128ELi42ELi672EEv26Group_norm_nhwc_fwd_params,"",@"SHT_CUDA_INFO"
	.sectionflags	@""
	.align	4


	//----- nvinfo : EIATTR_CUDA_API_VERSION
	.align		4
        /*0000*/ 	.byte	0x04, 0x37
        /*0002*/ 	.short	(.L_1239 - .L_1238)
.L_1238:
        /*0004*/ 	.word	0x00000082


	//----- nvinfo : EIATTR_KPARAM_INFO
	.align		4
.L_1239:
        /*0008*/ 	.byte	0x04, 0x17
        /*000a*/ 	.short	(.L_1241 - .L_1240)
.L_1240:
        /*000c*/ 	.word	0x00000000
        /*0010*/ 	.short	0x0000
        /*0012*/ 	.short	0x0000
        /*0014*/ 	.byte	0x00, 0xf0, 0x81, 0x02


	//----- nvinfo : EIATTR_SPARSE_MMA_MASK
	.align		4
.L_1241:
        /*0018*/ 	.byte	0x03, 0x50
        /*001a*/ 	.short	0x0000


	//----- nvinfo : EIATTR_MAXREG_COUNT
	.align		4
        /*001c*/ 	.byte	0x03, 0x1b
        /*001e*/ 	.short	0x0050


	//----- nvinfo : EIATTR_NUM_BARRIERS
	.align		4
        /*0020*/ 	.byte	0x02, 0x4c
        /*0022*/ 	.byte	0x01
	.zero		1


	//----- nvinfo : EIATTR_MERCURY_ISA_VERSION
	.align		4
        /*0024*/ 	.byte	0x03, 0x5f
        /*0026*/ 	.short	0x0101


	//----- nvinfo : EIATTR_COOP_GROUP_MASK_REGIDS
	.align		4
        /*0028*/ 	.byte	0x04, 0x29
        /*002a*/ 	.short	(.L_1243 - .L_1242)


	//   ....[0]....
.L_1242:
        /*002c*/ 	.word	0xffffffff


	//   ....[1]....
        /*0030*/ 	.word	0xffffffff


	//   ....[2]....
        /*0034*/ 	.word	0xffffffff


	//   ....[3]....
        /*0038*/ 	.word	0xffffffff


	//   ....[4]....
        /*003c*/ 	.word	0xffffffff


	//   ....[5]....
        /*0040*/ 	.word	0xffffffff


	//   ....[6]....
        /*0044*/ 	.word	0xffffffff


	//   ....[7]....
        /*0048*/ 	.word	0xffffffff


	//   ....[8]....
        /*004c*/ 	.word	0xffffffff


	//   ....[9]....
        /*0050*/ 	.word	0xffffffff


	//----- nvinfo : EIATTR_COOP_GROUP_INSTR_OFFSETS
	.align		4
.L_1243:
        /*0054*/ 	.byte	0x04, 0x28
        /*0056*/ 	.short	(.L_1245 - .L_1244)


	//   ....[0]....
.L_1244:
        /*0058*/ 	.word	0x00000a80


	//   ....[1]....
        /*005c*/ 	.word	0x00000a90


	//   ....[2]....
        /*0060*/ 	.word	0x00000ac0


	//   ....[3]....
        /*0064*/ 	.word	0x00000ad0


	//   ....[4]....
        /*0068*/ 	.word	0x00000b10


	//   ....[5]....
        /*006c*/ 	.word	0x00000b20


	//   ....[6]....
        /*0070*/ 	.word	0x00000b60


	//   ....[7]....
        /*0074*/ 	.word	0x00000b70


	//   ....[8]....
        /*0078*/ 	.word	0x00000bb0


	//   ....[9]....
        /*007c*/ 	.word	0x00000bc0


	//----- nvinfo : EIATTR_EXIT_INSTR_OFFSETS
	.align		4
.L_1245:
        /*0080*/ 	.byte	0x04, 0x1c
        /*0082*/ 	.short	(.L_1247 - .L_1246)


	//   ....[0]....
.L_1246:
        /*0084*/ 	.word	0x00000070


	//   ....[1]....
        /*0088*/ 	.word	0x00002570


	//----- nvinfo : EIATTR_MAX_THREADS
	.align		4
.L_1247:
        /*008c*/ 	.byte	0x04, 0x05
        /*008e*/ 	.short	(.L_1249 - .L_1248)
.L_1248:
        /*0090*/ 	.word	0x000002a0
        /*0094*/ 	.word	0x00000001
        /*0098*/ 	.word	0x00000001


	//----- nvinfo : EIATTR_CRS_STACK_SIZE
	.align		4
.L_1249:
        /*009c*/ 	.byte	0x04, 0x1e
        /*009e*/ 	.short	(.L_1251 - .L_1250)
.L_1250:
        /*00a0*/ 	.word	0x00000000


	//----- nvinfo : EIATTR_CBANK_PARAM_SIZE
	.align		4
.L_1251:
        /*00a4*/ 	.byte	0x03, 0x19
        /*00a6*/ 	.short	0x00a0


	//----- nvinfo : EIATTR_PARAM_CBANK
	.align		4
        /*00a8*/ 	.byte	0x04, 0x0a
        /*00aa*/ 	.short	(.L_1253 - .L_1252)
	.align		4
.L_1252:
        /*00ac*/ 	.word	index@(.nv.constant0._Z35group_norm_nhwc_fwd_one_pass_kernelI11Bf16IOFp32WLi128ELi42ELi672EEv26Group_norm_nhwc_fwd_params)
        /*00b0*/ 	.short	0x0210
        /*00b2*/ 	.short	0x00a0


	//----- nvinfo : EIATTR_SW_WAR
	.align		4
.L_1253:
        /*00b4*/ 	.byte	0x04, 0x36
        /*00b6*/ 	.short	(.L_1255 - .L_1254)
.L_1254:
        /*00b8*/ 	.word	0x00000008
.L_1255:


//--------------------- .nv.info._Z35group_norm_nhwc_fwd_one_pass_kernelI11Bf16IOFp32WLi256ELi42ELi672EEv26Group_norm_nhwc_fwd_params --------------------------
	.section	.nv.info._Z35group_norm_nhwc_fwd_one_pass_kernelI11Bf16IOFp32WLi256ELi42ELi672EEv26Group_norm_nhwc_fwd_params,"",@"SHT_CUDA_INFO"
	.sectionflags	@""
	.align	4


	//----- nvinfo : EIATTR_CUDA_API_VERSION
	.align		4
        /*0000*/ 	.byte	0x04, 0x37
        /*0002*/ 	.short	(.L_1257 - .L_1256)
.L_1256:
        /*0004*/ 	.word	0x00000082


	//----- nvinfo : EIATTR_KPARAM_INFO
	.align		4
.L_1257:
        /*0008*/ 	.byte	0x04, 0x17
        /*000a*/ 	.short	(.L_1259 - .L_1258)
.L_1258:
        /*000c*/ 	.word	0x00000000
        /*0010*/ 	.short	0x0000
        /*0012*/ 	.short	0x0000
        /*0014*/ 	.byte	0x00, 0xf0, 0x81, 0x02


	//----- nvinfo : EIATTR_SPARSE_MMA_MASK
	.align		4
.L_1259:
        /*0018*/ 	.byte	0x03, 0x50
        /*001a*/ 	.short	0x0000


	//----- nvinfo : EIATTR_MAXREG_COUNT
	.align		4
        /*001c*/ 	.byte	0x03, 0x1b
        /*001e*/ 	.short	0x0050


	//----- nvinfo : EIATTR_NUM_BARRIERS
	.align		4
        /*0020*/ 	.byte	0x02, 0x4c
        /*0022*/ 	.byte	0x01
	.zero		1


	//----- nvinfo : EIATTR_MERCURY_ISA_VERSION
	.align		4
        /*0024*/ 	.byte	0x03, 0x5f
        /*0026*/ 	.short	0x0101


	//----- nvinfo : EIATTR_COOP_GROUP_MASK_REGIDS
	.align		4
        /*0028*/ 	.byte	0x04, 0x29
        /*002a*/ 	.short	(.L_1261 - .L_1260)


	//   ....[0]....
.L_1260:
        /*002c*/ 	.word	0xffffffff


	//   ....[1]....
        /*0030*/ 	.word	0xffffffff


	//   ....[2]....
        /*0034*/ 	.word	0xffffffff


	//   ....[3]....
        /*0038*/ 	.word	0xffffffff


	//   ....[4]....
        /*003c*/ 	.word	0xffffffff


	//   ....[5]....
        /*0040*/ 	.word	0xffffffff


	//   ....[6]....
        /*0044*/ 	.word	0xffffffff


	//   ....[7]....
        /*0048*/ 	.word	0xffffffff


	//   ....[8]....
        /*004c*/ 	.word	0xffffffff


	//   ....[9]....
        /*0050*/ 	.word	0xffffffff


	//----- nvinfo : EIATTR_COOP_GROUP_INSTR_OFFSETS
	.align		4
.L_1261:
        /*0054*/ 	.byte	0x04, 0x28
        /*0056*/ 	.short	(.L_1263 - .L_1262)


	//   ....[0]....
.L_1262:
        /*0058*/ 	.word	0x00001080


	//   ....[1]....
        /*005c*/ 	.word	0x00001090


	//   ....[2]....
        /*0060*/ 	.word	0x000010c0


	//   ....[3]....
        /*0064*/ 	.word	0x000010d0


	//   ....[4]....
        /*0068*/ 	.word	0x00001110


	//   ....[5]....
        /*006c*/ 	.word	0x00001120


	//   ....[6]....
        /*0070*/ 	.word	0x00001160


	//   ....[7]....
        /*0074*/ 	.word	0x00001170


	//   ....[8]....
        /*0078*/ 	.word	0x000011b0


	//   ....[9]....
        /*007c*/ 	.word	0x000011c0


	//----- nvinfo : EIATTR_EXIT_INSTR_OFFSETS
	.align		4
.L_1263:
        /*0080*/ 	.byte	0x04, 0x1c
        /*0082*/ 	.short	(.L_1265 - .L_1264)


	//   ....[0]....
.L_1264:
        /*0084*/ 	.word	0x00000070


	//   ....[1]....
        /*0088*/ 	.word	0x00003500


	//----- nvinfo : EIATTR_MAX_THREADS
	.align		4
.L_1265:
        /*008c*/ 	.byte	0x04, 0x05
        /*008e*/ 	.short	(.L_1267 - .L_1266)
.L_1266:
        /*0090*/ 	.word	0x000002a0
        /*0094*/ 	.word	0x00000001
        /*0098*/ 	.word	0x00000001


	//----- nvinfo : EIATTR_CRS_STACK_SIZE
	.align		4
.L_1267:
        /*009c*/ 	.byte	0x04, 0x1e
        /*009e*/ 	.short	(.L_1269 - .L_1268)
.L_1268:
        /*00a0*/ 	.word	0x00000000


	//----- nvinfo : EIATTR_CBANK_PARAM_SIZE
	.align		4
.L_1269:
        /*00a4*/ 	.byte	0x03, 0x19
        /*00a6*/ 	.short	0x00a0


	//----- nvinfo : EIATTR_PARAM_CBANK
	.align		4
        /*00a8*/ 	.byte	0x04, 0x0a
        /*00aa*/ 	.short	(.L_1271 - .L_1270)
	.align		4
.L_1270:
        /*00ac*/ 	.word	index@(.nv.constant0._Z35group_norm_nhwc_fwd_one_pass_kernelI11Bf16IOFp32WLi256ELi42ELi672EEv26Group_norm_nhwc_fwd_params)
        /*00b0*/ 	.short	0x0210
        /*00b2*/ 	.short	0x00a0


	//----- nvinfo : EIATTR_SW_WAR
	.align		4
.L_1271:
        /*00b4*/ 	.byte	0x04, 0x36
        /*00b6*/ 	.short	(.L_1273 - .L_1272)
.L_1272:
        /*00b8*/ 	.word	0x00000008
.L_1273:


//--------------------- .nv.info._Z35group_norm_nhwc_fwd_one_pass_kernelI11Bf16IOFp32WLi512ELi42ELi672EEv26Group_norm_nhwc_fwd_params --------------------------
	.section	.nv.info._Z35group_norm_nhwc_fwd_one_pass_kernelI11Bf16IOFp32WLi512ELi42ELi672EEv26Group_norm_nhwc_fwd_params,"",@"SHT_CUDA_INFO"
	.sectionflags	@""
	.align	4


	//----- nvinfo : EIATTR_CUDA_API_VERSION
	.align		4
        /*0000*/ 	.byte	0x04, 0x37
        /*0002*/ 	.short	(.L_1275 - .L_1274)
.L_1274:
        /*0004*/ 	.word	0x00000082


	//----- nvinfo : EIATTR_KPARAM_INFO
	.align		4
.L_1275:
        /*0008*/ 	.byte	0x04, 0x17
        /*000a*/ 	.short	(.L_1277 - .L_1276)
.L_1276:
        /*000c*/ 	.word	0x00000000
        /*0010*/ 	.short	0x0000
        /*0012*/ 	.short	0x0000
        /*0014*/ 	.byte	0x00, 0xf0, 0x81, 0x02


	//----- nvinfo : EIATTR_SPARSE_MMA_MASK
	.align		4
.L_1277:
        /*0018*/ 	.byte	0x03, 0x50
        /*001a*/ 	.short	0x0000


	//----- nvinfo : EIATTR_MAXREG_COUNT
	.align		4
        /*001c*/ 	.byte	0x03, 0x1b
        /*001e*/ 	.short	0x0050


	//----- nvinfo : EIATTR_NUM_BARRIERS
	.align		4
        /*0020*/ 	.byte	0x02, 0x4c
        /*0022*/ 	.byte	0x01
	.zero		1


	//----- nvinfo : EIATTR_MERCURY_ISA_VERSION
	.align		4
        /*0024*/ 	.byte	0x03, 0x5f
        /*0026*/ 	.short	0x0101


	//----- nvinfo : EIATTR_COOP_GROUP_MASK_REGIDS
	.align		4
        /*0028*/ 	.byte	0x04, 0x29
        /*002a*/ 	.short	(.L_1279 - .L_1278)


	//   ....[0]....
.L_1278:
        /*002c*/ 	.word	0xffffffff


	//   ....[1]....
        /*0030*/ 	.word	0xffffffff


	//   ....[2]....
        /*0034*/ 	.word	0xffffffff


	//   ....[3]....
        /*0038*/ 	.word	0xffffffff


	//   ....[4]....
        /*003c*/ 	.word	0xffffffff


	//   ....[5]....
        /*0040*/ 	.word	0xffffffff


	//   ....[6]....
        /*0044*/ 	.word	0xffffffff


	//   ....[7]....
        /*0048*/ 	.word	0xffffffff


	//   ....[8]....
        /*004c*/ 	.word	0xffffffff


	//   ....[9]....
        /*0050*/ 	.word	0xffffffff


	//----- nvinfo : EIATTR_COOP_GROUP_INSTR_OFFSETS
	.align		4
.L_1279:
        /*0054*/ 	.byte	0x04, 0x28
        /*0056*/ 	.short	(.L_1281 - .L_1280)


	//   ....[0]....
.L_1280:
        /*0058*/ 	.word	0x00001ce0


	//   ....[1]....
        /*005c*/ 	.word	0x00001cf0


	//   ....[2]....
        /*0060*/ 	.word	0x00001d30


	//   ....[3]....
        /*0064*/ 	.word	0x00001d40


	//   ....[4]....
        /*0068*/ 	.word	0x00001d80


	//   ....[5]....
        /*006c*/ 	.word	0x00001d90


	//   ....[6]....
        /*0070*/ 	.word	0x00001dd0


	//   ....[7]....
        /*0074*/ 	.word	0x00001de0


	//   ....[8]....
        /*0078*/ 	.word	0x00001e20


	//   ....[9]....
        /*007c*/ 	.word	0x00001e30


	//----- nvinfo : EIATTR_EXIT_INSTR_OFFSETS
	.align		4
.L_1281:
        /*0080*/ 	.byte	0x04, 0x1c
        /*0082*/ 	.short	(.L_1283 - .L_1282)


	//   ....[0]....
.L_1282:
        /*0084*/ 	.word	0x00000080


	//   ....[1]....
        /*0088*/ 	.word	0x00005620


	//----- nvinfo : EIATTR_MAX_THREADS
	.align		4
.L_1283:
        /*008c*/ 	.byte	0x04, 0x05
        /*008e*/ 	.short	(.L_1285 - .L_1284)
.L_1284:
        /*0090*/ 	.word	0x000002a0
        /*0094*/ 	.word	0x00000001
        /*0098*/ 	.word	0x00000001


	//----- nvinfo : EIATTR_CRS_STACK_SIZE
	.align		4
.L_1285:
        /*009c*/ 	.byte	0x04, 0x1e
        /*009e*/ 	.short	(.L_1287 - .L_1286)
.L_1286:
        /*00a0*/ 	.word	0x00000000


	//----- nvinfo : EIATTR_CBANK_PARAM_SIZE
	.align		4
.L_1287:
        /*00a4*/ 	.byte	0x03, 0x19
        /*00a6*/ 	.short	0x00a0


	//----- nvinfo : EIATTR_PARAM_CBANK
	.align		4
        /*00a8*/ 	.byte	0x04, 0x0a
        /*00aa*/ 	.short	(.L_1289 - .L_1288)
	.align		4
.L_1288:
        /*00ac*/ 	.word	index@(.nv.constant0._Z35group_norm_nhwc_fwd_one_pass_kernelI11Bf16IOFp32WLi512ELi42ELi672EEv26Group_norm_nhwc_fwd_params)
        /*00b0*/ 	.short	0x0210
        /*00b2*/ 	.short	0x00a0


	//----- nvinfo : EIATTR_SW_WAR
	.align		4
.L_1289:
        /*00b4*/ 	.byte	0x04, 0x36
        /*00b6*/ 	.short	(.L_1291 - .L_1290)
.L_1290:
        /*00b8*/ 	.word	0x00000008
.L_1291:


//--------------------- .nv.info._Z35group_norm_nhwc_fwd_one_pass_kernelI11Bf16IOBf16WLi64ELi42ELi672EEv26Group_norm_nhwc_fwd_params --------------------------
	.section	.nv.info._Z35group_norm_nhwc_fwd_one_pass_kernelI11Bf16IOBf16WLi64ELi42ELi672EEv26Group_norm_nhwc_fwd_params,"",@"SHT_CUDA_INFO"
	.sectionflags	@""
	.align	4


	//----- nvinfo : EIATTR_CUDA_API_VERSION
	.align		4
        /*0000*/ 	.byte	0x04, 0x37
        /*0002*/ 	.short	(.L_1293 - .L_1292)
.L_1292:
        /*0004*/ 	.word	0x00000082


	//----- nvinfo : EIATTR_KPARAM_INFO
	.align		4
.L_1293:
        /*0008*/ 	.byte	0x04, 0x17
        /*000a*/ 	.short	(.L_1295 - .L_1294)
.L_1294:
        /*000c*/ 	.word	0x00000000
        /*0010*/ 	.short	0x0000
        /*0012*/ 	.short	0x0000
        /*0014*/ 	.byte	0x00, 0xf0, 0x81, 0x02


	//----- nvinfo : EIATTR_SPARSE_MMA_MASK
	.align		4
.L_1295:
        /*0018*/ 	.byte	0x03, 0x50
        /*001a*/ 	.short	0x0000


	//----- nvinfo : EIATTR_MAXREG_COUNT
	.align		4
        /*001c*/ 	.byte	0x03, 0x1b
        /*001e*/ 	.short	0x0050


	//----- nvinfo : EIATTR_NUM_BARRIERS
	.align		4
        /*0020*/ 	.byte	0x02, 0x4c
        /*0022*/ 	.byte	0x01
	.zero		1


	//----- nvinfo : EIATTR_MERCURY_ISA_VERSION
	.align		4
        /*0024*/ 	.byte	0x03, 0x5f
        /*0026*/ 	.short	0x0101


	//----- nvinfo : EIATTR_COOP_GROUP_MASK_REGIDS
	.align		4
        /*0028*/ 	.byte	0x04, 0x29
        /*002a*/ 	.short	(.L_1297 - .L_1296)


	//   ....[0]....
.L_1296:
        /*002c*/ 	.word	0xffffffff


	//   ....[1]....
        /*0030*/ 	.word	0xffffffff


	//   ....[2]....
        /*0034*/ 	.word	0xffffffff


	//   ....[3]....
        /*0038*/ 	.word	0xffffffff


	//   ....[4]....
        /*003c*/ 	.word	0xffffffff


	//   ....[5]....
        /*0040*/ 	.word	0xffffffff


	//   ....[6]....
        /*0044*/ 	.word	0xffffffff


	//   ....[7]....
        /*0048*/ 	.word	0xffffffff


	//   ....[8]....
        /*004c*/ 	.word	0xffffffff


	//   ....[9]....
        /*0050*/ 	.word	0xffffffff


	//----- nvinfo : EIATTR_COOP_GROUP_INSTR_OFFSETS
	.align		4
.L_1297:
        /*0054*/ 	.byte	0x04, 0x28
        /*0056*/ 	.short	(.L_1299 - .L_1298)


	//   ....[0]....
.L_1298:
        /*0058*/ 	.word	0x00000780


	//   ....[1]....
        /*005c*/ 	.word	0x00000790


	//   ....[2]....
        /*0060*/ 	.word	0x000007c0


	//   ....[3]....
        /*0064*/ 	.word	0x000007e0


	//   ....[4]....
        /*0068*/ 	.word	0x00000810


	//   ....[5]....
        /*006c*/ 	.word	0x00000830


	//   ....[6]....
        /*0070*/ 	.word	0x00000860


	//   ....[7]....
        /*0074*/ 	.word	0x00000880


	//   ....[8]....
        /*0078*/ 	.word	0x000008b0


	//   ....[9]....
        /*007c*/ 	.word	0x000008d0


	//----- nvinfo : EIATTR_EXIT_INSTR_OFFSETS
	.align		4
.L_1299:
        /*0080*/ 	.byte	0x04, 0x1c
        /*0082*/ 	.short	(.L_1301 - .L_1300)


	//   ....[0]....
.L_1300:
        /*0084*/ 	.word	0x00000070


	//   ....[1]....
        /*0088*/ 	.word	0x00001e20


	//----- nvinfo : EIATTR_MAX_THREADS
	.align		4
.L_1301:
        /*008c*/ 	.byte	0x04, 0x05
        /*008e*/ 	.short	(.L_1303 - .L_1302)
.L_1302:
        /*0090*/ 	.word	0x000002a0
        /*0094*/ 	.word	0x00000001
        /*0098*/ 	.word	0x00000001


	//----- nvinfo : EIATTR_CRS_STACK_SIZE
	.align		4
.L_1303:
        /*009c*/ 	.byte	0x04, 0x1e
        /*009e*/ 	.short	(.L_1305 - .L_1304)
.L_1304:
        /*00a0*/ 	.word	0x00000000


	//----- nvinfo : EIATTR_CBANK_PARAM_SIZE
	.align		4
.L_1305:
        /*00a4*/ 	.byte	0x03, 0x19
        /*00a6*/ 	.short	0x00a0


	//----- nvinfo : EIATTR_PARAM_CBANK
	.align		4
        /*00a8*/ 	.byte	0x04, 0x0a
        /*00aa*/ 	.short	(.L_1307 - .L_1306)
	.align		4
.L_1306:
        /*00ac*/ 	.word	index@(.nv.constant0._Z35group_norm_nhwc_fwd_one_pass_kernelI11Bf16IOBf16WLi64ELi42ELi672EEv26Group_norm_nhwc_fwd_params)
        /*00b0*/ 	.short	0x0210
        /*00b2*/ 	.short	0x00a0


	//----- nvinfo : EIATTR_SW_WAR
	.align		4
.L_1307:
        /*00b4*/ 	.byte	0x04, 0x36
        /*00b6*/ 	.short	(.L_1309 - .L_1308)
.L_1308:
        /*00b8*/ 	.word	0x00000008
.L_1309:


//--------------------- .nv.info._Z35group_norm_nhwc_fwd_one_pass_kernelI11Bf16IOBf16WLi128ELi42ELi672EEv26Group_norm_nhwc_fwd_params --------------------------
	.section	.nv.info._Z35group_norm_nhwc_fwd_one_pass_kernelI11Bf16IOBf16WLi128ELi42ELi672EEv26Group_norm_nhwc_fwd_params,"",@"SHT_CUDA_INFO"
	.sectionflags	@""
	.align	4


	//----- nvinfo : EIATTR_CUDA_API_VERSION
	.align		4
        /*0000*/ 	.byte	0x04, 0x37
        /*0002*/ 	.short	(.L_1311 - .L_1310)
.L_1310:
        /*0004*/ 	.word	0x00000082


	//----- nvinfo : EIATTR_KPARAM_INFO
	.align		4
.L_1311:
        /*0008*/ 	.byte	0x04, 0x17
        /*000a*/ 	.short	(.L_1313 - .L_1312)
.L_1312:
        /*000c*/ 	.word	0x00000000
        /*0010*/ 	.short	0x0000
        /*0012*/ 	.short	0x0000
        /*0014*/ 	.byte	0x00, 0xf0, 0x81, 0x02


	//----- nvinfo : EIATTR_SPARSE_MMA_MASK
	.align		4
.L_1313:
        /*0018*/ 	.byte	0x03, 0x50
        /*001a*/ 	.short	0x0000


	//----- nvinfo : EIATTR_MAXREG_COUNT
	.align		4
        /*001c*/ 	.byte	0x03, 0x1b
        /*001e*/ 	.short	0x0050


	//----- nvinfo : EIATTR_NUM_BARRIERS
	.align		4
        /*0020*/ 	.byte	0x02, 0x4c
        /*0022*/ 	.byte	0x01
	.zero		1


	//----- nvinfo : EIATTR_MERCURY_ISA_VERSION
	.align		4
        /*0024*/ 	.byte	0x03, 0x5f
        /*0026*/ 	.short	0x0101


	//----- nvinfo : EIATTR_COOP_GROUP_MASK_REGIDS
	.align		4
        /*0028*/ 	.byte	0x04, 0x29
        /*002a*/ 	.short	(.L_1315 - .L_1314)


	//   ....[0]....
.L_1314:
        /*002c*/ 	.word	0xffffffff


	//   ....[1]....
        /*0030*/ 	.word	0xffffffff


	//   ....[2]....
        /*0034*/ 	.word	0xffffffff


	//   ....[3]....
        /*0038*/ 	.word	0xffffffff


	//   ....[4]....
        /*003c*/ 	.word	0xffffffff


	//   ....[5]....
        /*0040*/ 	.word	0xffffffff


	//   ....[6]....
        /*0044*/ 	.word	0xffffffff


	//   ....[7]....
        /*0048*/ 	.word	0xffffffff


	//   ....[8]....
        /*004c*/ 	.word	0xffffffff


	//   ....[9]....
        /*0050*/ 	.word	0xffffffff


	//----- nvinfo : EIATTR_COOP_GROUP_INSTR_OFFSETS
	.align		4
.L_1315:
        /*0054*/ 	.byte	0x04, 0x28
        /*0056*/ 	.short	(.L_1317 - .L_1316)


	//   ....[0]....
.L_1316:
        /*0058*/ 	.word	0x00000a80


	//   ....[1]....
        /*005c*/ 	.word	0x00000a90


	//   ....[2]....
        /*0060*/ 	.word	0x00000ac0


	//   ....[3]....
        /*0064*/ 	.word	0x00000ad0


	//   ....[4]....
        /*0068*/ 	.word	0x00000b10


	//   ....[5]....
        /*006c*/ 	.word	0x00000b20


	//   ....[6]....
        /*0070*/ 	.word	0x00000b60


	//   ....[7]....
        /*0074*/ 	.word	0x00000b70


	//   ....[8]....
        /*0078*/ 	.word	0x00000bb0


	//   ....[9]....
        /*007c*/ 	.word	0x00000bc0


	//----- nvinfo : EIATTR_EXIT_INSTR_OFFSETS
	.align		4
.L_1317:
        /*0080*/ 	.byte	0x04, 0x1c
        /*0082*/ 	.short	(.L_1319 - .L_1318)


	//   ....[0]....
.L_1318:
        /*0084*/ 	.word	0x00000070


	//   ....[1]....
        /*0088*/ 	.word	0x000025d0


	//----- nvinfo : EIATTR_MAX_THREADS
	.align		4
.L_1319:
        /*008c*/ 	.byte	0x04, 0x05
        /*008e*/ 	.short	(.L_1321 - .L_1320)
.L_1320:
        /*0090*/ 	.word	0x000002a0
        /*0094*/ 	.word	0x00000001
        /*0098*/ 	.word	0x00000001


	//----- nvinfo : EIATTR_CRS_STACK_SIZE
	.align		4
.L_1321:
        /*009c*/ 	.byte	0x04, 0x1e
        /*009e*/ 	.short	(.L_1323 - .L_1322)
.L_1322:
        /*00a0*/ 	.word	0x00000000


	//----- nvinfo : EIATTR_CBANK_PARAM_SIZE
	.align		4
.L_1323:
        /*00a4*/ 	.byte	0x03, 0x19
        /*00a6*/ 	.short	0x00a0


	//----- nvinfo : EIATTR_PARAM_CBANK
	.align		4
        /*00a8*/ 	.byte	0x04, 0x0a
        /*00aa*/ 	.short	(.L_1325 - .L_1324)
	.align		4
.L_1324:
        /*00ac*/ 	.word	index@(.nv.constant0._Z35group_norm_nhwc_fwd_one_pass_kernelI11Bf16IOBf16WLi128ELi42ELi672EEv26Group_norm_nhwc_fwd_params)
        /*00b0*/ 	.short	0x0210
        /*00b2*/ 	.short	0x00a0


	//----- nvinfo : EIATTR_SW_WAR
	.align		4
.L_1325:
        /*00b4*/ 	.byte	0x04, 0x36
        /*00b6*/ 	.short	(.L_1327 - .L_1326)
.L_1326:
        /*00b8*/ 	.word	0x00000008
.L_1327:


//--------------------- .nv.info._Z35group_norm_nhwc_fwd_one_pass_kernelI11Bf16IOBf16WLi256ELi42ELi672EEv26Group_norm_nhwc_fwd_params --------------------------
	.section	.nv.info._Z35group_norm_nhwc_fwd_one_pass_kernelI11Bf16IOBf16WLi256ELi42ELi672EEv26Group_norm_nhwc_fwd_params,"",@"SHT_CUDA_INFO"
	.sectionflags	@""
	.align	4


	//----- nvinfo : EIATTR_CUDA_API_VERSION
	.align		4
        /*0000*/ 	.byte	0x04, 0x37
        /*0002*/ 	.short	(.L_1329 - .L_1328)
.L_1328:
        /*0004*/ 	.word	0x00000082


	//----- nvinfo : EIATTR_KPARAM_INFO
	.align		4
.L_1329:
        /*0008*/ 	.byte	0x04, 0x17
        /*000a*/ 	.short	(.L_1331 - .L_1330)
.L_1330:
        /*000c*/ 	.word	0x00000000
        /*0010*/ 	.short	0x0000
        /*0012*/ 	.short	0x0000
        /*0014*/ 	.byte	0x00, 0xf0, 0x81, 0x02


	//----- nvinfo : EIATTR_SPARSE_MMA_MASK
	.align		4
.L_1331:
        /*0018*/ 	.byte	0x03, 0x50
        /*001a*/ 	.short	0x0000


	//----- nvinfo : EIATTR_MAXREG_COUNT
	.align		4
        /*001c*/ 	.byte	0x03, 0x1b
        /*001e*/ 	.short	0x0050


	//----- nvinfo : EIATTR_NUM_BARRIERS
	.align		4
        /*0020*/ 	.byte	0x02, 0x4c
        /*0022*/ 	.byte	0x01
	.zero		1


	//----- nvinfo : EIATTR_MERCURY_ISA_VERSION
	.align		4
        /*0024*/ 	.byte	0x03, 0x5f
        /*0026*/ 	.short	0x0101


	//----- nvinfo : EIATTR_COOP_GROUP_MASK_REGIDS
	.align		4
        /*0028*/ 	.byte	0x04, 0x29
        /*002a*/ 	.short	(.L_1333 - .L_1332)


	//   ....[0]....
.L_1332:
        /*002c*/ 	.word	0xffffffff


	//   ....[1]....
        /*0030*/ 	.word	0xffffffff


	//   ....[2]....
        /*0034*/ 	.word	0xffffffff


	//   ....[3]....
        /*0038*/ 	.word	0xffffffff


	//   ....[4]....
        /*003c*/ 	.word	0xffffffff


	//   ....[5]....
        /*0040*/ 	.word	0xffffffff


	//   ....[6]....
        /*0044*/ 	.word	0xffffffff


	//   ....[7]....
        /*0048*/ 	.word	0xffffffff


	//   ....[8]....
        /*004c*/ 	.word	0xffffffff


	//   ....[9]....
        /*0050*/ 	.word	0xffffffff


	//----- nvinfo : EIATTR_COOP_GROUP_INSTR_OFFSETS
	.align		4
.L_1333:
        /*0054*/ 	.byte	0x04, 0x28
        /*0056*/ 	.short	(.L_1335 - .L_1334)


	//   ....[0]....
.L_1334:
        /*0058*/ 	.word	0x00001080


	//   ....[1]....
        /*005c*/ 	.word	0x00001090


	//   ....[2]....
        /*0060*/ 	.word	0x000010c0


	//   ....[3]....
        /*0064*/ 	.word	0x000010d0


	//   ....[4]....
        /*0068*/ 	.word	0x00001110


	//   ....[5]....
        /*006c*/ 	.word	0x00001120


	//   ....[6]....
        /*0070*/ 	.word	0x00001160


	//   ....[7]....
        /*0074*/ 	.word	0x00001170


	//   ....[8]....
        /*0078*/ 	.word	0x000011b0


	//   ....[9]....
        /*007c*/ 	.word	0x000011c0


	//----- nvinfo : EIATTR_EXIT_INSTR_OFFSETS
	.align		4
.L_1335:
        /*0080*/ 	.byte	0x04, 0x1c
        /*0082*/ 	.short	(.L_1337 - .L_1336)


	//   ....[0]....
.L_1336:
        /*0084*/ 	.word	0x00000070


	//   ....[1]....
        /*0088*/ 	.word	0x00003540


	//----- nvinfo : EIATTR_MAX_THREADS
	.align		4
.L_1337:
        /*008c*/ 	.byte	0x04, 0x05
        /*008e*/ 	.short	(.L_1339 - .L_1338)
.L_1338:
        /*0090*/ 	.word	0x000002a0
        /*0094*/ 	.word	0x00000001
        /*0098*/ 	.word	0x00000001


	//----- nvinfo : EIATTR_CRS_STACK_SIZE
	.align		4
.L_1339:
        /*009c*/ 	.byte	0x04, 0x1e
        /*009e*/ 	.short	(.L_1341 - .L_1340)
.L_1340:
        /*00a0*/ 	.word	0x00000000


	//----- nvinfo : EIATTR_CBANK_PARAM_SIZE
	.align		4
.L_1341:
        /*00a4*/ 	.byte	0x03, 0x19
        /*00a6*/ 	.short	0x00a0


	//----- nvinfo : EIATTR_PARAM_CBANK
	.align		4
        /*00a8*/ 	.byte	0x04, 0x0a
        /*00aa*/ 	.short	(.L_1343 - .L_1342)
	.align		4
.L_1342:
        /*00ac*/ 	.word	index@(.nv.constant0._Z35group_norm_nhwc_fwd_one_pass_kernelI11Bf16IOBf16WLi256ELi42ELi672EEv26Group_norm_nhwc_fwd_params)
        /*00b0*/ 	.short	0x0210
        /*00b2*/ 	.short	0x00a0


	//----- nvinfo : EIATTR_SW_WAR
	.align		4
.L_1343:
        /*00b4*/ 	.byte	0x04, 0x36
        /*00b6*/ 	.short	(.L_1345 - .L_1344)
.L_1344:
        /*00b8*/ 	.word	0x00000008
.L_1345:


//--------------------- .nv.info._Z35group_norm_nhwc_fwd_one_pass_kernelI11Bf16IOBf16WLi512ELi42ELi672EEv26Group_norm_nhwc_fwd_params --------------------------
	.section	.nv.info._Z35group_norm_nhwc_fwd_one_pass_kernelI11Bf16IOBf16WLi512ELi42ELi672EEv26Group_norm_nhwc_fwd_params,"",@"SHT_CUDA_INFO"
	.sectionflags	@""
	.align	4


	//----- nvinfo : EIATTR_CUDA_API_VERSION
	.align		4
        /*0000*/ 	.byte	0x04, 0x37
        /*0002*/ 	.short	(.L_1347 - .L_1346)
.L_1346:
        /*0004*/ 	.word	0x00000082


	//----- nvinfo : EIATTR_KPARAM_INFO
	.align		4
.L_1347:
        /*0008*/ 	.byte	0x04, 0x17
        /*000a*/ 	.short	(.L_1349 - .L_1348)
.L_1348:
        /*000c*/ 	.word	0x00000000
        /*0010*/ 	.short	0x0000
        /*0012*/ 	.short	0x0000
        /*0014*/ 	.byte	0x00, 0xf0, 0x81, 0x02


	//----- nvinfo : EIATTR_SPARSE_MMA_MASK
	.align		4
.L_1349:
        /*0018*/ 	.byte	0x03, 0x50
        /*001a*/ 	.short	0x0000


	//----- nvinfo : EIATTR_MAXREG_COUNT
	.align		4
        /*001c*/ 	.byte	0x03, 0x1b
        /*001e*/ 	.short	0x0050


	//----- nvinfo : EIATTR_NUM_BARRIERS
	.align		4
        /*0020*/ 	.byte	0x02, 0x4c
        /*0022*/ 	.byte	0x01
	.zero		1


	//----- nvinfo : EIATTR_MERCURY_ISA_VERSION
	.align		4
        /*0024*/ 	.byte	0x03, 0x5f
        /*0026*/ 	.short	0x0101


	//----- nvinfo : EIATTR_COOP_GROUP_MASK_REGIDS
	.align		4
        /*0028*/ 	.byte	0x04, 0x29
        /*002a*/ 	.short	(.L_1351 - .L_1350)


	//   ....[0]....
.L_1350:
        /*002c*/ 	.word	0xffffffff


	//   ....[1]....
        /*0030*/ 	.word	0xffffffff


	//   ....[2]....
        /*0034*/ 	.word	0xffffffff


	//   ....[3]....
        /*0038*/ 	.word	0xffffffff


	//   ....[4]....
        /*003c*/ 	.word	0xffffffff


	//   ....[5]....
        /*0040*/ 	.word	0xffffffff


	//   ....[6]....
        /*0044*/ 	.word	0xffffffff


	//   ....[7]....
        /*0048*/ 	.word	0xffffffff


	//   ....[8]....
        /*004c*/ 	.word	0xffffffff


	//   ....[9]....
        /*0050*/ 	.word	0xffffffff


	//----- nvinfo : EIATTR_COOP_GROUP_INSTR_OFFSETS
	.align		4
.L_1351:
        /*0054*/ 	.byte	0x04, 0x28
        /*0056*/ 	.short	(.L_1353 - .L_1352)


	//   ....[0]....
.L_1352:
        /*0058*/ 	.word	0x00001ce0


	//   ....[1]....
        /*005c*/ 	.word	0x00001cf0


	//   ....[2]....
        /*0060*/ 	.word	0x00001d30


	//   ....[3]....
        /*0064*/ 	.word	0x00001d40


	//   ....[4]....
        /*0068*/ 	.word	0x00001d80


	//   ....[5]....
        /*006c*/ 	.word	0x00001d90


	//   ....[6]....
        /*0070*/ 	.word	0x00001dd0


	//   ....[7]....
        /*0074*/ 	.word	0x00001de0


	//   ....[8]....
        /*0078*/ 	.word	0x00001e20


	//   ....[9]....
        /*007c*/ 	.word	0x00001e30


	//----- nvinfo : EIATTR_EXIT_INSTR_OFFSETS
	.align		4
.L_1353:
        /*0080*/ 	.byte	0x04, 0x1c
        /*0082*/ 	.short	(.L_1355 - .L_1354)


	//   ....[0]....
.L_1354:
        /*0084*/ 	.word	0x00000080


	//   ....[1]....
        /*0088*/ 	.word	0x00005680


	//----- nvinfo : EIATTR_MAX_THREADS
	.align		4
.L_1355:
        /*008c*/ 	.byte	0x04, 0x05
        /*008e*/ 	.short	(.L_1357 - .L_1356)
.L_1356:
        /*0090*/ 	.word	0x000002a0
        /*0094*/ 	.word	0x00000001
        /*0098*/ 	.word	0x00000001


	//----- nvinfo : EIATTR_CRS_STACK_SIZE
	.align		4
.L_1357:
        /*009c*/ 	.byte	0x04, 0x1e
        /*009e*/ 	.short	(.L_1359 - .L_1358)
.L_1358:
        /*00a0*/ 	.word	0x00000000


	//----- nvinfo : EIATTR_CBANK_PARAM_SIZE
	.align		4
.L_1359:
        /*00a4*/ 	.byte	0x03, 0x19
        /*00a6*/ 	.short	0x00a0


	//----- nvinfo : EIATTR_PARAM_CBANK
	.align		4
        /*00a8*/ 	.byte	0x04, 0x0a
        /*00aa*/ 	.short	(.L_1361 - .L_1360)
	.align		4
.L_1360:
        /*00ac*/ 	.word	index@(.nv.constant0._Z35group_norm_nhwc_fwd_one_pass_kernelI11Bf16IOBf16WLi512ELi42ELi672EEv26Group_norm_nhwc_fwd_params)
        /*00b0*/ 	.short	0x0210
        /*00b2*/ 	.short	0x00a0


	//----- nvinfo : EIATTR_SW_WAR
	.align		4
.L_1361:
        /*00b4*/ 	.byte	0x04, 0x36
        /*00b6*/ 	.short	(.L_1363 - .L_1362)
.L_1362:
        /*00b8*/ 	.word	0x00000008
.L_1363:


//--------------------- .nv.info._Z35group_norm_nhwc_fwd_one_pass_kernelI11Bf16IOFp16WLi64ELi42ELi672EEv26Group_norm_nhwc_fwd_params --------------------------
	.section	.nv.info._Z35group_norm_nhwc_fwd_one_pass_kernelI11Bf16IOFp16WLi64ELi42ELi672EEv26Group_norm_nhwc_fwd_params,"",@"SHT_CUDA_INFO"
	.sectionflags	@""
	.align	4


	//----- nvinfo : EIATTR_CUDA_API_VERSION
	.align		4
        /*0000*/ 	.byte	0x04, 0x37
        /*0002*/ 	.short	(.L_1365 - .L_1364)
.L_1364:
        /*0004*/ 	.word	0x00000082


	//----- nvinfo : EIATTR_KPARAM_INFO
	.align		4
.L_1365:
        /*0008*/ 	.byte	0x04, 0x17
        /*000a*/ 	.short	(.L_1367 - .L_1366)
.L_1366:
        /*000c*/ 	.word	0x00000000
        /*0010*/ 	.short	0x0000
        /*0012*/ 	.short	0x0000
        /*0014*/ 	.byte	0x00, 0xf0, 0x81, 0x02


	//----- nvinfo : EIATTR_SPARSE_MMA_MASK
	.align		4
.L_1367:
        /*0018*/ 	.byte	0x03, 0x50
        /*001a*/ 	.short	0x0000


	//----- nvinfo : EIATTR_MAXREG_COUNT
	.align		4
        /*001c*/ 	.byte	0x03, 0x1b
        /*001e*/ 	.short	0x0050


	//----- nvinfo : EIATTR_NUM_BARRIERS
	.align		4
        /*0020*/ 	.byte	0x02, 0x4c
        /*0022*/ 	.byte	0x01
	.zero		1


	//----- nvinfo : EIATTR_MERCURY_ISA_VERSION
	.align		4
        /*0024*/ 	.byte	0x03, 0x5f
        /*0026*/ 	.short	0x0101


	//----- nvinfo : EIATTR_COOP_GROUP_MASK_REGIDS
	.align		4
        /*0028*/ 	.byte	0x04, 0x29
        /*002a*/ 	.short	(.L_1369 - .L_1368)


	//   ....[0]....
.L_1368:
        /*002c*/ 	.word	0xffffffff


	//   ....[1]....
        /*0030*/ 	.word	0xffffffff


	//   ....[2]....
        /*0034*/ 	.word	0xffffffff


	//   ....[3]....
        /*0038*/ 	.word	0xffffffff


	//   ....[4]....
        /*003c*/ 	.word	0xffffffff


	//   ....[5]....
        /*0040*/ 	.word	0xffffffff


	//   ....[6]....
        /*0044*/ 	.word	0xffffffff


	//   ....[7]....
        /*0048*/ 	.word	0xffffffff


	//   ....[8]....
        /*004c*/ 	.word	0xffffffff


	//   ....[9]....
        /*0050*/ 	.word	0xffffffff


	//----- nvinfo : EIATTR_COOP_GROUP_INSTR_OFFSETS
	.align		4
.L_1369:
        /*0054*/ 	.byte	0x04, 0x28
        /*0056*/ 	.short	(.L_1371 - .L_1370)


	//   ....[0]....
.L_1370:
        /*0058*/ 	.word	0x00000780


	//   ....[1]....
        /*005c*/ 	.word	0x00000790


	//   ....[2]....
        /*0060*/ 	.word	0x000007c0


	//   ....[3]....
        /*0064*/ 	.word	0x000007e0


	//   ....[4]....
        /*0068*/ 	.word	0x00000810


	//   ....[5]....
        /*006c*/ 	.word	0x00000830


	//   ....[6]....
        /*0070*/ 	.word	0x00000860


	//   ....[7]....
        /*0074*/ 	.word	0x00000880


	//   ....[8]....
        /*0078*/ 	.word	0x000008b0


	//   ....[9]....
        /*007c*/ 	.word	0x000008d0


	//----- nvinfo : EIATTR_EXIT_INSTR_OFFSETS
	.align		4
.L_1371:
        /*0080*/ 	.byte	0x04, 0x1c
        /*0082*/ 	.short	(.L_1373 - .L_1372)


	//   ....[0]....
.L_1372:
        /*0084*/ 	.word	0x00000070


	//   ....[1]....
        /*0088*/ 	.word	0x00001e20


	//----- nvinfo : EIATTR_MAX_THREADS
	.align		4
.L_1373:
        /*008c*/ 	.byte	0x04, 0x05
        /*008e*/ 	.short	(.L_1375 - .L_1374)
.L_1374:
        /*0090*/ 	.word	0x000002a0
        /*0094*/ 	.word	0x00000001
        /*0098*/ 	.word	0x00000001


	//----- nvinfo : EIATTR_CRS_STACK_SIZE
	.align		4
.L_1375:
        /*009c*/ 	.byte	0x04, 0x1e
        /*009e*/ 	.short	(.L_1377 - .L_1376)
.L_1376:
        /*00a0*/ 	.word	0x00000000


	//----- nvinfo : EIATTR_CBANK_PARAM_SIZE
	.align		4
.L_1377:
        /*00a4*/ 	.byte	0x03, 0x19
        /*00a6*/ 	.short	0x00a0


	//----- nvinfo : EIATTR_PARAM_CBANK
	.align		4
        /*00a8*/ 	.byte	0x04, 0x0a
        /*00aa*/ 	.short	(.L_1379 - .L_1378)
	.align		4
.L_1378:
        /*00ac*/ 	.word	index@(.nv.constant0._Z35group_norm_nhwc_fwd_one_pass_kernelI11Bf16IOFp16WLi64ELi42ELi672EEv26Group_norm_nhwc_fwd_params)
        /*00b0*/ 	.short	0x0210
        /*00b2*/ 	.short	0x00a0


	//----- nvinfo : EIATTR_SW_WAR
	.align		4
.L_1379:
        /*00b4*/ 	.byte	0x04, 0x36
        /*00b6*/ 	.short	(.L_1381 - .L_1380)
.L_1380:
        /*00b8*/ 	.word	0x00000008
.L_1381:


//--------------------- .nv.info._Z35group_norm_nhwc_fwd_one_pass_kernelI11Bf16IOFp16WLi128ELi42ELi672EEv26Group_norm_nhwc_fwd_params --------------------------
	.section	.nv.info._Z35group_norm_nhwc_fwd_one_pass_kernelI11Bf16IOFp16WLi128ELi42ELi672EEv26Group_norm_nhwc_fwd_params,"",@"SHT_CUDA_INFO"
	.sectionflags	@""
	.align	4


	//----- nvinfo : EIATTR_CUDA_API_VERSION
	.align		4
        /*0000*/ 	.byte	0x04, 0x37
        /*0002*/ 	.short	(.L_1383 - .L_1382)
.L_1382:
        /*0004*/ 	.word	0x00000082


	//----- nvinfo : EIATTR_KPARAM_INFO
	.align		4
.L_1383:
        /*0008*/ 	.byte	0x04, 0x17
        /*000a*/ 	.short	(.L_1385 - .L_1384)
.L_1384:
        /*000c*/ 	.word	0x00000000
        /*0010*/ 	.short	0x0000
        /*0012*/ 	.short	0x0000
        /*0014*/ 	.byte	0x00, 0xf0, 0x81, 0x02


	//----- nvinfo : EIATTR_SPARSE_MMA_MASK
	.align		4
.L_1385:
        /*0018*/ 	.byte	0x03, 0x50
        /*001a*/ 	.short	0x0000


	//----- nvinfo : EIATTR_MAXREG_COUNT
	.align		4
        /*001c*/ 	.byte	0x03, 0x1b
        /*001e*/ 	.short	0x0050


	//----- nvinfo : EIATTR_NUM_BARRIERS
	.align		4
        /*0020*/ 	.byte	0x02, 0x4c
        /*0022*/ 	.byte	0x01
	.zero		1


	//----- nvinfo : EIATTR_MERCURY_ISA_VERSION
	.align		4
        /*0024*/ 	.byte	0x03, 0x5f
        /*0026*/ 	.short	0x0101


	//----- nvinfo : EIATTR_COOP_GROUP_MASK_REGIDS
	.align		4
        /*0028*/ 	.byte	0x04, 0x29
        /*002a*/ 	.short	(.L_1387 - .L_1386)


	//   ....[0]....
.L_1386:
        /*002c*/ 	.word	0xffffffff


	//   ....[1]....
        /*0030*/ 	.word	0xffffffff


	//   ....[2]....
        /*0034*/ 	.word	0xffffffff


	//   ....[3]....
        /*0038*/ 	.word	0xffffffff


	//   ....[4]....
        /*003c*/ 	.word	0xffffffff


	//   ....[5]....
        /*0040*/ 	.word	0xffffffff


	//   ....[6]....
        /*0044*/ 	.word	0xffffffff


	//   ....[7]....
        /*0048*/ 	.word	0xffffffff


	//   ....[8]....
        /*004c*/ 	.word	0xffffffff


	//   ....[9]....
        /*0050*/ 	.word	0xffffffff


	//----- nvinfo : EIATTR_COOP_GROUP_INSTR_OFFSETS
	.align		4
.L_1387:
        /*0054*/ 	.byte	0x04, 0x28
        /*0056*/ 	.short	(.L_1389 - .L_1388)


	//   ....[0]....
.L_1388:
        /*0058*/ 	.word	0x00000a80


	//   ....[1]....
        /*005c*/ 	.word	0x00000a90


	//   ....[2]....
        /*0060*/ 	.word	0x00000ac0


	//   ....[3]....
        /*0064*/ 	.word	0x00000ad0


	//   ....[4]....
        /*0068*/ 	.word	0x00000b10


	//   ....[5]....
        /*006c*/ 	.word	0x00000b20


	//   ....[6]....
        /*0070*/ 	.word	0x00000b60


	//   ....[7]....
        /*0074*/ 	.word	0x00000b70


	//   ....[8]....
        /*0078*/ 	.word	0x00000bb0


	//   ....[9]....
        /*007c*/ 	.word	0x00000bc0


	//----- nvinfo : EIATTR_EXIT_INSTR_OFFSETS
	.align		4
.L_1389:
        /*0080*/ 	.byte	0x04, 0x1c
        /*0082*/ 	.short	(.L_1391 - .L_1390)


	//   ....[0]....
.L_1390:
        /*0084*/ 	.word	0x00000070


	//   ....[1]....
        /*0088*/ 	.word	0x000025d0


	//----- nvinfo : EIATTR_MAX_THREADS
	.align		4
.L_1391:
        /*008c*/ 	.byte	0x04, 0x05
        /*008e*/ 	.short	(.L_1393 - .L_1392)
.L_1392:
        /*0090*/ 	.word	0x000002a0
        /*0094*/ 	.word	0x00000001
        /*0098*/ 	.word	0x00000001


	//----- nvinfo : EIATTR_CRS_STACK_SIZE
	.align		4
.L_1393:
        /*009c*/ 	.byte	0x04, 0x1e
        /*009e*/ 	.short	(.L_1395 - .L_1394)
.L_1394:
        /*00a0*/ 	.word	0x00000000


	//----- nvinfo : EIATTR_CBANK_PARAM_SIZE
	.align		4
.L_1395:
        /*00a4*/ 	.byte	0x03, 0x19
        /*00a6*/ 	.short	0x00a0


	//----- nvinfo : EIATTR_PARAM_CBANK
	.align		4
        /*00a8*/ 	.byte	0x04, 0x0a
        /*00aa*/ 	.short	(.L_1397 - .L_1396)
	.align		4
.L_1396:
        /*00ac*/ 	.word	index@(.nv.constant0._Z35group_norm_nhwc_fwd_one_pass_kernelI11Bf16IOFp16WLi128ELi42ELi672EEv26Group_norm_nhwc_fwd_params)
        /*00b0*/ 	.short	0x0210
        /*00b2*/ 	.short	0x00a0


	//----- nvinfo : EIATTR_SW_WAR
	.align		4
.L_1397:
        /*00b4*/ 	.byte	0x04, 0x36
        /*00b6*/ 	.short	(.L_1399 - .L_1398)
.L_1398:
        /*00b8*/ 	.word	0x00000008
.L_1399:


//--------------------- .nv.info._Z35group_norm_nhwc_fwd_one_pass_kernelI11Bf16IOFp16WLi256ELi42ELi672EEv26Group_norm_nhwc_fwd_params --------------------------
	.section	.nv.info._Z35group_norm_nhwc_fwd_one_pass_kernelI11Bf16IOFp16WLi256ELi42ELi672EEv26Group_norm_nhwc_fwd_params,"",@"SHT_CUDA_INFO"
	.sectionflags	@""
	.align	4


	//----- nvinfo : EIATTR_CUDA_API_VERSION
	.align		4
        /*0000*/ 	.byte	0x04, 0x37
        /*0002*/ 	.short	(.L_1401 - .L_1400)
.L_1400:
        /*0004*/ 	.word	0x00000082


	//----- nvinfo : EIATTR_KPARAM_INFO
	.align		4
.L_1401:
        /*0008*/ 	.byte	0x04, 0x17
        /*000a*/ 	.short	(.L_1403 - .L_1402)
.L_1402:
        /*000c*/ 	.word	0x00000000
        /*0010*/ 	.short	0x0000
        /*0012*/ 	.short	0x0000
        /*0014*/ 	.byte	0x00, 0xf0, 0x81, 0x02


	//----- nvinfo : EIATTR_SPARSE_MMA_MASK
	.align		4
.L_1403:
        /*0018*/ 	.byte	0x03, 0x50
        /*001a*/ 	.short	0x0000


	//----- nvinfo : EIATTR_MAXREG_COUNT
	.align		4
        /*001c*/ 	.byte	0x03, 0x1b
        /*001e*/ 	.short	0x0050


	//----- nvinfo : EIATTR_NUM_BARRIERS
	.align		4
        /*0020*/ 	.byte	0x02, 0x4c
        /*0022*/ 	.byte	0x01
	.zero		1


	//----- nvinfo : EIATTR_MERCURY_ISA_VERSION
	.align		4
        /*0024*/ 	.byte	0x03, 0x5f
        /*0026*/ 	.short	0x0101


	//----- nvinfo : EIATTR_COOP_GROUP_MASK_REGIDS
	.align		4
        /*0028*/ 	.byte	0x04, 0x29
        /*002a*/ 	.short	(.L_1405 - .L_1404)


	//   ....[0]....
.L_1404:
        /*002c*/ 	.word	0xffffffff


	//   ....[1]....
        /*0030*/ 	.word	0xffffffff


	//   ....[2]....
        /*0034*/ 	.word	0xffffffff


	//   ....[3]....
        /*0038*/ 	.word	0xffffffff


	//   ....[4]....
        /*003c*/ 	.word	0xffffffff


	//   ....[5]....
        /*0040*/ 	.word	0xffffffff


	//   ....[6]....
        /*0044*/ 	.word	0xffffffff


	//   ....[7]....
        /*0048*/ 	.word	0xffffffff


	//   ....[8]....
        /*004c*/ 	.word	0xffffffff


	//   ....[9]....
        /*0050*/ 	.word	0xffffffff


	//----- nvinfo : EIATTR_COOP_GROUP_INSTR_OFFSETS
	.align		4
.L_1405:
        /*0054*/ 	.byte	0x04, 0x28
        /*0056*/ 	.short	(.L_1407 - .L_1406)


	//   ....[0]....
.L_1406:
        /*0058*/ 	.word	0x00001080


	//   ....[1]....
        /*005c*/ 	.word	0x00001090


	//   ....[2]....
        /*0060*/ 	.word	0x000010c0


	//   ....[3]....
        /*0064*/ 	.word	0x000010d0


	//   ....[4]....
        /*0068*/ 	.word	0x00001110


	//   ....[5]....
        /*006c*/ 	.word	0x00001120


	//   ....[6]....
        /*0070*/ 	.word	0x00001160


	//   ....[7]....
        /*0074*/ 	.word	0x00001170


	//   ....[8]....
        /*0078*/ 	.word	0x000011b0


	//   ....[9]....
        /*007c*/ 	.word	0x000011c0


	//----- nvinfo : EIATTR_EXIT_INSTR_OFFSETS
	.align		4
.L_1407:
        /*0080*/ 	.byte	0x04, 0x1c
        /*0082*/ 	.short	(.L_1409 - .L_1408)


	//   ....[0]....
.L_1408:
        /*0084*/ 	.word	0x00000070


	//   ....[1]....
        /*0088*/ 	.word	0x00003540


	//----- nvinfo : EIATTR_MAX_THREADS
	.align		4
.L_1409:
        /*008c*/ 	.byte	0x04, 0x05
        /*008e*/ 	.short	(.L_1411 - .L_1410)
.L_1410:
        /*0090*/ 	.word	0x000002a0
        /*0094*/ 	.word	0x00000001
        /*0098*/ 	.word	0x00000001


	//----- nvinfo : EIATTR_CRS_STACK_SIZE
	.align		4
.L_1411:
        /*009c*/ 	.byte	0x04, 0x1e
        /*009e*/ 	.short	(.L_1413 - .L_1412)
.L_1412:
        /*00a0*/ 	.word	0x00000000


	//----- nvinfo : EIATTR_CBANK_PARAM_SIZE
	.align		4
.L_1413:
        /*00a4*/ 	.byte	0x03, 0x19
        /*00a6*/ 	.short	0x00a0


	//----- nvinfo : EIATTR_PARAM_CBANK
	.align		4
        /*00a8*/ 	.byte	0x04, 0x0a
        /*00aa*/ 	.short	(.L_1415 - .L_1414)
	.align		4
.L_1414:
        /*00ac*/ 	.word	index@(.nv.constant0._Z35group_norm_nhwc_fwd_one_pass_kernelI11Bf16IOFp16WLi256ELi42ELi672EEv26Group_norm_nhwc_fwd_params)
        /*00b0*/ 	.short	0x0210
        /*00b2*/ 	.short	0x00a0


	//----- nvinfo : EIATTR_SW_WAR
	.align		4
.L_1415:
        /*00b4*/ 	.byte	0x04, 0x36
        /*00b6*/ 	.short	(.L_1417 - .L_1416)
.L_1416:
        /*00b8*/ 	.word	0x00000008
.L_1417:


//--------------------- .nv.info._Z35group_norm_nhwc_fwd_one_pass_kernelI11Bf16IOFp16WLi512ELi42ELi672EEv26Group_norm_nhwc_fwd_params --------------------------
	.section	.nv.info._Z35group_norm_nhwc_fwd_one_pass_kernelI11Bf16IOFp16WLi512ELi42ELi672EEv26Group_norm_nhwc_fwd_params,"",@"SHT_CUDA_INFO"
	.sectionflags	@""
	.align	4


	//----- nvinfo : EIATTR_CUDA_API_VERSION
	.align		4
        /*0000*/ 	.byte	0x04, 0x37
        /*0002*/ 	.short	(.L_1419 - .L_1418)
.L_1418:
        /*0004*/ 	.word	0x00000082


	//----- nvinfo : EIATTR_KPARAM_INFO
	.align		4
.L_1419:
        /*0008*/ 	.byte	0x04, 0x17
        /*000a*/ 	.short	(.L_1421 - .L_1420)
.L_1420:
        /*000c*/ 	.word	0x00000000
        /*0010*/ 	.short	0x0000
        /*0012*/ 	.short	0x0000
        /*0014*/ 	.byte	0x00, 0xf0, 0x81, 0x02


	//----- nvinfo : EIATTR_SPARSE_MMA_MASK
	.align		4
.L_1421:
        /*0018*/ 	.byte	0x03, 0x50
        /*001a*/ 	.short	0x0000


	//----- nvinfo : EIATTR_MAXREG_COUNT
	.align		4
        /*001c*/ 	.byte	0x03, 0x1b
        /*001e*/ 	.short	0x0050


	//----- nvinfo : EIATTR_NUM_BARRIERS
	.align		4
        /*0020*/ 	.byte	0x02, 0x4c
        /*0022*/ 	.byte	0x01
	.zero		1


	//----- nvinfo : EIATTR_MERCURY_ISA_VERSION
	.align		4
        /*0024*/ 	.byte	0x03, 0x5f
        /*0026*/ 	.short	0x0101


	//----- nvinfo : EIATTR_COOP_GROUP_MASK_REGIDS
	.align		4
        /*0028*/ 	.byte	0x04, 0x29
        /*002a*/ 	.short	(.L_1423 - .L_1422)


	//   ....[0]....
.L_1422:
        /*002c*/ 	.word	0xffffffff


	//   ....[1]....
        /*0030*/ 	.word	0xffffffff


	//   ....[2]....
        /*0034*/ 	.word	0xffffffff


	//   ....[3]....
        /*0038*/ 	.word	0xffffffff


	//   ....[4]....
        /*003c*/ 	.word	0xffffffff


	//   ....[5]....
        /*0040*/ 	.word	0xffffffff


	//   ....[6]....
        /*0044*/ 	.word	0xffffffff


	//   ....[7]....
        /*0048*/ 	.word	0xffffffff


	//   ....[8]....
        /*004c*/ 	.word	0xffffffff


	//   ....[9]....
        /*0050*/ 	.word	0xffffffff


	//----- nvinfo : EIATTR_COOP_GROUP_INSTR_OFFSETS
	.align		4
.L_1423:
        /*0054*/ 	.byte	0x04, 0x28
        /*0056*/ 	.short	(.L_1425 - .L_1424)


	//   ....[0]....
.L_1424:
        /*0058*/ 	.word	0x00001ce0


	//   ....[1]....
        /*005c*/ 	.word	0x00001cf0


	//   ....[2]....
        /*0060*/ 	.word	0x00001d30


	//   ....[3]....
        /*0064*/ 	.word	0x00001d40


	//   ....[4]....
        /*0068*/ 	.word	0x00001d80


	//   ....[5]....
        /*006c*/ 	.word	0x00001d90


	//   ....[6]....
        /*0070*/ 	.word	0x00001dd0


	//   ....[7]....
        /*0074*/ 	.word	0x00001de0


	//   ....[8]....
        /*0078*/ 	.word	0x00001e20


	//   ....[9]....
        /*007c*/ 	.word	0x00001e30


	//----- nvinfo : EIATTR_EXIT_INSTR_OFFSETS
	.align		4
.L_1425:
        /*0080*/ 	.byte	0x04, 0x1c
        /*0082*/ 	.short	(.L_1427 - .L_1426)


	//   ....[0]....
.L_1426:
        /*0084*/ 	.word	0x00000080


	//   ....[1]....
        /*0088*/ 	.word	0x00005680


	//----- nvinfo : EIATTR_MAX_THREADS
	.align		4
.L_1427:
        /*008c*/ 	.byte	0x04, 0x05
        /*008e*/ 	.short	(.L_1429 - .L_1428)
.L_1428:
        /*0090*/ 	.word	0x000002a0
        /*0094*/ 	.word	0x00000001
        /*0098*/ 	.word	0x00000001


	//----- nvinfo : EIATTR_CRS_STACK_SIZE
	.align		4
.L_1429:
        /*009c*/ 	.byte	0x04, 0x1e
        /*009e*/ 	.short	(.L_1431 - .L_1430)
.L_1430:
        /*00a0*/ 	.word	0x00000000


	//----- nvinfo : EIATTR_CBANK_PARAM_SIZE
	.align		4
.L_1431:
        /*00a4*/ 	.byte	0x03, 0x19
        /*00a6*/ 	.short	0x00a0


	//----- nvinfo : EIATTR_PARAM_CBANK
	.align		4
        /*00a8*/ 	.byte	0x04, 0x0a
        /*00aa*/ 	.short	(.L_1433 - .L_1432)
	.align		4
.L_1432:
        /*00ac*/ 	.word	index@(.nv.constant0._Z35group_norm_nhwc_fwd_one_pass_kernelI11Bf16IOFp16WLi512ELi42ELi672EEv26Group_norm_nhwc_fwd_params)
        /*00b0*/ 	.short	0x0210
        /*00b2*/ 	.short	0x00a0


	//----- nvinfo : EIATTR_SW_WAR
	.align		4
.L_1433:
        /*00b4*/ 	.byte	0x04, 0x36
        /*00b6*/ 	.short	(.L_1435 - .L_1434)
.L_1434:
        /*00b8*/ 	.word	0x00000008
.L_1435:


//--------------------- .nv.info._Z35group_norm_nhwc_fwd_one_pass_kernelI11Fp16IOFp32WLi64ELi42ELi672EEv26Group_norm_nhwc_fwd_params --------------------------
	.section	.nv.info._Z35group_norm_nhwc_fwd_one_pass_kernelI11Fp16IOFp32WLi64ELi42ELi672EEv26Group_norm_nhwc_fwd_params,"",@"SHT_CUDA_INFO"
	.sectionflags	@""
	.align	4


	//----- nvinfo : EIATTR_CUDA_API_VERSION
	.align		4
        /*0000*/ 	.byte	0x04, 0x37
        /*0002*/ 	.short	(.L_1437 - .L_1436)
.L_1436:
        /*0004*/ 	.word	0x00000082


	//----- nvinfo : EIATTR_KPARAM_INFO
	.align		4
.L_1437:
        /*0008*/ 	.byte	0x04, 0x17
        /*000a*/ 	.short	(.L_1439 - .L_1438)
.L_1438:
        /*000c*/ 	.word	0x00000000
        /*0010*/ 	.short	0x0000
        /*0012*/ 	.short	0x0000
        /*0014*/ 	.byte	0x00, 0xf0, 0x81, 0x02


	//----- nvinfo : EIATTR_SPARSE_MMA_MASK
	.align		4
.L_1439:
        /*0018*/ 	.byte	0x03, 0x50
        /*001a*/ 	.short	0x0000


	//----- nvinfo : EIATTR_MAXREG_COUNT
	.align		4
        /*001c*/ 	.byte	0x03, 0x1b
        /*001e*/ 	.short	0x0050


	//----- nvinfo : EIATTR_NUM_BARRIERS
	.align		4
        /*0020*/ 	.byte	0x02, 0x4c
        /*0022*/ 	.byte	0x01
	.zero		1


	//----- nvinfo : EIATTR_MERCURY_ISA_VERSION
	.align		4
        /*0024*/ 	.byte	0x03, 0x5f
        /*0026*/ 	.short	0x0101


	//----- nvinfo : EIATTR_COOP_GROUP_MASK_REGIDS
	.align		4
        /*0028*/ 	.byte	0x04, 0x29
        /*002a*/ 	.short	(.L_1441 - .L_1440)


	//   ....[0]....
.L_1440:
        /*002c*/ 	.word	0xffffffff


	//   ....[1]....
        /*0030*/ 	.word	0xffffffff


	//   ....[2]....
        /*0034*/ 	.word	0xffffffff


	//   ....[3]....
        /*0038*/ 	.word	0xffffffff


	//   ....[4]....
        /*003c*/ 	.word	0xffffffff


	//   ....[5]....
        /*0040*/ 	.word	0xffffffff


	//   ....[6]....
        /*0044*/ 	.word	0xffffffff


	//   ....[7]....
        /*0048*/ 	.word	0xffffffff


	//   ....[8]....
        /*004c*/ 	.word	0xffffffff


	//   ....[9]....
        /*0050*/ 	.word	0xffffffff


	//----- nvinfo : EIATTR_COOP_GROUP_INSTR_OFFSETS
	.align		4
.L_1441:
        /*0054*/ 	.byte	0x04, 0x28
        /*0056*/ 	.short	(.L_1443 - .L_1442)


	//   ....[0]....
.L_1442:
        /*0058*/ 	.word	0x00000760


	//   ....[1]....
        /*005c*/ 	.word	0x00000770


	//   ....[2]....
        /*0060*/ 	.word	0x000007a0


	//   ....[3]....
        /*0064*/ 	.word	0x000007c0


	//   ....[4]....
        /*0068*/ 	.word	0x000007f0


	//   ....[5]....
        /*006c*/ 	.word	0x00000810


	//   ....[6]....
        /*0070*/ 	.word	0x00000840


	//   ....[7]....
        /*0074*/ 	.word	0x00000860


	//   ....[8]....
        /*0078*/ 	.word	0x00000890


	//   ....[9]....
        /*007c*/ 	.word	0x000008b0


	//----- nvinfo : EIATTR_EXIT_INSTR_OFFSETS
	.align		4
.L_1443:
        /*0080*/ 	.byte	0x04, 0x1c
        /*0082*/ 	.short	(.L_1445 - .L_1444)


	//   ....[0]....
.L_1444:
        /*0084*/ 	.word	0x00000070


	//   ....[1]....
        /*0088*/ 	.word	0x00001dd0


	//----- nvinfo : EIATTR_MAX_THREADS
	.align		4
.L_1445:
        /*008c*/ 	.byte	0x04, 0x05
        /*008e*/ 	.short	(.L_1447 - .L_1446)
.L_1446:
        /*0090*/ 	.word	0x000002a0
        /*0094*/ 	.word	0x00000001
        /*0098*/ 	.word	0x00000001


	//----- nvinfo : EIATTR_CRS_STACK_SIZE
	.align		4
.L_1447:
        /*009c*/ 	.byte	0x04, 0x1e
        /*009e*/ 	.short	(.L_1449 - .L_1448)
.L_1448:
        /*00a0*/ 	.word	0x00000000


	//----- nvinfo : EIATTR_CBANK_PARAM_SIZE
	.align		4
.L_1449:
        /*00a4*/ 	.byte	0x03, 0x19
        /*00a6*/ 	.short	0x00a0


	//----- nvinfo : EIATTR_PARAM_CBANK
	.align		4
        /*00a8*/ 	.byte	0x04, 0x0a
        /*00aa*/ 	.short	(.L_1451 - .L_1450)
	.align		4
.L_1450:
        /*00ac*/ 	.word	index@(.nv.constant0._Z35group_norm_nhwc_fwd_one_pass_kernelI11Fp16IOFp32WLi64ELi42ELi672EEv26Group_norm_nhwc_fwd_params)
        /*00b0*/ 	.short	0x0210
        /*00b2*/ 	.short	0x00a0


	//----- nvinfo : EIATTR_SW_WAR
	.align		4
.L_1451:
        /*00b4*/ 	.byte	0x04, 0x36
        /*00b6*/ 	.short	(.L_1453 - .L_1452)
.L_1452:
        /*00b8*/ 	.word	0x00000008
.L_1453:


//--------------------- .nv.info._Z35group_norm_nhwc_fwd_one_pass_kernelI11Fp16IOFp32WLi128ELi42ELi672EEv26Group_norm_nhwc_fwd_params --------------------------
	.section	.nv.info._Z35group_norm_nhwc_fwd_one_pass_kernelI11Fp16IOFp32WLi128ELi42ELi672EEv26Group_norm_nhwc_fwd_params,"",@"SHT_CUDA_INFO"
	.sectionflags	@""
	.align	4


	//----- nvinfo : EIATTR_CUDA_API_VERSION
	.align		4
        /*0000*/ 	.byte	0x04, 0x37
        /*0002*/ 	.short	(.L_1455 - .L_1454)
.L_1454:
        /*0004*/ 	.word	0x00000082


	//----- nvinfo : EIATTR_KPARAM_INFO
	.align		4
.L_1455:
        /*0008*/ 	.byte	0x04, 0x17
        /*000a*/ 	.short	(.L_1457 - .L_1456)
.L_1456:
        /*000c*/ 	.word	0x00000000
        /*0010*/ 	.short	0x0000
        /*0012*/ 	.short	0x0000
        /*0014*/ 	.byte	0x00, 0xf0, 0x81, 0x02


	//----- nvinfo : EIATTR_SPARSE_MMA_MASK
	.align		4
.L_1457:
        /*0018*/ 	.byte	0x03, 0x50
        /*001a*/ 	.short	0x0000


	//----- nvinfo : EIATTR_MAXREG_COUNT
	.align		4
        /*001c*/ 	.byte	0x03, 0x1b
        /*001e*/ 	.short	0x0050


	//----- nvinfo : EIATTR_NUM_BARRIERS
	.align		4
        /*0020*/ 	.byte	0x02, 0x4c
        /*0022*/ 	.byte	0x01
	.zero		1


	//----- nvinfo : EIATTR_MERCURY_ISA_VERSION
	.align		4
        /*0024*/ 	.byte	0x03, 0x5f
        /*0026*/ 	.short	0x0101


	//----- nvinfo : EIATTR_COOP_GROUP_MASK_REGIDS
	.align		4
        /*0028*/ 	.byte	0x04, 0x29
        /*002a*/ 	.short	(.L_1459 - .L_1458)


	//   ....[0]....
.L_1458:
        /*002c*/ 	.word	0xffffffff


	//   ....[1]....
        /*0030*/ 	.word	0xffffffff


	//   ....[2]....
        /*0034*/ 	.word	0xffffffff


	//   ....[3]....
        /*0038*/ 	.word	0xffffffff


	//   ....[4]....
        /*003c*/ 	.word	0xffffffff


	//   ....[5]....
        /*0040*/ 	.word	0xffffffff


	//   ....[6]....
        /*0044*/ 	.word	0xffffffff


	//   ....[7]....
        /*0048*/ 	.word	0xffffffff


	//   ....[8]....
        /*004c*/ 	.word	0xffffffff


	//   ....[9]....
        /*0050*/ 	.word	0xffffffff


	//----- nvinfo : EIATTR_COOP_GROUP_INSTR_OFFSETS
	.align		4
.L_1459:
        /*0054*/ 	.byte	0x04, 0x28
        /*0056*/ 	.short	(.L_1461 - .L_1460)


	//   ....[0]....
.L_1460:
        /*0058*/ 	.word	0x000009f0


	//   ....[1]....
        /*005c*/ 	.word	0x00000a00


	//   ....[2]....
        /*0060*/ 	.word	0x00000a30


	//   ....[3]....
        /*0064*/ 	.word	0x00000a40


	//   ....[4]....
        /*0068*/ 	.word	0x00000a80


	//   ....[5]....
        /*006c*/ 	.word	0x00000a90


	//   ....[6]....
        /*0070*/ 	.word	0x00000ad0


	//   ....[7]....
        /*0074*/ 	.word	0x00000ae0


	//   ....[8]....
        /*0078*/ 	.word	0x00000b30


	//   ....[9]....
        /*007c*/ 	.word	0x00000b40


	//----- nvinfo : EIATTR_EXIT_INSTR_OFFSETS
	.align		4
.L_1461:
        /*0080*/ 	.byte	0x04, 0x1c
        /*0082*/ 	.short	(.L_1463 - .L_1462)


	//   ....[0]....
.L_1462:
        /*0084*/ 	.word	0x00000070


	//   ....[1]....
        /*0088*/ 	.word	0x000024c0


	//----- nvinfo : EIATTR_MAX_THREADS
	.align		4
.L_1463:
        /*008c*/ 	.byte	0x04, 0x05
        /*008e*/ 	.short	(.L_1465 - .L_1464)
.L_1464:
        /*0090*/ 	.word	0x000002a0
        /*0094*/ 	.word	0x00000001
        /*0098*/ 	.word	0x00000001


	//----- nvinfo : EIATTR_CRS_STACK_SIZE
	.align		4
.L_1465:
        /*009c*/ 	.byte	0x04, 0x1e
        /*009e*/ 	.short	(.L_1467 - .L_1466)
.L_1466:
        /*00a0*/ 	.word	0x00000000


	//----- nvinfo : EIATTR_CBANK_PARAM_SIZE
	.align		4
.L_1467:
        /*00a4*/ 	.byte	0x03, 0x19
        /*00a6*/ 	.short	0x00a0


	//----- nvinfo : EIATTR_PARAM_CBANK
	.align		4
        /*00a8*/ 	.byte	0x04, 0x0a
        /*00aa*/ 	.short	(.L_1469 - .L_1468)
	.align		4
.L_1468:
        /*00ac*/ 	.word	index@(.nv.constant0._Z35group_norm_nhwc_fwd_one_pass_kernelI11Fp16IOFp32WLi128ELi42ELi672EEv26Group_norm_nhwc_fwd_params)
        /*00b0*/ 	.short	0x0210
        /*00b2*/ 	.short	0x00a0


	//----- nvinfo : EIATTR_SW_WAR
	.align		4
.L_1469:
        /*00b4*/ 	.byte	0x04, 0x36
        /*00b6*/ 	.short	(.L_1471 - .L_1470)
.L_1470:
        /*00b8*/ 	.word	0x00000008
.L_1471:


//--------------------- .nv.info._Z35group_norm_nhwc_fwd_one_pass_kernelI11Fp16IOFp32WLi256ELi42ELi672EEv26Group_norm_nhwc_fwd_params --------------------------
	.section	.nv.info._Z35group_norm_nhwc_fwd_one_pass_kernelI11Fp16IOFp32WLi256ELi42ELi672EEv26Group_norm_nhwc_fwd_params,"",@"SHT_CUDA_INFO"
	.sectionflags	@""
	.align	4


	//----- nvinfo : EIATTR_CUDA_API_VERSION
	.align		4
        /*0000*/ 	.byte	0x04, 0x37
        /*0002*/ 	.short	(.L_1473 - .L_1472)
.L_1472:
        /*0004*/ 	.word	0x00000082


	//----- nvinfo : EIATTR_KPARAM_INFO
	.align		4
.L_1473:
        /*0008*/ 	.byte	0x04, 0x17
        /*000a*/ 	.short	(.L_1475 - .L_1474)
.L_1474:
        /*000c*/ 	.word	0x00000000
        /*0010*/ 	.short	0x0000
        /*0012*/ 	.short	0x0000
        /*0014*/ 	.byte	0x00, 0xf0, 0x81, 0x02


	//----- nvinfo : EIATTR_SPARSE_MMA_MASK
	.align		4
.L_1475:
        /*0018*/ 	.byte	0x03, 0x50
        /*001a*/ 	.short	0x0000


	//----- nvinfo : EIATTR_MAXREG_COUNT
	.align		4
        /*001c*/ 	.byte	0x03, 0x1b
        /*001e*/ 	.short	0x0050


	//----- nvinfo : EIATTR_NUM_BARRIERS
	.align		4
        /*0020*/ 	.byte	0x02, 0x4c
        /*0022*/ 	.byte	0x01
	.zero		1


	//----- nvinfo : EIATTR_MERCURY_ISA_VERSION
	.align		4
        /*0024*/ 	.byte	0x03, 0x5f
        /*0026*/ 	.short	0x0101


	//----- nvinfo : EIATTR_COOP_GROUP_MASK_REGIDS
	.align		4
        /*0028*/ 	.byte	0x04, 0x29
        /*002a*/ 	.short	(.L_1477 - .L_1476)


	//   ....[0]....
.L_1476:
        /*002c*/ 	.word	0xffffffff


	//   ....[1]....
        /*0030*/ 	.word	0xffffffff


	//   ....[2]....
        /*0034*/ 	.word	0xffffffff


	//   ....[3]....
        /*0038*/ 	.word	0xffffffff


	//   ....[4]....
        /*003c*/ 	.word	0xffffffff


	//   ....[5]....
        /*0040*/ 	.word	0xffffffff


	//   ....[6]....
        /*0044*/ 	.word	0xffffffff


	//   ....[7]....
        /*0048*/ 	.word	0xffffffff


	//   ....[8]....
        /*004c*/ 	.word	0xffffffff


	//   ....[9]....
        /*0050*/ 	.word	0xffffffff


	//----- nvinfo : EIATTR_COOP_GROUP_INSTR_OFFSETS
	.align		4
.L_1477:
        /*0054*/ 	.byte	0x04, 0x28
        /*0056*/ 	.short	(.L_1479 - .L_1478)


	//   ....[0]....
.L_1478:
        /*0058*/ 	.word	0x00001010


	//   ....[1]....
        /*005c*/ 	.word	0x00001020


	//   ....[2]....
        /*0060*/ 	.word	0x00001050


	//   ....[3]....
        /*0064*/ 	.word	0x00001060


	//   ....[4]....
        /*0068*/ 	.word	0x000010a0


	//   ....[5]....
        /*006c*/ 	.word	0x000010b0


	//   ....[6]....
        /*0070*/ 	.word	0x000010f0


	//   ....[7]....
        /*0074*/ 	.word	0x00001100


	//   ....[8]....
        /*0078*/ 	.word	0x00001140


	//   ....[9]....
        /*007c*/ 	.word	0x00001150


	//----- nvinfo : EIATTR_EXIT_INSTR_OFFSETS
	.align		4
.L_1479:
        /*0080*/ 	.byte	0x04, 0x1c
        /*0082*/ 	.short	(.L_1481 - .L_1480)


	//   ....[0]....
.L_1480:
        /*0084*/ 	.word	0x00000080


	//   ....[1]....
        /*0088*/ 	.word	0x00003520


	//----- nvinfo : EIATTR_MAX_THREADS
	.align		4
.L_1481:
        /*008c*/ 	.byte	0x04, 0x05
        /*008e*/ 	.short	(.L_1483 - .L_1482)
.L_1482:
        /*0090*/ 	.word	0x000002a0
        /*0094*/ 	.word	0x00000001
        /*0098*/ 	.word	0x00000001


	//----- nvinfo : EIATTR_CRS_STACK_SIZE
	.align		4
.L_1483:
        /*009c*/ 	.byte	0x04, 0x1e
        /*009e*/ 	.short	(.L_1485 - .L_1484)
.L_1484:
        /*00a0*/ 	.word	0x00000000


	//----- nvinfo : EIATTR_CBANK_PARAM_SIZE
	.align		4
.L_1485:
        /*00a4*/ 	.byte	0x03, 0x19
        /*00a6*/ 	.short	0x00a0


	//----- nvinfo : EIATTR_PARAM_CBANK
	.align		4
        /*00a8*/ 	.byte	0x04, 0x0a
        /*00aa*/ 	.short	(.L_1487 - .L_1486)
	.align		4
.L_1486:
        /*00ac*/ 	.word	index@(.nv.constant0._Z35group_norm_nhwc_fwd_one_pass_kernelI11Fp16IOFp32WLi256ELi42ELi672EEv26Group_norm_nhwc_fwd_params)
        /*00b0*/ 	.short	0x0210
        /*00b2*/ 	.short	0x00a0


	//----- nvinfo : EIATTR_SW_WAR
	.align		4
.L_1487:
        /*00b4*/ 	.byte	0x04, 0x36
        /*00b6*/ 	.short	(.L_1489 - .L_1488)
.L_1488:
        /*00b8*/ 	.word	0x00000008
.L_1489:


//--------------------- .nv.info._Z35group_norm_nhwc_fwd_one_pass_kernelI11Fp16IOFp32WLi512ELi42ELi672EEv26Group_norm_nhwc_fwd_params --------------------------
	.section	.nv.info._Z35group_norm_nhwc_fwd_one_pass_kernelI11Fp16IOFp32WLi512ELi42ELi672EEv26Group_norm_nhwc_fwd_params,"",@"SHT_CUDA_INFO"
	.sectionflags	@""
	.align	4


	//----- nvinfo : EIATTR_CUDA_API_VERSION
	.align		4
        /*0000*/ 	.byte	0x04, 0x37
        /*0002*/ 	.short	(.L_1491 - .L_1490)
.L_1490:
        /*0004*/ 	.word	0x00000082


	//----- nvinfo : EIATTR_KPARAM_INFO
	.align		4
.L_1491:
        /*0008*/ 	.byte	0x04, 0x17
        /*000a*/ 	.short	(.L_1493 - .L_1492)
.L_1492:
        /*000c*/ 	.word	0x00000000
        /*0010*/ 	.short	0x0000
        /*0012*/ 	.short	0x0000
        /*0014*/ 	.byte	0x00, 0xf0, 0x81, 0x02


	//----- nvinfo : EIATTR_SPARSE_MMA_MASK
	.align		4
.L_1493:
        /*0018*/ 	.byte	0x03, 0x50
        /*001a*/ 	.short	0x0000


	//----- nvinfo : EIATTR_MAXREG_COUNT
	.align		4
        /*001c*/ 	.byte	0x03, 0x1b
        /*001e*/ 	.short	0x0050


	//----- nvinfo : EIATTR_NUM_BARRIERS
	.align		4
        /*0020*/ 	.byte	0x02, 0x4c
        /*0022*/ 	.byte	0x01
	.zero		1


	//----- nvinfo : EIATTR_MERCURY_ISA_VERSION
	.align		4
        /*0024*/ 	.byte	0x03, 0x5f
        /*0026*/ 	.short	0x0101


	//----- nvinfo : EIATTR_COOP_GROUP_MASK_REGIDS
	.align		4
        /*0028*/ 	.byte	0x04, 0x29
        /*002a*/ 	.short	(.L_1495 - .L_1494)


	//   ....[0]....
.L_1494:
        /*002c*/ 	.word	0xffffffff


	//   ....[1]....
        /*0030*/ 	.word	0xffffffff


	//   ....[2]....
        /*0034*/ 	.word	0xffffffff


	//   ....[3]....
        /*0038*/ 	.word	0xffffffff


	//   ....[4]....
        /*003c*/ 	.word	0xffffffff


	//   ....[5]....
        /*0040*/ 	.word	0xffffffff


	//   ....[6]....
        /*0044*/ 	.word	0xffffffff


	//   ....[7]....
        /*0048*/ 	.word	0xffffffff


	//   ....[8]....
        /*004c*/ 	.word	0xffffffff


	//   ....[9]....
        /*0050*/ 	.word	0xffffffff


	//----- nvinfo : EIATTR_COOP_GROUP_INSTR_OFFSETS
	.align		4
.L_1495:
        /*0054*/ 	.byte	0x04, 0x28
        /*0056*/ 	.short	(.L_1497 - .L_1496)


	//   ....[0]....
.L_1496:
        /*0058*/ 	.word	0x00001c00


	//   ....[1]....
        /*005c*/ 	.word	0x00001c10


	//   ....[2]....
        /*0060*/ 	.word	0x00001c50


	//   ....[3]....
        /*0064*/ 	.word	0x00001c60


	//   ....[4]....
        /*0068*/ 	.word	0x00001ca0


	//   ....[5]....
        /*006c*/ 	.word	0x00001cb0


	//   ....[6]....
        /*0070*/ 	.word	0x00001cf0


	//   ....[7]....
        /*0074*/ 	.word	0x00001d00


	//   ....[8]....
        /*0078*/ 	.word	0x00001d40


	//   ....[9]....
        /*007c*/ 	.word	0x00001d50


	//----- nvinfo : EIATTR_EXIT_INSTR_OFFSETS
	.align		4
.L_1497:
        /*0080*/ 	.byte	0x04, 0x1c
        /*0082*/ 	.short	(.L_1499 - .L_1498)


	//   ....[0]....
.L_1498:
        /*0084*/ 	.word	0x00000070


	//   ....[1]....
        /*0088*/ 	.word	0x00005270


	//----- nvinfo : EIATTR_MAX_THREADS
	.align		4
.L_1499:
        /*008c*/ 	.byte	0x04, 0x05
        /*008e*/ 	.short	(.L_1501 - .L_1500)
.L_1500:
        /*0090*/ 	.word	0x000002a0
        /*0094*/ 	.word	0x00000001
        /*0098*/ 	.word	0x00000001


	//----- nvinfo : EIATTR_CRS_STACK_SIZE
	.align		4
.L_1501:
        /*009c*/ 	.byte	0x04, 0x1e
        /*009e*/ 	.short	(.L_1503 - .L_1502)
.L_1502:
        /*00a0*/ 	.word	0x00000000


	//----- nvinfo : EIATTR_CBANK_PARAM_SIZE
	.align		4
.L_1503:
        /*00a4*/ 	.byte	0x03, 0x19
        /*00a6*/ 	.short	0x00a0


	//----- nvinfo : EIATTR_PARAM_CBANK
	.align		4
        /*00a8*/ 	.byte	0x04, 0x0a
        /*00aa*/ 	.short	(.L_1505 - .L_1504)
	.align		4
.L_1504:
        /*00ac*/ 	.word	index@(.nv.constant0._Z35group_norm_nhwc_fwd_one_pass_kernelI11Fp16IOFp32WLi512ELi42ELi672EEv26Group_norm_nhwc_fwd_params)
        /*00b0*/ 	.short	0x0210
        /*00b2*/ 	.short	0x00a0


	//----- nvinfo : EIATTR_SW_WAR
	.align		4
.L_1505:
        /*00b4*/ 	.byte	0x04, 0x36
        /*00b6*/ 	.short	(.L_1507 - .L_1506)
.L_1506:
        /*00b8*/ 	.word	0x00000008
.L_1507:


//--------------------- .nv.info._Z35group_norm_nhwc_fwd_one_pass_kernelI11Fp16IOBf16WLi64ELi42ELi672EEv26Group_norm_nhwc_fwd_params --------------------------
	.section	.nv.info._Z35group_norm_nhwc_fwd_one_pass_kernelI11Fp16IOBf16WLi64ELi42ELi672EEv26Group_norm_nhwc_fwd_params,"",@"SHT_CUDA_INFO"
	.sectionflags	@""
	.align	4


	//----- nvinfo : EIATTR_CUDA_API_VERSION
	.align		4
        /*0000*/ 	.byte	0x04, 0x37
        /*0002*/ 	.short	(.L_1509 - .L_1508)
.L_1508:
        /*0004*/ 	.word	0x00000082


	//----- nvinfo : EIATTR_KPARAM_INFO
	.align		4
.L_1509:
        /*0008*/ 	.byte	0x04, 0x17
        /*000a*/ 	.short	(.L_1511 - .L_1510)
.L_1510:
        /*000c*/ 	.word	0x00000000
        /*0010*/ 	.short	0x0000
        /*0012*/ 	.short	0x0000
        /*0014*/ 	.byte	0x00, 0xf0, 0x81, 0x02


	//----- nvinfo : EIATTR_SPARSE_MMA_MASK
	.align		4
.L_1511:
        /*0018*/ 	.byte	0x03, 0x50
        /*001a*/ 	.short	0x0000


	//----- nvinfo : EIATTR_MAXREG_COUNT
	.align		4
        /*001c*/ 	.byte	0x03, 0x1b
        /*001e*/ 	.short	0x0050


	//----- nvinfo : EIATTR_NUM_BARRIERS
	.align		4
        /*0020*/ 	.byte	0x02, 0x4c
        /*0022*/ 	.byte	0x01
	.zero		1


	//----- nvinfo : EIATTR_MERCURY_ISA_VERSION
	.align		4
        /*0024*/ 	.byte	0x03, 0x5f
        /*0026*/ 	.short	0x0101


	//----- nvinfo : EIATTR_COOP_GROUP_MASK_REGIDS
	.align		4
        /*0028*/ 	.byte	0x04, 0x29
        /*002a*/ 	.short	(.L_1513 - .L_1512)


	//   ....[0]....
.L_1512:
        /*002c*/ 	.word	0xffffffff


	//   ....[1]....
        /*0030*/ 	.word	0xffffffff


	//   ....[2]....
        /*0034*/ 	.word	0xffffffff


	//   ....[3]....
        /*0038*/ 	.word	0xffffffff


	//   ....[4]....
        /*003c*/ 	.word	0xffffffff


	//   ....[5]....
        /*0040*/ 	.word	0xffffffff


	//   ....[6]....
        /*0044*/ 	.word	0xffffffff


	//   ....[7]....
        /*0048*/ 	.word	0xffffffff


	//   ....[8]....
        /*004c*/ 	.word	0xffffffff


	//   ....[9]....
        /*0050*/ 	.word	0xffffffff


	//----- nvinfo : EIATTR_COOP_GROUP_INSTR_OFFSETS
	.align		4
.L_1513:
        /*0054*/ 	.byte	0x04, 0x28
        /*0056*/ 	.short	(.L_1515 - .L_1514)


	//   ....[0]....
.L_1514:
        /*0058*/ 	.word	0x00000760


	//   ....[1]....
        /*005c*/ 	.word	0x00000770


	//   ....[2]....
        /*0060*/ 	.word	0x000007a0


	//   ....[3]....
        /*0064*/ 	.word	0x000007c0


	//   ....[4]....
        /*0068*/ 	.word	0x000007f0


	//   ....[5]....
        /*006c*/ 	.word	0x00000810


	//   ....[6]....
        /*0070*/ 	.word	0x00000840


	//   ....[7]....
        /*0074*/ 	.word	0x00000860


	//   ....[8]....
        /*0078*/ 	.word	0x00000890


	//   ....[9]....
        /*007c*/ 	.word	0x000008b0


	//----- nvinfo : EIATTR_EXIT_INSTR_OFFSETS
	.align		4
.L_1515:
        /*0080*/ 	.byte	0x04, 0x1c
        /*0082*/ 	.short	(.L_1517 - .L_1516)


	//   ....[0]....
.L_1516:
        /*0084*/ 	.word	0x00000070


	//   ....[1]....
        /*0088*/ 	.word	0x00001df0


	//----- nvinfo : EIATTR_MAX_THREADS
	.align		4
.L_1517:
        /*008c*/ 	.byte	0x04, 0x05
        /*008e*/ 	.short	(.L_1519 - .L_1518)
.L_1518:
        /*0090*/ 	.word	0x000002a0
        /*0094*/ 	.word	0x00000001
        /*0098*/ 	.word	0x00000001


	//----- nvinfo : EIATTR_CRS_STACK_SIZE
	.align		4
.L_1519:
        /*009c*/ 	.byte	0x04, 0x1e
        /*009e*/ 	.short	(.L_1521 - .L_1520)
.L_1520:
        /*00a0*/ 	.word	0x00000000


	//----- nvinfo : EIATTR_CBANK_PARAM_SIZE
	.align		4
.L_1521:
        /*00a4*/ 	.byte	0x03, 0x19
        /*00a6*/ 	.short	0x00a0


	//----- nvinfo : EIATTR_PARAM_CBANK
	.align		4
        /*00a8*/ 	.byte	0x04, 0x0a
        /*00aa*/ 	.short	(.L_1523 - .L_1522)
	.align		4
.L_1522:
        /*00ac*/ 	.word	index@(.nv.constant0._Z35group_norm_nhwc_fwd_one_pass_kernelI11Fp16IOBf16WLi64ELi42ELi672EEv26Group_norm_nhwc_fwd_params)
        /*00b0*/ 	.short	0x0210
        /*00b2*/ 	.short	0x00a0


	//----- nvinfo : EIATTR_SW_WAR
	.align		4
.L_1523:
        /*00b4*/ 	.byte	0x04, 0x36
        /*00b6*/ 	.short	(.L_1525 - .L_1524)
.L_1524:
        /*00b8*/ 	.word	0x00000008
.L_1525:


//--------------------- .nv.info._Z35group_norm_nhwc_fwd_one_pass_kernelI11Fp16IOBf16WLi128ELi42ELi672EEv26Group_norm_nhwc_fwd_params --------------------------
	.section	.nv.info._Z35group_norm_nhwc_fwd_one_pass_kernelI11Fp16IOBf16WLi128ELi42ELi672EEv26Group_norm_nhwc_fwd_params,"",@"SHT_CUDA_INFO"
	.sectionflags	@""
	.align	4


	//----- nvinfo : EIATTR_CUDA_API_VERSION
	.align		4
        /*0000*/ 	.byte	0x04, 0x37
        /*0002*/ 	.short	(.L_1527 - .L_1526)
.L_1526:
        /*0004*/ 	.word	0x00000082


	//----- nvinfo : EIATTR_KPARAM_INFO
	.align		4
.L_1527:
        /*0008*/ 	.byte	0x04, 0x17
        /*000a*/ 	.short	(.L_1529 - .L_1528)
.L_1528:
        /*000c*/ 	.word	0x00000000
        /*0010*/ 	.short	0x0000
        /*0012*/ 	.short	0x0000
        /*0014*/ 	.byte	0x00, 0xf0, 0x81, 0x02


	//----- nvinfo : EIATTR_SPARSE_MMA_MASK
	.align		4
.L_1529:
        /*0018*/ 	.byte	0x03, 0x50
        /*001a*/ 	.short	0x0000


	//----- nvinfo : EIATTR_MAXREG_COUNT
	.align		4
        /*001c*/ 	.byte	0x03, 0x1b
        /*001e*/ 	.short	0x0050


	//----- nvinfo : EIATTR_NUM_BARRIERS
	.align		4
        /*0020*/ 	.byte	0x02, 0x4c
        /*0022*/ 	.byte	0x01
	.zero		1


	//----- nvinfo : EIATTR_MERCURY_ISA_VERSION
	.align		4
        /*0024*/ 	.byte	0x03, 0x5f
        /*0026*/ 	.short	0x0101


	//----- nvinfo : EIATTR_COOP_GROUP_MASK_REGIDS
	.align		4
        /*0028*/ 	.byte	0x04, 0x29
        /*002a*/ 	.short	(.L_1531 - .L_1530)


	//   ....[0]....
.L_1530:
        /*002c*/ 	.word	0xffffffff


	//   ....[1]....
        /*0030*/ 	.word	0xffffffff


	//   ....[2]....
        /*0034*/ 	.word	0xffffffff


	//   ....[3]....
        /*0038*/ 	.word	0xffffffff


	//   ....[4]....
        /*003c*/ 	.word	0xffffffff


	//   ....[5]....
        /*0040*/ 	.word	0xffffffff


	//   ....[6]....
        /*0044*/ 	.word	0xffffffff


	//   ....[7]....
        /*0048*/ 	.word	0xffffffff


	//   ....[8]....
        /*004c*/ 	.word	0xffffffff


	//   ....[9]....
        /*0050*/ 	.word	0xffffffff


	//----- nvinfo : EIATTR_COOP_GROUP_INSTR_OFFSETS
	.align		4
.L_1531:
        /*0054*/ 	.byte	0x04, 0x28
        /*0056*/ 	.short	(.L_1533 - .L_1532)


	//   ....[0]....
.L_1532:
        /*0058*/ 	.word	0x00000a70


	//   ....[1]....
        /*005c*/ 	.word	0x00000a80


	//   ....[2]....
        /*0060*/ 	.word	0x00000ab0


	//   ....[3]....
        /*0064*/ 	.word	0x00000ad0


	//   ....[4]....
        /*0068*/ 	.word	0x00000b00


	//   ....[5]....
        /*006c*/ 	.word	0x00000b20


	//   ....[6]....
        /*0070*/ 	.word	0x00000b50


	//   ....[7]....
        /*0074*/ 	.word	0x00000b70


	//   ....[8]....
        /*0078*/ 	.word	0x00000ba0


	//   ....[9]....
        /*007c*/ 	.word	0x00000bc0


	//----- nvinfo : EIATTR_EXIT_INSTR_OFFSETS
	.align		4
.L_1533:
        /*0080*/ 	.byte	0x04, 0x1c
        /*0082*/ 	.short	(.L_1535 - .L_1534)


	//   ....[0]....
.L_1534:
        /*0084*/ 	.word	0x00000070


	//   ....[1]....
        /*0088*/ 	.word	0x00002580


	//----- nvinfo : EIATTR_MAX_THREADS
	.align		4
.L_1535:
        /*008c*/ 	.byte	0x04, 0x05
        /*008e*/ 	.short	(.L_1537 - .L_1536)
.L_1536:
        /*0090*/ 	.word	0x000002a0
        /*0094*/ 	.word	0x00000001
        /*0098*/ 	.word	0x00000001


	//----- nvinfo : EIATTR_CRS_STACK_SIZE
	.align		4
.L_1537:
        /*009c*/ 	.byte	0x04, 0x1e
        /*009e*/ 	.short	(.L_1539 - .L_1538)
.L_1538:
        /*00a0*/ 	.word	0x00000000


	//----- nvinfo : EIATTR_CBANK_PARAM_SIZE
	.align		4
.L_1539:
        /*00a4*/ 	.byte	0x03, 0x19
        /*00a6*/ 	.short	0x00a0


	//----- nvinfo : EIATTR_PARAM_CBANK
	.align		4
        /*00a8*/ 	.byte	0x04, 0x0a
        /*00aa*/ 	.short	(.L_1541 - .L_1540)
	.align		4
.L_1540:
        /*00ac*/ 	.word	index@(.nv.constant0._Z35group_norm_nhwc_fwd_one_pass_kernelI11Fp16IOBf16WLi128ELi42ELi672EEv26Group_norm_nhwc_fwd_params)
        /*00b0*/ 	.short	0x0210
        /*00b2*/ 	.short	0x00a0


	//----- nvinfo : EIATTR_SW_WAR
	.align		4
.L_1541:
        /*00b4*/ 	.byte	0x04, 0x36
        /*00b6*/ 	.short	(.L_1543 - .L_1542)
.L_1542:
        /*00b8*/ 	.word	0x00000008
.L_1543:


//--------------------- .nv.info._Z35group_norm_nhwc_fwd_one_pass_kernelI11Fp16IOBf16WLi256ELi42ELi672EEv26Group_norm_nhwc_fwd_params --------------------------
	.section	.nv.info._Z35group_norm_nhwc_fwd_one_pass_kernelI11Fp16IOBf16WLi256ELi42ELi672EEv26Group_norm_nhwc_fwd_params,"",@"SHT_CUDA_INFO"
	.sectionflags	@""
	.align	4


	//----- nvinfo : EIATTR_CUDA_API_VERSION
	.align		4
        /*0000*/ 	.byte	0x04, 0x37
        /*0002*/ 	.short	(.L_1545 - .L_1544)
.L_1544:
        /*0004*/ 	.word	0x00000082


	//----- nvinfo : EIATTR_KPARAM_INFO
	.align		4
.L_1545:
        /*0008*/ 	.byte	0x04, 0x17
        /*000a*/ 	.short	(.L_1547 - .L_1546)
.L_1546:
        /*000c*/ 	.word	0x00000000
        /*0010*/ 	.short	0x0000
        /*0012*/ 	.short	0x0000
        /*0014*/ 	.byte	0x00, 0xf0, 0x81, 0x02


	//----- nvinfo : EIATTR_SPARSE_MMA_MASK
	.align		4
.L_1547:
        /*0018*/ 	.byte	0x03, 0x50
        /*001a*/ 	.short	0x0000


	//----- nvinfo : EIATTR_MAXREG_COUNT
	.align		4
        /*001c*/ 	.byte	0x03, 0x1b
        /*001e*/ 	.short	0x0050


	//----- nvinfo : EIATTR_NUM_BARRIERS
	.align		4
        /*0020*/ 	.byte	0x02, 0x4c
        /*0022*/ 	.byte	0x01
	.zero		1


	//----- nvinfo : EIATTR_MERCURY_ISA_VERSION
	.align		4
        /*0024*/ 	.byte	0x03, 0x5f
        /*0026*/ 	.short	0x0101


	//----- nvinfo : EIATTR_COOP_GROUP_MASK_REGIDS
	.align		4
        /*0028*/ 	.byte	0x04, 0x29
        /*002a*/ 	.short	(.L_1549 - .L_1548)


	//   ....[0]....
.L_1548:
        /*002c*/ 	.word	0xffffffff


	//   ....[1]....
        /*0030*/ 	.word	0xffffffff


	//   ....[2]....
        /*0034*/ 	.word	0xffffffff


	//   ....[3]....
        /*0038*/ 	.word	0xffffffff


	//   ....[4]....
        /*003c*/ 	.word	0xffffffff


	//   ....[5]....
        /*0040*/ 	.word	0xffffffff


	//   ....[6]....
        /*0044*/ 	.word	0xffffffff


	//   ....[7]....
        /*0048*/ 	.word	0xffffffff


	//   ....[8]....
        /*004c*/ 	.word	0xffffffff


	//   ....[9]....
        /*0050*/ 	.word	0xffffffff


	//----- nvinfo : EIATTR_COOP_GROUP_INSTR_OFFSETS
	.align		4
.L_1549:
        /*0054*/ 	.byte	0x04, 0x28
        /*0056*/ 	.short	(.L_1551 - .L_1550)


	//   ....[0]....
.L_1550:
        /*0058*/ 	.word	0x00001020


	//   ....[1]....
        /*005c*/ 	.word	0x00001030


	//   ....[2]....
        /*0060*/ 	.word	0x00001060


	//   ....[3]....
        /*0064*/ 	.word	0x00001070


	//   ....[4]....
        /*0068*/ 	.word	0x000010b0


	//   ....[5]....
        /*006c*/ 	.word	0x000010c0


	//   ....[6]....
        /*0070*/ 	.word	0x00001100


	//   ....[7]....
        /*0074*/ 	.word	0x00001110


	//   ....[8]....
        /*0078*/ 	.word	0x00001150


	//   ....[9]....
        /*007c*/ 	.word	0x00001160


	//----- nvinfo : EIATTR_EXIT_INSTR_OFFSETS
	.align		4
.L_1551:
        /*0080*/ 	.byte	0x04, 0x1c
        /*0082*/ 	.short	(.L_1553 - .L_1552)


	//   ....[0]....
.L_1552:
        /*0084*/ 	.word	0x00000080


	//   ....[1]....
        /*0088*/ 	.word	0x00003570


	//----- nvinfo : EIATTR_MAX_THREADS
	.align		4
.L_1553:
        /*008c*/ 	.byte	0x04, 0x05
        /*008e*/ 	.short	(.L_1555 - .L_1554)
.L_1554:
        /*0090*/ 	.word	0x000002a0
        /*0094*/ 	.word	0x00000001
        /*0098*/ 	.word	0x00000001


	//----- nvinfo : EIATTR_CRS_STACK_SIZE
	.align		4
.L_1555:
        /*009c*/ 	.byte	0x04, 0x1e
        /*009e*/ 	.short	(.L_1557 - .L_1556)
.L_1556:
        /*00a0*/ 	.word	0x00000000


	//----- nvinfo : EIATTR_CBANK_PARAM_SIZE
	.align		4
.L_1557:
        /*00a4*/ 	.byte	0x03, 0x19
        /*00a6*/ 	.short	0x00a0


	//----- nvinfo : EIATTR_PARAM_CBANK
	.align		4
        /*00a8*/ 	.byte	0x04, 0x0a
        /*00aa*/ 	.short	(.L_1559 - .L_1558)
	.align		4
.L_1558:
        /*00ac*/ 	.word	index@(.nv.constant0._Z35group_norm_nhwc_fwd_one_pass_kernelI11Fp16IOBf16WLi256ELi42ELi672EEv26Group_norm_nhwc_fwd_params)
        /*00b0*/ 	.short	0x0210
        /*00b2*/ 	.short	0x00a0


	//----- nvinfo : EIATTR_SW_WAR
	.align		4
.L_1559:
        /*00b4*/ 	.byte	0x04, 0x36
        /*00b6*/ 	.short	(.L_1561 - .L_1560)
.L_1560:
        /*00b8*/ 	.word	0x00000008
.L_1561:


//--------------------- .nv.info._Z35group_norm_nhwc_fwd_one_pass_kernelI11Fp16IOBf16WLi512ELi42ELi672EEv26Group_norm_nhwc_fwd_params --------------------------
	.section	.nv.info._Z35group_norm_nhwc_fwd_one_pass_kernelI11Fp16IOBf16WLi512ELi42ELi672EEv26Group_norm_nhwc_fwd_params,"",@"SHT_CUDA_INFO"
	.sectionflags	@""
	.align	4


	//----- nvinfo : EIATTR_CUDA_API_VERSION
	.align		4
        /*0000*/ 	.byte	0x04, 0x37
        /*0002*/ 	.short	(.L_1563 - .L_1562)
.L_1562:
        /*0004*/ 	.word	0x00000082


	//----- nvinfo : EIATTR_KPARAM_INFO
	.align		4
.L_1563:
        /*0008*/ 	.byte	0x04, 0x17
        /*000a*/ 	.short	(.L_1565 - .L_1564)
.L_1564:
        /*000c*/ 	.word	0x00000000
        /*0010*/ 	.short	0x0000
        /*0012*/ 	.short	0x0000
        /*0014*/ 	.byte	0x00, 0xf0, 0x81, 0x02


	//----- nvinfo : EIATTR_SPARSE_MMA_MASK
	.align		4
.L_1565:
        /*0018*/ 	.byte	0x03, 0x50
        /*001a*/ 	.short	0x0000


	//----- nvinfo : EIATTR_MAXREG_COUNT
	.align		4
        /*001c*/ 	.byte	0x03, 0x1b
        /*001e*/ 	.short	0x0050


	//----- nvinfo : EIATTR_NUM_BARRIERS
	.align		4
        /*0020*/ 	.byte	0x02, 0x4c
        /*0022*/ 	.byte	0x01
	.zero		1


	//----- nvinfo : EIATTR_MERCURY_ISA_VERSION
	.align		4
        /*0024*/ 	.byte	0x03, 0x5f
        /*0026*/ 	.short	0x0101


	//----- nvinfo : EIATTR_COOP_GROUP_MASK_REGIDS
	.align		4
        /*0028*/ 	.byte	0x04, 0x29
        /*002a*/ 	.short	(.L_1567 - .L_1566)


	//   ....[0]....
.L_1566:
        /*002c*/ 	.word	0xffffffff


	//   ....[1]....
        /*0030*/ 	.word	0xffffffff


	//   ....[2]....
        /*0034*/ 	.word	0xffffffff


	//   ....[3]....
        /*0038*/ 	.word	0xffffffff


	//   ....[4]....
        /*003c*/ 	.word	0xffffffff


	//   ....[5]....
        /*0040*/ 	.word	0xffffffff


	//   ....[6]....
        /*0044*/ 	.word	0xffffffff


	//   ....[7]....
        /*0048*/ 	.word	0xffffffff


	//   ....[8]....
        /*004c*/ 	.word	0xffffffff


	//   ....[9]....
        /*0050*/ 	.word	0xffffffff


	//----- nvinfo : EIATTR_COOP_GROUP_INSTR_OFFSETS
	.align		4
.L_1567:
        /*0054*/ 	.byte	0x04, 0x28
        /*0056*/ 	.short	(.L_1569 - .L_1568)


	//   ....[0]....
.L_1568:
        /*0058*/ 	.word	0x00001c00


	//   ....[1]....
        /*005c*/ 	.word	0x00001c10


	//   ....[2]....
        /*0060*/ 	.word	0x00001c50


	//   ....[3]....
        /*0064*/ 	.word	0x00001c60


	//   ....[4]....
        /*0068*/ 	.word	0x00001ca0


	//   ....[5]....
        /*006c*/ 	.word	0x00001cb0


	//   ....[6]....
        /*0070*/ 	.word	0x00001cf0


	//   ....[7]....
        /*0074*/ 	.word	0x00001d00


	//   ....[8]....
        /*0078*/ 	.word	0x00001d40


	//   ....[9]....
        /*007c*/ 	.word	0x00001d50


	//----- nvinfo : EIATTR_EXIT_INSTR_OFFSETS
	.align		4
.L_1569:
        /*0080*/ 	.byte	0x04, 0x1c
        /*0082*/ 	.short	(.L_1571 - .L_1570)


	//   ....[0]....
.L_1570:
        /*0084*/ 	.word	0x00000070


	//   ....[1]....
        /*0088*/ 	.word	0x000052d0


	//----- nvinfo : EIATTR_MAX_THREADS
	.align		4
.L_1571:
        /*008c*/ 	.byte	0x04, 0x05
        /*008e*/ 	.short	(.L_1573 - .L_1572)
.L_1572:
        /*0090*/ 	.word	0x000002a0
        /*0094*/ 	.word	0x00000001
        /*0098*/ 	.word	0x00000001


	//----- nvinfo : EIATTR_CRS_STACK_SIZE
	.align		4
.L_1573:
        /*009c*/ 	.byte	0x04, 0x1e
        /*009e*/ 	.short	(.L_1575 - .L_1574)
.L_1574:
        /*00a0*/ 	.word	0x00000000


	//----- nvinfo : EIATTR_CBANK_PARAM_SIZE
	.align		4
.L_1575:
        /*00a4*/ 	.byte	0x03, 0x19
        /*00a6*/ 	.short	0x00a0


	//----- nvinfo : EIATTR_PARAM_CBANK
	.align		4
        /*00a8*/ 	.byte	0x04, 0x0a
        /*00aa*/ 	.short	(.L_1577 - .L_1576)
	.align		4
.L_1576:
        /*00ac*/ 	.word	index@(.nv.constant0._Z35group_norm_nhwc_fwd_one_pass_kernelI11Fp16IOBf16WLi512ELi42ELi672EEv26Group_norm_nhwc_fwd_params)
        /*00b0*/ 	.short	0x0210
        /*00b2*/ 	.short	0x00a0


	//----- nvinfo : EIATTR_SW_WAR
	.align		4
.L_1577:
        /*00b4*/ 	.byte	0x04, 0x36
        /*00b6*/ 	.short	(.L_1579 - .L_1578)
.L_1578:
        /*00b8*/ 	.word	0x00000008
.L_1579:


//--------------------- .nv.info._Z35group_norm_nhwc_fwd_one_pass_kernelI11Fp16IOFp16WLi64ELi42ELi672EEv26Group_norm_nhwc_fwd_params --------------------------
	.section	.nv.info._Z35group_norm_nhwc_fwd_one_pass_kernelI11Fp16IOFp16WLi64ELi42ELi672EEv26Group_norm_nhwc_fwd_params,"",@"SHT_CUDA_INFO"
	.sectionflags	@""
	.align	4


	//----- nvinfo : EIATTR_CUDA_API_VERSION
	.align		4
        /*0000*/ 	.byte	0x04, 0x37
        /*0002*/ 	.short	(.L_1581 - .L_1580)
.L_1580:
        /*0004*/ 	.word	0x00000082


	//----- nvinfo : EIATTR_KPARAM_INFO
	.align		4
.L_1581:
        /*0008*/ 	.byte	0x04, 0x17
        /*000a*/ 	.short	(.L_1583 - .L_1582)
.L_1582:
        /*000c*/ 	.word	0x00000000
        /*0010*/ 	.short	0x0000
        /*0012*/ 	.short	0x0000
        /*0014*/ 	.byte	0x00, 0xf0, 0x81, 0x02


	//----- nvinfo : EIATTR_SPARSE_MMA_MASK
	.align		4
.L_1583:
        /*0018*/ 	.byte	0x03, 0x50
        /*001a*/ 	.short	0x0000


	//----- nvinfo : EIATTR_MAXREG_COUNT
	.align		4
        /*001c*/ 	.byte	0x03, 0x1b
        /*001e*/ 	.short	0x0050


	//----- nvinfo : EIATTR_NUM_BARRIERS
	.align		4
        /*0020*/ 	.byte	0x02, 0x4c
        /*0022*/ 	.byte	0x01
	.zero		1


	//----- nvinfo : EIATTR_MERCURY_ISA_VERSION
	.align		4
        /*0024*/ 	.byte	0x03, 0x5f
        /*0026*/ 	.short	0x0101


	//----- nvinfo : EIATTR_COOP_GROUP_MASK_REGIDS
	.align		4
        /*0028*/ 	.byte	0x04, 0x29
        /*002a*/ 	.short	(.L_1585 - .L_1584)


	//   ....[0]....
.L_1584:
        /*002c*/ 	.word	0xffffffff


	//   ....[1]....
        /*0030*/ 	.word	0xffffffff


	//   ....[2]....
        /*0034*/ 	.word	0xffffffff


	//   ....[3]....
        /*0038*/ 	.word	0xffffffff


	//   ....[4]....
        /*003c*/ 	.word	0xffffffff


	//   ....[5]....
        /*0040*/ 	.word	0xffffffff


	//   ....[6]....
        /*0044*/ 	.word	0xffffffff


	//   ....[7]....
        /*0048*/ 	.word	0xffffffff


	//   ....[8]....
        /*004c*/ 	.word	0xffffffff


	//   ....[9]....
        /*0050*/ 	.word	0xffffffff


	//----- nvinfo : EIATTR_COOP_GROUP_INSTR_OFFSETS
	.align		4
.L_1585:
        /*0054*/ 	.byte	0x04, 0x28
        /*0056*/ 	.short	(.L_1587 - .L_1586)


	//   ....[0]....
.L_1586:
        /*0058*/ 	.word	0x00000760


	//   ....[1]....
        /*005c*/ 	.word	0x00000770


	//   ....[2]....
        /*0060*/ 	.word	0x000007a0


	//   ....[3]....
        /*0064*/ 	.word	0x000007c0


	//   ....[4]....
        /*0068*/ 	.word	0x000007f0


	//   ....[5]....
        /*006c*/ 	.word	0x00000810


	//   ....[6]....
        /*0070*/ 	.word	0x00000840


	//   ....[7]....
        /*0074*/ 	.word	0x00000860


	//   ....[8]....
        /*0078*/ 	.word	0x00000890


	//   ....[9]....
        /*007c*/ 	.word	0x000008b0


	//----- nvinfo : EIATTR_EXIT_INSTR_OFFSETS
	.align		4
.L_1587:
        /*0080*/ 	.byte	0x04, 0x1c
        /*0082*/ 	.short	(.L_1589 - .L_1588)


	//   ....[0]....
.L_1588:
        /*0084*/ 	.word	0x00000070


	//   ....[1]....
        /*0088*/ 	.word	0x00001df0


	//----- nvinfo : EIATTR_MAX_THREADS
	.align		4
.L_1589:
        /*008c*/ 	.byte	0x04, 0x05
        /*008e*/ 	.short	(.L_1591 - .L_1590)
.L_1590:
        /*0090*/ 	.word	0x000002a0
        /*0094*/ 	.word	0x00000001
        /*0098*/ 	.word	0x00000001


	//----- nvinfo : EIATTR_CRS_STACK_SIZE
	.align		4
.L_1591:
        /*009c*/ 	.byte	0x04, 0x1e
        /*009e*/ 	.short	(.L_1593 - .L_1592)
.L_1592:
        /*00a0*/ 	.word	0x00000000


	//----- nvinfo : EIATTR_CBANK_PARAM_SIZE
	.align		4
.L_1593:
        /*00a4*/ 	.byte	0x03, 0x19
        /*00a6*/ 	.short	0x00a0


	//----- nvinfo : EIATTR_PARAM_CBANK
	.align		4
        /*00a8*/ 	.byte	0x04, 0x0a
        /*00aa*/ 	.short	(.L_1595 - .L_1594)
	.align		4
.L_1594:
        /*00ac*/ 	.word	index@(.nv.constant0._Z35group_norm_nhwc_fwd_one_pass_kernelI11Fp16IOFp16WLi64ELi42ELi672EEv26Group_norm_nhwc_fwd_params)
        /*00b0*/ 	.short	0x0210
        /*00b2*/ 	.short	0x00a0


	//----- nvinfo : EIATTR_SW_WAR
	.align		4
.L_1595:
        /*00b4*/ 	.byte	0x04, 0x36
        /*00b6*/ 	.short	(.L_1597 - .L_1596)
.L_1596:
        /*00b8*/ 	.word	0x00000008
.L_1597:


//--------------------- .nv.info._Z35group_norm_nhwc_fwd_one_pass_kernelI11Fp16IOFp16WLi128ELi42ELi672EEv26Group_norm_nhwc_fwd_params --------------------------
	.section	.nv.info._Z35group_norm_nhwc_fwd_one_pass_kernelI11Fp16IOFp16WLi128ELi42ELi672EEv26Group_norm_nhwc_fwd_params,"",@"SHT_CUDA_INFO"
	.sectionflags	@""
	.align	4


	//----- nvinfo : EIATTR_CUDA_API_VERSION
	.align		4
        /*0000*/ 	.byte	0x04, 0x37
        /*0002*/ 	.short	(.L_1599 - .L_1598)
.L_1598:
        /*0004*/ 	.word	0x00000082


	//----- nvinfo : EIATTR_KPARAM_INFO
	.align		4
.L_1599:
        /*0008*/ 	.byte	0x04, 0x17
        /*000a*/ 	.short	(.L_1601 - .L_1600)
.L_1600:
        /*000c*/ 	.word	0x00000000
        /*0010*/ 	.short	0x0000
        /*0012*/ 	.short	0x0000
        /*0014*/ 	.byte	0x00, 0xf0, 0x81, 0x02


	//----- nvinfo : EIATTR_SPARSE_MMA_MASK
	.align		4
.L_1601:
        /*0018*/ 	.byte	0x03, 0x50
        /*001a*/ 	.short	0x0000


	//----- nvinfo : EIATTR_MAXREG_COUNT
	.align		4
        /*001c*/ 	.byte	0x03, 0x1b
        /*001e*/ 	.short	0x0050


	//----- nvinfo : EIATTR_NUM_BARRIERS
	.align		4
        /*0020*/ 	.byte	0x02, 0x4c
        /*0022*/ 	.byte	0x01
	.zero		1


	//----- nvinfo : EIATTR_MERCURY_ISA_VERSION
	.align		4
        /*0024*/ 	.byte	0x03, 0x5f
        /*0026*/ 	.short	0x0101


	//----- nvinfo : EIATTR_COOP_GROUP_MASK_REGIDS
	.align		4
        /*0028*/ 	.byte	0x04, 0x29
        /*002a*/ 	.short	(.L_1603 - .L_1602)


	//   ....[0]....
.L_1602:
        /*002c*/ 	.word	0xffffffff


	//   ....[1]....
        /*0030*/ 	.word	0xffffffff


	//   ....[2]....
        /*0034*/ 	.word	0xffffffff


	//   ....[3]....
        /*0038*/ 	.word	0xffffffff


	//   ....[4]....
        /*003c*/ 	.word	0xffffffff


	//   ....[5]....
        /*0040*/ 	.word	0xffffffff


	//   ....[6]....
        /*0044*/ 	.word	0xffffffff


	//   ....[7]....
        /*0048*/ 	.word	0xffffffff


	//   ....[8]....
        /*004c*/ 	.word	0xffffffff


	//   ....[9]....
        /*0050*/ 	.word	0xffffffff


	//----- nvinfo : EIATTR_COOP_GROUP_INSTR_OFFSETS
	.align		4
.L_1603:
        /*0054*/ 	.byte	0x04, 0x28
        /*0056*/ 	.short	(.L_1605 - .L_1604)


	//   ....[0]....
.L_1604:
        /*0058*/ 	.word	0x00000a70


	//   ....[1]....
        /*005c*/ 	.word	0x00000a80


	//   ....[2]....
        /*0060*/ 	.word	0x00000ab0


	//   ....[3]....
        /*0064*/ 	.word	0x00000ad0


	//   ....[4]....
        /*0068*/ 	.word	0x00000b00


	//   ....[5]....
        /*006c*/ 	.word	0x00000b20


	//   ....[6]....
        /*0070*/ 	.word	0x00000b50


	//   ....[7]....
        /*0074*/ 	.word	0x00000b70


	//   ....[8]....
        /*0078*/ 	.word	0x00000ba0


	//   ....[9]....
        /*007c*/ 	.word	0x00000bc0


	//----- nvinfo : EIATTR_EXIT_INSTR_OFFSETS
	.align		4
.L_1605:
        /*0080*/ 	.byte	0x04, 0x1c
        /*0082*/ 	.short	(.L_1607 - .L_1606)


	//   ....[0]....
.L_1606:
        /*0084*/ 	.word	0x00000070


	//   ....[1]....
        /*0088*/ 	.word	0x00002580


	//----- nvinfo : EIATTR_MAX_THREADS
	.align		4
.L_1607:
        /*008c*/ 	.byte	0x04, 0x05
        /*008e*/ 	.short	(.L_1609 - .L_1608)
.L_1608:
        /*0090*/ 	.word	0x000002a0
        /*0094*/ 	.word	0x00000001
        /*0098*/ 	.word	0x00000001


	//----- nvinfo : EIATTR_CRS_STACK_SIZE
	.align		4
.L_1609:
        /*009c*/ 	.byte	0x04, 0x1e
        /*009e*/ 	.short	(.L_1611 - .L_1610)
.L_1610:
        /*00a0*/ 	.word	0x00000000


	//----- nvinfo : EIATTR_CBANK_PARAM_SIZE
	.align		4
.L_1611:
        /*00a4*/ 	.byte	0x03, 0x19
        /*00a6*/ 	.short	0x00a0


	//----- nvinfo : EIATTR_PARAM_CBANK
	.align		4
        /*00a8*/ 	.byte	0x04, 0x0a
        /*00aa*/ 	.short	(.L_1613 - .L_1612)
	.align		4
.L_1612:
        /*00ac*/ 	.word	index@(.nv.constant0._Z35group_norm_nhwc_fwd_one_pass_kernelI11Fp16IOFp16WLi128ELi42ELi672EEv26Group_norm_nhwc_fwd_params)
        /*00b0*/ 	.short	0x0210
        /*00b2*/ 	.short	0x00a0


	//----- nvinfo : EIATTR_SW_WAR
	.align		4
.L_1613:
        /*00b4*/ 	.byte	0x04, 0x36
        /*00b6*/ 	.short	(.L_1615 - .L_1614)
.L_1614:
        /*00b8*/ 	.word	0x00000008
.L_1615:


//--------------------- .nv.info._Z35group_norm_nhwc_fwd_one_pass_kernelI11Fp16IOFp16WLi256ELi42ELi672EEv26Group_norm_nhwc_fwd_params --------------------------
	.section	.nv.info._Z35group_norm_nhwc_fwd_one_pass_kernelI11Fp16IOFp16WLi256ELi42ELi672EEv26Group_norm_nhwc_fwd_params,"",@"SHT_CUDA_INFO"
	.sectionflags	@""
	.align	4


	//----- nvinfo : EIATTR_CUDA_API_VERSION
	.align		4
        /*0000*/ 	.byte	0x04, 0x37
        /*0002*/ 	.short	(.L_1617 - .L_1616)
.L_1616:
        /*0004*/ 	.word	0x00000082


	//----- nvinfo : EIATTR_KPARAM_INFO
	.align		4
.L_1617:
        /*0008*/ 	.byte	0x04, 0x17
        /*000a*/ 	.short	(.L_1619 - .L_1618)
.L_1618:
        /*000c*/ 	.word	0x00000000
        /*0010*/ 	.short	0x0000
        /*0012*/ 	.short	0x0000
        /*0014*/ 	.byte	0x00, 0xf0, 0x81, 0x02


	//----- nvinfo : EIATTR_SPARSE_MMA_MASK
	.align		4
.L_1619:
        /*0018*/ 	.byte	0x03, 0x50
        /*001a*/ 	.short	0x0000


	//----- nvinfo : EIATTR_MAXREG_COUNT
	.align		4
        /*001c*/ 	.byte	0x03, 0x1b
        /*001e*/ 	.short	0x0050


	//----- nvinfo : EIATTR_NUM_BARRIERS
	.align		4
        /*0020*/ 	.byte	0x02, 0x4c
        /*0022*/ 	.byte	0x01
	.zero		1


	//----- nvinfo : EIATTR_MERCURY_ISA_VERSION
	.align		4
        /*0024*/ 	.byte	0x03, 0x5f
        /*0026*/ 	.short	0x0101


	//----- nvinfo : EIATTR_COOP_GROUP_MASK_REGIDS
	.align		4
        /*0028*/ 	.byte	0x04, 0x29
        /*002a*/ 	.short	(.L_1621 - .L_1620)


	//   ....[0]....
.L_1620:
        /*002c*/ 	.word	0xffffffff


	//   ....[1]....
        /*0030*/ 	.word	0xffffffff


	//   ....[2]....
        /*0034*/ 	.word	0xffffffff


	//   ....[3]....
        /*0038*/ 	.word	0xffffffff


	//   ....[4]....
        /*003c*/ 	.word	0xffffffff


	//   ....[5]....
        /*0040*/ 	.word	0xffffffff


	//   ....[6]....
        /*0044*/ 	.word	0xffffffff


	//   ....[7]....
        /*0048*/ 	.word	0xffffffff


	//   ....[8]....
        /*004c*/ 	.word	0xffffffff


	//   ....[9]....
        /*0050*/ 	.word	0xffffffff


	//----- nvinfo : EIATTR_COOP_GROUP_INSTR_OFFSETS
	.align		4
.L_1621:
        /*0054*/ 	.byte	0x04, 0x28
        /*0056*/ 	.short	(.L_1623 - .L_1622)


	//   ....[0]....
.L_1622:
        /*0058*/ 	.word	0x00001020


	//   ....[1]....
        /*005c*/ 	.word	0x00001030


	//   ....[2]....
        /*0060*/ 	.word	0x00001060


	//   ....[3]....
        /*0064*/ 	.word	0x00001070


	//   ....[4]....
        /*0068*/ 	.word	0x000010b0


	//   ....[5]....
        /*006c*/ 	.word	0x000010c0


	//   ....[6]....
        /*0070*/ 	.word	0x00001100


	//   ....[7]....
        /*0074*/ 	.word	0x00001110


	//   ....[8]....
        /*0078*/ 	.word	0x00001150


	//   ....[9]....
        /*007c*/ 	.word	0x00001160


	//----- nvinfo : EIATTR_EXIT_INSTR_OFFSETS
	.align		4
.L_1623:
        /*0080*/ 	.byte	0x04, 0x1c
        /*0082*/ 	.short	(.L_1625 - .L_1624)


	//   ....[0]....
.L_1624:
        /*0084*/ 	.word	0x00000080


	//   ....[1]....
        /*0088*/ 	.word	0x00003570


	//----- nvinfo : EIATTR_MAX_THREADS
	.align		4
.L_1625:
        /*008c*/ 	.byte	0x04, 0x05
        /*008e*/ 	.short	(.L_1627 - .L_1626)
.L_1626:
        /*0090*/ 	.word	0x000002a0
        /*0094*/ 	.word	0x00000001
        /*0098*/ 	.word	0x00000001


	//----- nvinfo : EIATTR_CRS_STACK_SIZE
	.align		4
.L_1627:
        /*009c*/ 	.byte	0x04, 0x1e
        /*009e*/ 	.short	(.L_1629 - .L_1628)
.L_1628:
        /*00a0*/ 	.word	0x00000000


	//----- nvinfo : EIATTR_CBANK_PARAM_SIZE
	.align		4
.L_1629:
        /*00a4*/ 	.byte	0x03, 0x19
        /*00a6*/ 	.short	0x00a0


	//----- nvinfo : EIATTR_PARAM_CBANK
	.align		4
        /*00a8*/ 	.byte	0x04, 0x0a
        /*00aa*/ 	.short	(.L_1631 - .L_1630)
	.align		4
.L_1630:
        /*00ac*/ 	.word	index@(.nv.constant0._Z35group_norm_nhwc_fwd_one_pass_kernelI11Fp16IOFp16WLi256ELi42ELi672EEv26Group_norm_nhwc_fwd_params)
        /*00b0*/ 	.short	0x0210
        /*00b2*/ 	.short	0x00a0


	//----- nvinfo : EIATTR_SW_WAR
	.align		4
.L_1631:
        /*00b4*/ 	.byte	0x04, 0x36
        /*00b6*/ 	.short	(.L_1633 - .L_1632)
.L_1632:
        /*00b8*/ 	.word	0x00000008
.L_1633:


//--------------------- .nv.info._Z35group_norm_nhwc_fwd_one_pass_kernelI11Fp16IOFp16WLi512ELi42ELi672EEv26Group_norm_nhwc_fwd_params --------------------------
	.section	.nv.info._Z35group_norm_nhwc_fwd_one_pass_kernelI11Fp16IOFp16WLi512ELi42ELi672EEv26Group_norm_nhwc_fwd_params,"",@"SHT_CUDA_INFO"
	.sectionflags	@""
	.align	4


	//----- nvinfo : EIATTR_CUDA_API_VERSION
	.align		4
        /*0000*/ 	.byte	0x04, 0x37
        /*0002*/ 	.short	(.L_1635 - .L_1634)
.L_1634:
        /*0004*/ 	.word	0x00000082


	//----- nvinfo : EIATTR_KPARAM_INFO
	.align		4
.L_1635:
        /*0008*/ 	.byte	0x04, 0x17
        /*000a*/ 	.short	(.L_1637 - .L_1636)
.L_1636:
        /*000c*/ 	.word	0x00000000
        /*0010*/ 	.short	0x0000
        /*0012*/ 	.short	0x0000
        /*0014*/ 	.byte	0x00, 0xf0, 0x81, 0x02


	//----- nvinfo : EIATTR_SPARSE_MMA_MASK
	.align		4
.L_1637:
        /*0018*/ 	.byte	0x03, 0x50
        /*001a*/ 	.short	0x0000


	//----- nvinfo : EIATTR_MAXREG_COUNT
	.align		4
        /*001c*/ 	.byte	0x03, 0x1b
        /*001e*/ 	.short	0x0050


	//----- nvinfo : EIATTR_NUM_BARRIERS
	.align		4
        /*0020*/ 	.byte	0x02, 0x4c
        /*0022*/ 	.byte	0x01
	.zero		1


	//----- nvinfo : EIATTR_MERCURY_ISA_VERSION
	.align		4
        /*0024*/ 	.byte	0x03, 0x5f
        /*0026*/ 	.short	0x0101


	//----- nvinfo : EIATTR_COOP_GROUP_MASK_REGIDS
	.align		4
        /*0028*/ 	.byte	0x04, 0x29
        /*002a*/ 	.short	(.L_1639 - .L_1638)


	//   ....[0]....
.L_1638:
        /*002c*/ 	.word	0xffffffff


	//   ....[1]....
        /*0030*/ 	.word	0xffffffff


	//   ....[2]....
        /*0034*/ 	.word	0xffffffff


	//   ....[3]....
        /*0038*/ 	.word	0xffffffff


	//   ....[4]....
        /*003c*/ 	.word	0xffffffff


	//   ....[5]....
        /*0040*/ 	.word	0xffffffff


	//   ....[6]....
        /*0044*/ 	.word	0xffffffff


	//   ....[7]....
        /*0048*/ 	.word	0xffffffff


	//   ....[8]....
        /*004c*/ 	.word	0xffffffff


	//   ....[9]....
        /*0050*/ 	.word	0xffffffff


	//----- nvinfo : EIATTR_COOP_GROUP_INSTR_OFFSETS
	.align		4
.L_1639:
        /*0054*/ 	.byte	0x04, 0x28
        /*0056*/ 	.short	(.L_1641 - .L_1640)


	//   ....[0]....
.L_1640:
        /*0058*/ 	.word	0x00001c00


	//   ....[1]....
        /*005c*/ 	.word	0x00001c10


	//   ....[2]....
        /*0060*/ 	.word	0x00001c50


	//   ....[3]....
        /*0064*/ 	.word	0x00001c60


	//   ....[4]....
        /*0068*/ 	.word	0x00001ca0


	//   ....[5]....
        /*006c*/ 	.word	0x00001cb0


	//   ....[6]....
        /*0070*/ 	.word	0x00001cf0


	//   ....[7]....
        /*0074*/ 	.word	0x00001d00


	//   ....[8]....
        /*0078*/ 	.word	0x00001d40


	//   ....[9]....
        /*007c*/ 	.word	0x00001d50


	//----- nvinfo : EIATTR_EXIT_INSTR_OFFSETS
	.align		4
.L_1641:
        /*0080*/ 	.byte	0x04, 0x1c
        /*0082*/ 	.short	(.L_1643 - .L_1642)


	//   ....[0]....
.L_1642:
        /*0084*/ 	.word	0x00000070


	//   ....[1]....
        /*0088*/ 	.word	0x000052d0


	//----- nvinfo : EIATTR_MAX_THREADS
	.align		4
.L_1643:
        /*008c*/ 	.byte	0x04, 0x05
        /*008e*/ 	.short	(.L_1645 - .L_1644)
.L_1644:
        /*0090*/ 	.word	0x000002a0
        /*0094*/ 	.word	0x00000001
        /*0098*/ 	.word	0x00000001


	//----- nvinfo : EIATTR_CRS_STACK_SIZE
	.align		4
.L_1645:
        /*009c*/ 	.byte	0x04, 0x1e
        /*009e*/ 	.short	(.L_1647 - .L_1646)
.L_1646:
        /*00a0*/ 	.word	0x00000000


	//----- nvinfo : EIATTR_CBANK_PARAM_SIZE
	.align		4
.L_1647:
        /*00a4*/ 	.byte	0x03, 0x19
        /*00a6*/ 	.short	0x00a0


	//----- nvinfo : EIATTR_PARAM_CBANK
	.align		4
        /*00a8*/ 	.byte	0x04, 0x0a
        /*00aa*/ 	.short	(.L_1649 - .L_1648)
	.align		4
.L_1648:
        /*00ac*/ 	.word	index@(.nv.constant0._Z35group_norm_nhwc_fwd_one_pass_kernelI11Fp16IOFp16WLi512ELi42ELi672EEv26Group_norm_nhwc_fwd_params)
        /*00b0*/ 	.short	0x0210
        /*00b2*/ 	.short	0x00a0


	//----- nvinfo : EIATTR_SW_WAR
	.align		4
.L_1649:
        /*00b4*/ 	.byte	0x04, 0x36
        /*00b6*/ 	.short	(.L_1651 - .L_1650)
.L_1650:
        /*00b8*/ 	.word	0x00000008
.L_1651:


//--------------------- .nv.info._Z35group_norm_nhwc_fwd_one_pass_kernelI11Fp32IOFp32WLi64ELi42ELi672EEv26Group_norm_nhwc_fwd_params --------------------------
	.section	.nv.info._Z35group_norm_nhwc_fwd_one_pass_kernelI11Fp32IOFp32WLi64ELi42ELi672EEv26Group_norm_nhwc_fwd_params,"",@"SHT_CUDA_INFO"
	.sectionflags	@""
	.align	4


	//----- nvinfo : EIATTR_CUDA_API_VERSION
	.align		4
        /*0000*/ 	.byte	0x04, 0x37
        /*0002*/ 	.short	(.L_1653 - .L_1652)
.L_1652:
        /*0004*/ 	.word	0x00000082


	//----- nvinfo : EIATTR_KPARAM_INFO
	.align		4
.L_1653:
        /*0008*/ 	.byte	0x04, 0x17
        /*000a*/ 	.short	(.L_1655 - .L_1654)
.L_1654:
        /*000c*/ 	.word	0x00000000
        /*0010*/ 	.short	0x0000
        /*0012*/ 	.short	0x0000
        /*0014*/ 	.byte	0x00, 0xf0, 0x81, 0x02


	//----- nvinfo : EIATTR_SPARSE_MMA_MASK
	.align		4
.L_1655:
        /*0018*/ 	.byte	0x03, 0x50
        /*001a*/ 	.short	0x0000


	//----- nvinfo : EIATTR_MAXREG_COUNT
	.align		4
        /*001c*/ 	.byte	0x03, 0x1b
        /*001e*/ 	.short	0x0050


	//----- nvinfo : EIATTR_NUM_BARRIERS
	.align		4
        /*0020*/ 	.byte	0x02, 0x4c
        /*0022*/ 	.byte	0x01
	.zero		1


	//----- nvinfo : EIATTR_MERCURY_ISA_VERSION
	.align		4
        /*0024*/ 	.byte	0x03, 0x5f
        /*0026*/ 	.short	0x0101


	//----- nvinfo : EIATTR_COOP_GROUP_MASK_REGIDS
	.align		4
        /*0028*/ 	.byte	0x04, 0x29
        /*002a*/ 	.short	(.L_1657 - .L_1656)


	//   ....[0]....
.L_1656:
        /*002c*/ 	.word	0xffffffff


	//   ....[1]....
        /*0030*/ 	.word	0xffffffff


	//   ....[2]....
        /*0034*/ 	.word	0xffffffff


	//   ....[3]....
        /*0038*/ 	.word	0xffffffff


	//   ....[4]....
        /*003c*/ 	.word	0xffffffff


	//   ....[5]....
        /*0040*/ 	.word	0xffffffff


	//   ....[6]....
        /*0044*/ 	.word	0xffffffff


	//   ....[7]....
        /*0048*/ 	.word	0xffffffff


	//   ....[8]....
        /*004c*/ 	.word	0xffffffff


	//   ....[9]....
        /*0050*/ 	.word	0xffffffff


	//----- nvinfo : EIATTR_COOP_GROUP_INSTR_OFFSETS
	.align		4
.L_1657:
        /*0054*/ 	.byte	0x04, 0x28
        /*0056*/ 	.short	(.L_1659 - .L_1658)


	//   ....[0]....
.L_1658:
        /*0058*/ 	.word	0x00000760


	//   ....[1]....
        /*005c*/ 	.word	0x00000770


	//   ....[2]....
        /*0060*/ 	.word	0x000007a0


	//   ....[3]....
        /*0064*/ 	.word	0x000007c0


	//   ....[4]....
        /*0068*/ 	.word	0x000007f0


	//   ....[5]....
        /*006c*/ 	.word	0x00000810


	//   ....[6]....
        /*0070*/ 	.word	0x00000840


	//   ....[7]....
        /*0074*/ 	.word	0x00000860


	//   ....[8]....
        /*0078*/ 	.word	0x00000890


	//   ....[9]....
        /*007c*/ 	.word	0x000008b0


	//----- nvinfo : EIATTR_EXIT_INSTR_OFFSETS
	.align		4
.L_1659:
        /*0080*/ 	.byte	0x04, 0x1c
        /*0082*/ 	.short	(.L_1661 - .L_1660)


	//   ....[0]....
.L_1660:
        /*0084*/ 	.word	0x00000070


	//   ....[1]....
        /*0088*/ 	.word	0x00001da0


	//----- nvinfo : EIATTR_MAX_THREADS
	.align		4
.L_1661:
        /*008c*/ 	.byte	0x04, 0x05
        /*008e*/ 	.short	(.L_1663 - .L_1662)
.L_1662:
        /*0090*/ 	.word	0x000002a0
        /*0094*/ 	.word	0x00000001
        /*0098*/ 	.word	0x00000001


	//----- nvinfo : EIATTR_CRS_STACK_SIZE
	.align		4
.L_1663:
        /*009c*/ 	.byte	0x04, 0x1e
        /*009e*/ 	.short	(.L_1665 - .L_1664)
.L_1664:
        /*00a0*/ 	.word	0x00000000


	//----- nvinfo : EIATTR_CBANK_PARAM_SIZE
	.align		4
.L_1665:
        /*00a4*/ 	.byte	0x03, 0x19
        /*00a6*/ 	.short	0x00a0


	//----- nvinfo : EIATTR_PARAM_CBANK
	.align		4
        /*00a8*/ 	.byte	0x04, 0x0a
        /*00aa*/ 	.short	(.L_1667 - .L_1666)
	.align		4
.L_1666:
        /*00ac*/ 	.word	index@(.nv.constant0._Z35group_norm_nhwc_fwd_one_pass_kernelI11Fp32IOFp32WLi64ELi42ELi672EEv26Group_norm_nhwc_fwd_params)
        /*00b0*/ 	.short	0x0210
        /*00b2*/ 	.short	0x00a0


	//----- nvinfo : EIATTR_SW_WAR
	.align		4
.L_1667:
        /*00b4*/ 	.byte	0x04, 0x36
        /*00b6*/ 	.short	(.L_1669 - .L_1668)
.L_1668:
        /*00b8*/ 	.word	0x00000008
.L_1669:


//--------------------- .nv.info._Z35group_norm_nhwc_fwd_one_pass_kernelI11Fp32IOFp32WLi128ELi42ELi672EEv26Group_norm_nhwc_fwd_params --------------------------
	.section	.nv.info._Z35group_norm_nhwc_fwd_one_pass_kernelI11Fp32IOFp32WLi128ELi42ELi672EEv26Group_norm_nhwc_fwd_params,"",@"SHT_CUDA_INFO"
	.sectionflags	@""
	.align	4


	//----- nvinfo : EIATTR_CUDA_API_VERSION
	.align		4
        /*0000*/ 	.byte	0x04, 0x37
        /*0002*/ 	.short	(.L_1671 - .L_1670)
.L_1670:
        /*0004*/ 	.word	0x00000082


	//----- nvinfo : EIATTR_KPARAM_INFO
	.align		4
.L_1671:
        /*0008*/ 	.byte	0x04, 0x17
        /*000a*/ 	.short	(.L_1673 - .L_1672)
.L_1672:
        /*000c*/ 	.word	0x00000000
        /*0010*/ 	.short	0x0000
        /*0012*/ 	.short	0x0000
        /*0014*/ 	.byte	0x00, 0xf0, 0x81, 0x02


	//----- nvinfo : EIATTR_SPARSE_MMA_MASK
	.align		4
.L_1673:
        /*0018*/ 	.byte	0x03, 0x50
        /*001a*/ 	.short	0x0000


	//----- nvinfo : EIATTR_MAXREG_COUNT
	.align		4
        /*001c*/ 	.byte	0x03, 0x1b
        /*001e*/ 	.short	0x0050


	//----- nvinfo : EIATTR_NUM_BARRIERS
	.align		4
        /*0020*/ 	.byte	0x02, 0x4c
        /*0022*/ 	.byte	0x01
	.zero		1


	//----- nvinfo : EIATTR_MERCURY_ISA_VERSION
	.align		4
        /*0024*/ 	.byte	0x03, 0x5f
        /*0026*/ 	.short	0x0101


	//----- nvinfo : EIATTR_COOP_GROUP_MASK_REGIDS
	.align		4
        /*0028*/ 	.byte	0x04, 0x29
        /*002a*/ 	.short	(.L_1675 - .L_1674)


	//   ....[0]....
.L_1674:
        /*002c*/ 	.word	0xffffffff


	//   ....[1]....
        /*0030*/ 	.word	0xffffffff


	//   ....[2]....
        /*0034*/ 	.word	0xffffffff


	//   ....[3]....
        /*0038*/ 	.word	0xffffffff


	//   ....[4]....
        /*003c*/ 	.word	0xffffffff


	//   ....[5]....
        /*0040*/ 	.word	0xffffffff


	//   ....[6]....
        /*0044*/ 	.word	0xffffffff


	//   ....[7]....
        /*0048*/ 	.word	0xffffffff


	//   ....[8]....
        /*004c*/ 	.word	0xffffffff


	//   ....[9]....
        /*0050*/ 	.word	0xffffffff


	//----- nvinfo : EIATTR_COOP_GROUP_INSTR_OFFSETS
	.align		4
.L_1675:
        /*0054*/ 	.byte	0x04, 0x28
        /*0056*/ 	.short	(.L_1677 - .L_1676)


	//   ....[0]....
.L_1676:
        /*0058*/ 	.word	0x000009b0


	//   ....[1]....
        /*005c*/ 	.word	0x000009d0


	//   ....[2]....
        /*0060*/ 	.word	0x00000a10


	//   ....[3]....
        /*0064*/ 	.word	0x00000a30


	//   ....[4]....
        /*0068*/ 	.word	0x00000a60


	//   ....[5]....
        /*006c*/ 	.word	0x00000a80


	//   ....[6]....
        /*0070*/ 	.word	0x00000ab0


	//   ....[7]....
        /*0074*/ 	.word	0x00000ad0


	//   ....[8]....
        /*0078*/ 	.word	0x00000b00


	//   ....[9]....
        /*007c*/ 	.word	0x00000b20


	//----- nvinfo : EIATTR_EXIT_INSTR_OFFSETS
	.align		4
.L_1677:
        /*0080*/ 	.byte	0x04, 0x1c
        /*0082*/ 	.short	(.L_1679 - .L_1678)


	//   ....[0]....
.L_1678:
        /*0084*/ 	.word	0x00000070


	//   ....[1]....
        /*0088*/ 	.word	0x000023e0


	//----- nvinfo : EIATTR_MAX_THREADS
	.align		4
.L_1679:
        /*008c*/ 	.byte	0x04, 0x05
        /*008e*/ 	.short	(.L_1681 - .L_1680)
.L_1680:
        /*0090*/ 	.word	0x000002a0
        /*0094*/ 	.word	0x00000001
        /*0098*/ 	.word	0x00000001


	//----- nvinfo : EIATTR_CRS_STACK_SIZE
	.align		4
.L_1681:
        /*009c*/ 	.byte	0x04, 0x1e
        /*009e*/ 	.short	(.L_1683 - .L_1682)
.L_1682:
        /*00a0*/ 	.word	0x00000000


	//----- nvinfo : EIATTR_CBANK_PARAM_SIZE
	.align		4
.L_1683:
        /*00a4*/ 	.byte	0x03, 0x19
        /*00a6*/ 	.short	0x00a0


	//----- nvinfo : EIATTR_PARAM_CBANK
	.align		4
        /*00a8*/ 	.byte	0x04, 0x0a
        /*00aa*/ 	.short	(.L_1685 - .L_1684)
	.align		4
.L_1684:
        /*00ac*/ 	.word	index@(.nv.constant0._Z35group_norm_nhwc_fwd_one_pass_kernelI11Fp32IOFp32WLi128ELi42ELi672EEv26Group_norm_nhwc_fwd_params)
        /*00b0*/ 	.short	0x0210
        /*00b2*/ 	.short	0x00a0


	//----- nvinfo : EIATTR_SW_WAR
	.align		4
.L_1685:
        /*00b4*/ 	.byte	0x04, 0x36
        /*00b6*/ 	.short	(.L_1687 - .L_1686)
.L_1686:
        /*00b8*/ 	.word	0x00000008
.L_1687:


//--------------------- .nv.info._Z35group_norm_nhwc_fwd_one_pass_kernelI11Fp32IOFp32WLi256ELi42ELi672EEv26Group_norm_nhwc_fwd_params --------------------------
	.section	.nv.info._Z35group_norm_nhwc_fwd_one_pass_kernelI11Fp32IOFp32WLi256ELi42ELi672EEv26Group_norm_nhwc_fwd_params,"",@"SHT_CUDA_INFO"
	.sectionflags	@""
	.align	4


	//----- nvinfo : EIATTR_CUDA_API_VERSION
	.align		4
        /*0000*/ 	.byte	0x04, 0x37
        /*0002*/ 	.short	(.L_1689 - .L_1688)
.L_1688:
        /*0004*/ 	.word	0x00000082


	//----- nvinfo : EIATTR_KPARAM_INFO
	.align		4
.L_1689:
        /*0008*/ 	.byte	0x04, 0x17
        /*000a*/ 	.short	(.L_1691 - .L_1690)
.L_1690:
        /*000c*/ 	.word	0x00000000
        /*0010*/ 	.short	0x0000
        /*0012*/ 	.short	0x0000
        /*0014*/ 	.byte	0x00, 0xf0, 0x81, 0x02


	//----- nvinfo : EIATTR_SPARSE_MMA_MASK
	.align		4
.L_1691:
        /*0018*/ 	.byte	0x03, 0x50
        /*001a*/ 	.short	0x0000


	//----- nvinfo : EIATTR_MAXREG_COUNT
	.align		4
        /*001c*/ 	.byte	0x03, 0x1b
        /*001e*/ 	.short	0x0050


	//----- nvinfo : EIATTR_NUM_BARRIERS
	.align		4
        /*0020*/ 	.byte	0x02, 0x4c
        /*0022*/ 	.byte	0x01
	.zero		1


	//----- nvinfo : EIATTR_MERCURY_ISA_VERSION
	.align		4
        /*0024*/ 	.byte	0x03, 0x5f
        /*0026*/ 	.short	0x0101


	//----- nvinfo : EIATTR_COOP_GROUP_MASK_REGIDS
	.align		4
        /*0028*/ 	.byte	0x04, 0x29
        /*002a*/ 	.short	(.L_1693 - .L_1692)


	//   ....[0]....
.L_1692:
        /*002c*/ 	.word	0xffffffff


	//   ....[1]....
        /*0030*/ 	.word	0xffffffff


	//   ....[2]....
        /*0034*/ 	.word	0xffffffff


	//   ....[3]....
        /*0038*/ 	.word	0xffffffff


	//   ....[4]....
        /*003c*/ 	.word	0xffffffff


	//   ....[5]....
        /*0040*/ 	.word	0xffffffff


	//   ....[6]....
        /*0044*/ 	.word	0xffffffff


	//   ....[7]....
        /*0048*/ 	.word	0xffffffff


	//   ....[8]....
        /*004c*/ 	.word	0xffffffff


	//   ....[9]....
        /*0050*/ 	.word	0xffffffff


	//----- nvinfo : EIATTR_COOP_GROUP_INSTR_OFFSETS
	.align		4
.L_1693:
        /*0054*/ 	.byte	0x04, 0x28
        /*0056*/ 	.short	(.L_1695 - .L_1694)


	//   ....[0]....
.L_1694:
        /*0058*/ 	.word	0x00000f40


	//   ....[1]....
        /*005c*/ 	.word	0x00000f50


	//   ....[2]....
        /*0060*/ 	.word	0x00000f80


	//   ....[3]....
        /*0064*/ 	.word	0x00000f90


	//   ....[4]....
        /*0068*/ 	.word	0x00000fd0


	//   ....[5]....
        /*006c*/ 	.word	0x00000fe0


	//   ....[6]....
        /*0070*/ 	.word	0x00001020


	//   ....[7]....
        /*0074*/ 	.word	0x00001030


	//   ....[8]....
        /*0078*/ 	.word	0x00001070


	//   ....[9]....
        /*007c*/ 	.word	0x00001080


	//----- nvinfo : EIATTR_EXIT_INSTR_OFFSETS
	.align		4
.L_1695:
        /*0080*/ 	.byte	0x04, 0x1c
        /*0082*/ 	.short	(.L_1697 - .L_1696)


	//   ....[0]....
.L_1696:
        /*0084*/ 	.word	0x00000070


	//   ....[1]....
        /*0088*/ 	.word	0x000031b0


	//----- nvinfo : EIATTR_MAX_THREADS
	.align		4
.L_1697:
        /*008c*/ 	.byte	0x04, 0x05
        /*008e*/ 	.short	(.L_1699 - .L_1698)
.L_1698:
        /*0090*/ 	.word	0x000002a0
        /*0094*/ 	.word	0x00000001
        /*0098*/ 	.word	0x00000001


	//----- nvinfo : EIATTR_CRS_STACK_SIZE
	.align		4
.L_1699:
        /*009c*/ 	.byte	0x04, 0x1e
        /*009e*/ 	.short	(.L_1701 - .L_1700)
.L_1700:
        /*00a0*/ 	.word	0x00000000


	//----- nvinfo : EIATTR_CBANK_PARAM_SIZE
	.align		4
.L_1701:
        /*00a4*/ 	.byte	0x03, 0x19
        /*00a6*/ 	.short	0x00a0


	//----- nvinfo : EIATTR_PARAM_CBANK
	.align		4
        /*00a8*/ 	.byte	0x04, 0x0a
        /*00aa*/ 	.short	(.L_1703 - .L_1702)
	.align		4
.L_1702:
        /*00ac*/ 	.word	index@(.nv.constant0._Z35group_norm_nhwc_fwd_one_pass_kernelI11Fp32IOFp32WLi256ELi42ELi672EEv26Group_norm_nhwc_fwd_params)
        /*00b0*/ 	.short	0x0210
        /*00b2*/ 	.short	0x00a0


	//----- nvinfo : EIATTR_SW_WAR
	.align		4
.L_1703:
        /*00b4*/ 	.byte	0x04, 0x36
        /*00b6*/ 	.short	(.L_1705 - .L_1704)
.L_1704:
        /*00b8*/ 	.word	0x00000008
.L_1705:


//--------------------- .nv.info._Z35group_norm_nhwc_fwd_one_pass_kernelI11Fp32IOFp32WLi512ELi42ELi672EEv26Group_norm_nhwc_fwd_params --------------------------
	.section	.nv.info._Z35group_norm_nhwc_fwd_one_pass_kernelI11Fp32IOFp32WLi512ELi42ELi672EEv26Group_norm_nhwc_fwd_params,"",@"SHT_CUDA_INFO"
	.sectionflags	@""
	.align	4


	//----- nvinfo : EIATTR_CUDA_API_VERSION
	.align		4
        /*0000*/ 	.byte	0x04, 0x37
        /*0002*/ 	.short	(.L_1707 - .L_1706)
.L_1706:
        /*0004*/ 	.word	0x00000082


	//----- nvinfo : EIATTR_KPARAM_INFO
	.align		4
.L_1707:
        /*0008*/ 	.byte	0x04, 0x17
        /*000a*/ 	.short	(.L_1709 - .L_1708)
.L_1708:
        /*000c*/ 	.word	0x00000000
        /*0010*/ 	.short	0x0000
        /*0012*/ 	.short	0x0000
        /*0014*/ 	.byte	0x00, 0xf0, 0x81, 0x02


	//----- nvinfo : EIATTR_SPARSE_MMA_MASK
	.align		4
.L_1709:
        /*0018*/ 	.byte	0x03, 0x50
        /*001a*/ 	.short	0x0000


	//----- nvinfo : EIATTR_MAXREG_COUNT
	.align		4
        /*001c*/ 	.byte	0x03, 0x1b
        /*001e*/ 	.short	0x0050


	//----- nvinfo : EIATTR_NUM_BARRIERS
	.align		4
        /*0020*/ 	.byte	0x02, 0x4c
        /*0022*/ 	.byte	0x01
	.zero		1


	//----- nvinfo : EIATTR_MERCURY_ISA_VERSION
	.align		4
        /*0024*/ 	.byte	0x03, 0x5f
        /*0026*/ 	.short	0x0101


	//----- nvinfo : EIATTR_COOP_GROUP_MASK_REGIDS
	.align		4
        /*0028*/ 	.byte	0x04, 0x29
        /*002a*/ 	.short	(.L_1711 - .L_1710)


	//   ....[0]....
.L_1710:
        /*002c*/ 	.word	0xffffffff


	//   ....[1]....
        /*0030*/ 	.word	0xffffffff


	//   ....[2]....
        /*0034*/ 	.word	0xffffffff


	//   ....[3]....
        /*0038*/ 	.word	0xffffffff


	//   ....[4]....
        /*003c*/ 	.word	0xffffffff


	//   ....[5]....
        /*0040*/ 	.word	0xffffffff


	//   ....[6]....
        /*0044*/ 	.word	0xffffffff


	//   ....[7]....
        /*0048*/ 	.word	0xffffffff


	//   ....[8]....
        /*004c*/ 	.word	0xffffffff


	//   ....[9]....
        /*0050*/ 	.word	0xffffffff


	//----- nvinfo : EIATTR_COOP_GROUP_INSTR_OFFSETS
	.align		4
.L_1711:
        /*0054*/ 	.byte	0x04, 0x28
        /*0056*/ 	.short	(.L_1713 - .L_1712)


	//   ....[0]....
.L_1712:
        /*0058*/ 	.word	0x00001a50


	//   ....[1]....
        /*005c*/ 	.word	0x00001a60


	//   ....[2]....
        /*0060*/ 	.word	0x00001a90


	//   ....[3]....
        /*0064*/ 	.word	0x00001aa0


	//   ....[4]....
        /*0068*/ 	.word	0x00001ae0


	//   ....[5]....
        /*006c*/ 	.word	0x00001af0


	//   ....[6]....
        /*0070*/ 	.word	0x00001b30


	//   ....[7]....
        /*0074*/ 	.word	0x00001b40


	//   ....[8]....
        /*0078*/ 	.word	0x00001b80


	//   ....[9]....
        /*007c*/ 	.word	0x00001b90


	//----- nvinfo : EIATTR_EXIT_INSTR_OFFSETS
	.align		4
.L_1713:
        /*0080*/ 	.byte	0x04, 0x1c
        /*0082*/ 	.short	(.L_1715 - .L_1714)


	//   ....[0]....
.L_1714:
        /*0084*/ 	.word	0x00000080


	//   ....[1]....
        /*0088*/ 	.word	0x00004f80


	//----- nvinfo : EIATTR_MAX_THREADS
	.align		4
.L_1715:
        /*008c*/ 	.byte	0x04, 0x05
        /*008e*/ 	.short	(.L_1717 - .L_1716)
.L_1716:
        /*0090*/ 	.word	0x000002a0
        /*0094*/ 	.word	0x00000001
        /*0098*/ 	.word	0x00000001


	//----- nvinfo : EIATTR_CRS_STACK_SIZE
	.align		4
.L_1717:
        /*009c*/ 	.byte	0x04, 0x1e
        /*009e*/ 	.short	(.L_1719 - .L_1718)
.L_1718:
        /*00a0*/ 	.word	0x00000000


	//----- nvinfo : EIATTR_CBANK_PARAM_SIZE
	.align		4
.L_1719:
        /*00a4*/ 	.byte	0x03, 0x19
        /*00a6*/ 	.short	0x00a0


	//----- nvinfo : EIATTR_PARAM_CBANK
	.align		4
        /*00a8*/ 	.byte	0x04, 0x0a
        /*00aa*/ 	.short	(.L_1721 - .L_1720)
	.align		4
.L_1720:
        /*00ac*/ 	.word	index@(.nv.constant0._Z35group_norm_nhwc_fwd_one_pass_kernelI11Fp32IOFp32WLi512ELi42ELi672EEv26Group_norm_nhwc_fwd_params)
        /*00b0*/ 	.short	0x0210
        /*00b2*/ 	.short	0x00a0


	//----- nvinfo : EIATTR_SW_WAR
	.align		4
.L_1721:
        /*00b4*/ 	.byte	0x04, 0x36
        /*00b6*/ 	.short	(.L_1723 - .L_1722)
.L_1722:
        /*00b8*/ 	.word	0x00000008
.L_1723:


//--------------------- .nv.info._Z35group_norm_nhwc_fwd_one_pass_kernelI11Fp32IOBf16WLi64ELi42ELi672EEv26Group_norm_nhwc_fwd_params --------------------------
	.section	.nv.info._Z35group_norm_nhwc_fwd_one_pass_kernelI11Fp32IOBf16WLi64ELi42ELi672EEv26Group_norm_nhwc_fwd_params,"",@"SHT_CUDA_INFO"
	.sectionflags	@""
	.align	4


	//----- nvinfo : EIATTR_CUDA_API_VERSION
	.align		4
        /*0000*/ 	.byte	0x04, 0x37
        /*0002*/ 	.short	(.L_1725 - .L_1724)
.L_1724:
        /*0004*/ 	.word	0x00000082


	//----- nvinfo : EIATTR_KPARAM_INFO
	.align		4
.L_1725:
        /*0008*/ 	.byte	0x04, 0x17
        /*000a*/ 	.short	(.L_1727 - .L_1726)
.L_1726:
        /*000c*/ 	.word	0x00000000
        /*0010*/ 	.short	0x0000
        /*0012*/ 	.short	0x0000
        /*0014*/ 	.byte	0x00, 0xf0, 0x81, 0x02


	//----- nvinfo : EIATTR_SPARSE_MMA_MASK
	.align		4
.L_1727:
        /*0018*/ 	.byte	0x03, 0x50
        /*001a*/ 	.short	0x0000


	//----- nvinfo : EIATTR_MAXREG_COUNT
	.align		4
        /*001c*/ 	.byte	0x03, 0x1b
        /*001e*/ 	.short	0x0050


	//----- nvinfo : EIATTR_NUM_BARRIERS
	.align		4
        /*0020*/ 	.byte	0x02, 0x4c
        /*0022*/ 	.byte	0x01
	.zero		1


	//----- nvinfo : EIATTR_MERCURY_ISA_VERSION
	.align		4
        /*0024*/ 	.byte	0x03, 0x5f
        /*0026*/ 	.short	0x0101


	//----- nvinfo : EIATTR_COOP_GROUP_MASK_REGIDS
	.align		4
        /*0028*/ 	.byte	0x04, 0x29
        /*002a*/ 	.short	(.L_1729 - .L_1728)


	//   ....[0]....
.L_1728:
        /*002c*/ 	.word	0xffffffff


	//   ....[1]....
        /*0030*/ 	.word	0xffffffff


	//   ....[2]....
        /*0034*/ 	.word	0xffffffff


	//   ....[3]....
        /*0038*/ 	.word	0xffffffff


	//   ....[4]....
        /*003c*/ 	.word	0xffffffff


	//   ....[5]....
        /*0040*/ 	.word	0xffffffff


	//   ....[6]....
        /*0044*/ 	.word	0xffffffff


	//   ....[7]....
        /*0048*/ 	.word	0xffffffff


	//   ....[8]....
        /*004c*/ 	.word	0xffffffff


	//   ....[9]....
        /*0050*/ 	.word	0xffffffff


	//----- nvinfo : EIATTR_COOP_GROUP_INSTR_OFFSETS
	.align		4
.L_1729:
        /*0054*/ 	.byte	0x04, 0x28
        /*0056*/ 	.short	(.L_1731 - .L_1730)


	//   ....[0]....
.L_1730:
        /*0058*/ 	.word	0x00000760


	//   ....[1]....
        /*005c*/ 	.word	0x00000770


	//   ....[2]....
        /*0060*/ 	.word	0x000007a0


	//   ....[3]....
        /*0064*/ 	.word	0x000007c0


	//   ....[4]....
        /*0068*/ 	.word	0x000007f0


	//   ....[5]....
        /*006c*/ 	.word	0x00000810


	//   ....[6]....
        /*0070*/ 	.word	0x00000840


	//   ....[7]....
        /*0074*/ 	.word	0x00000860


	//   ....[8]....
        /*0078*/ 	.word	0x00000890


	//   ....[9]....
        /*007c*/ 	.word	0x000008b0


	//----- nvinfo : EIATTR_EXIT_INSTR_OFFSETS
	.align		4
.L_1731:
        /*0080*/ 	.byte	0x04, 0x1c
        /*0082*/ 	.short	(.L_1733 - .L_1732)


	//   ....[0]....
.L_1732:
        /*0084*/ 	.word	0x00000070


	//   ....[1]....
        /*0088*/ 	.word	0x00001de0


	//----- nvinfo : EIATTR_MAX_THREADS
	.align		4
.L_1733:
        /*008c*/ 	.byte	0x04, 0x05
        /*008e*/ 	.short	(.L_1735 - .L_1734)
.L_1734:
        /*0090*/ 	.word	0x000002a0
        /*0094*/ 	.word	0x00000001
        /*0098*/ 	.word	0x00000001


	//----- nvinfo : EIATTR_CRS_STACK_SIZE
	.align		4
.L_1735:
        /*009c*/ 	.byte	0x04, 0x1e
        /*009e*/ 	.short	(.L_1737 - .L_1736)
.L_1736:
        /*00a0*/ 	.word	0x00000000


	//----- nvinfo : EIATTR_CBANK_PARAM_SIZE
	.align		4
.L_1737:
        /*00a4*/ 	.byte	0x03, 0x19
        /*00a6*/ 	.short	0x00a0


	//----- nvinfo : EIATTR_PARAM_CBANK
	.align		4
        /*00a8*/ 	.byte	0x04, 0x0a
        /*00aa*/ 	.short	(.L_1739 - .L_1738)
	.align		4
.L_1738:
        /*00ac*/ 	.word	index@(.nv.constant0._Z35group_norm_nhwc_fwd_one_pass_kernelI11Fp32IOBf16WLi64ELi42ELi672EEv26Group_norm_nhwc_fwd_params)
        /*00b0*/ 	.short	0x0210
        /*00b2*/ 	.short	0x00a0


	//----- nvinfo : EIATTR_SW_WAR
	.align		4
.L_1739:
        /*00b4*/ 	.byte	0x04, 0x36
        /*00b6*/ 	.short	(.L_1741 - .L_1740)
.L_1740:
        /*00b8*/ 	.word	0x00000008
.L_1741:


//--------------------- .nv.info._Z35group_norm_nhwc_fwd_one_pass_kernelI11Fp32IOBf16WLi128ELi42ELi672EEv26Group_norm_nhwc_fwd_params --------------------------
	.section	.nv.info._Z35group_norm_nhwc_fwd_one_pass_kernelI11Fp32IOBf16WLi128ELi42ELi672EEv26Group_norm_nhwc_fwd_params,"",@"SHT_CUDA_INFO"
	.sectionflags	@""
	.align	4


	//----- nvinfo : EIATTR_CUDA_API_VERSION
	.align		4
        /*0000*/ 	.byte	0x04, 0x37
        /*0002*/ 	.short	(.L_1743 - .L_1742)
.L_1742:
        /*0004*/ 	.word	0x00000082


	//----- nvinfo : EIATTR_KPARAM_INFO
	.align		4
.L_1743:
        /*0008*/ 	.byte	0x04, 0x17
        /*000a*/ 	.short	(.L_1745 - .L_1744)
.L_1744:
        /*000c*/ 	.word	0x00000000
        /*0010*/ 	.short	0x0000
        /*0012*/ 	.short	0x0000
        /*0014*/ 	.byte	0x00, 0xf0, 0x81, 0x02


	//----- nvinfo : EIATTR_SPARSE_MMA_MASK
	.align		4
.L_1745:
        /*0018*/ 	.byte	0x03, 0x50
        /*001a*/ 	.short	0x0000


	//----- nvinfo : EIATTR_MAXREG_COUNT
	.align		4
        /*001c*/ 	.byte	0x03, 0x1b
        /*001e*/ 	.short	0x0050


	//----- nvinfo : EIATTR_NUM_BARRIERS
	.align		4
        /*0020*/ 	.byte	0x02, 0x4c
        /*0022*/ 	.byte	0x01
	.zero		1


	//----- nvinfo : EIATTR_MERCURY_ISA_VERSION
	.align		4
        /*0024*/ 	.byte	0x03, 0x5f
        /*0026*/ 	.short	0x0101


	//----- nvinfo : EIATTR_COOP_GROUP_MASK_REGIDS
	.align		4
        /*0028*/ 	.byte	0x04, 0x29
        /*002a*/ 	.short	(.L_1747 - .L_1746)


	//   ....[0]....
.L_1746:
        /*002c*/ 	.word	0xffffffff


	//   ....[1]....
        /*0030*/ 	.word	0xffffffff


	//   ....[2]....
        /*0034*/ 	.word	0xffffffff


	//   ....[3]....
        /*0038*/ 	.word	0xffffffff


	//   ....[4]....
        /*003c*/ 	.word	0xffffffff


	//   ....[5]....
        /*0040*/ 	.word	0xffffffff


	//   ....[6]....
        /*0044*/ 	.word	0xffffffff


	//   ....[7]....
        /*0048*/ 	.word	0xffffffff


	//   ....[8]....
        /*004c*/ 	.word	0xffffffff


	//   ....[9]....
        /*0050*/ 	.word	0xffffffff


	//----- nvinfo : EIATTR_COOP_GROUP_INSTR_OFFSETS
	.align		4
.L_1747:
        /*0054*/ 	.byte	0x04, 0x28
        /*0056*/ 	.short	(.L_1749 - .L_1748)


	//   ....[0]....
.L_1748:
        /*0058*/ 	.word	0x000009c0


	//   ....[1]....
        /*005c*/ 	.word	0x000009e0


	//   ....[2]....
        /*0060*/ 	.word	0x00000a20


	//   ....[3]....
        /*0064*/ 	.word	0x00000a40


	//   ....[4]....
        /*0068*/ 	.word	0x00000a70


	//   ....[5]....
        /*006c*/ 	.word	0x00000a90


	//   ....[6]....
        /*0070*/ 	.word	0x00000ac0


	//   ....[7]....
        /*0074*/ 	.word	0x00000ae0


	//   ....[8]....
        /*0078*/ 	.word	0x00000b10


	//   ....[9]....
        /*007c*/ 	.word	0x00000b30


	//----- nvinfo : EIATTR_EXIT_INSTR_OFFSETS
	.align		4
.L_1749:
        /*0080*/ 	.byte	0x04, 0x1c
        /*0082*/ 	.short	(.L_1751 - .L_1750)


	//   ....[0]....
.L_1750:
        /*0084*/ 	.word	0x00000070


	//   ....[1]....
        /*0088*/ 	.word	0x00002420


	//----- nvinfo : EIATTR_MAX_THREADS
	.align		4
.L_1751:
        /*008c*/ 	.byte	0x04, 0x05
        /*008e*/ 	.short	(.L_1753 - .L_1752)
.L_1752:
        /*0090*/ 	.word	0x000002a0
        /*0094*/ 	.word	0x00000001
        /*0098*/ 	.word	0x00000001


	//----- nvinfo : EIATTR_CRS_STACK_SIZE
	.align		4
.L_1753:
        /*009c*/ 	.byte	0x04, 0x1e
        /*009e*/ 	.short	(.L_1755 - .L_1754)
.L_1754:
        /*00a0*/ 	.word	0x00000000


	//----- nvinfo : EIATTR_CBANK_PARAM_SIZE
	.align		4
.L_1755:
        /*00a4*/ 	.byte	0x03, 0x19
        /*00a6*/ 	.short	0x00a0


	//----- nvinfo : EIATTR_PARAM_CBANK
	.align		4
        /*00a8*/ 	.byte	0x04, 0x0a
        /*00aa*/ 	.short	(.L_1757 - .L_1756)
	.align		4
.L_1756:
        /*00ac*/ 	.word	index@(.nv.constant0._Z35group_norm_nhwc_fwd_one_pass_kernelI11Fp32IOBf16WLi128ELi42ELi672EEv26Group_norm_nhwc_fwd_params)
        /*00b0*/ 	.short	0x0210
        /*00b2*/ 	.short	0x00a0


	//----- nvinfo : EIATTR_SW_WAR
	.align		4
.L_1757:
        /*00b4*/ 	.byte	0x04, 0x36
        /*00b6*/ 	.short	(.L_1759 - .L_1758)
.L_1758:
        /*00b8*/ 	.word	0x00000008
.L_1759:


//--------------------- .nv.info._Z35group_norm_nhwc_fwd_one_pass_kernelI11Fp32IOBf16WLi256ELi42ELi672EEv26Group_norm_nhwc_fwd_params --------------------------
	.section	.nv.info._Z35group_norm_nhwc_fwd_one_pass_kernelI11Fp32IOBf16WLi256ELi42ELi672EEv26Group_norm_nhwc_fwd_params,"",@"SHT_CUDA_INFO"
	.sectionflags	@""
	.align	4


	//----- nvinfo : EIATTR_CUDA_API_VERSION
	.align		4
        /*0000*/ 	.byte	0x04, 0x37
        /*0002*/ 	.short	(.L_1761 - .L_1760)
.L_1760:
        /*0004*/ 	.word	0x00000082


	//----- nvinfo : EIATTR_KPARAM_INFO
	.align		4
.L_1761:
        /*0008*/ 	.byte	0x04, 0x17
        /*000a*/ 	.short	(.L_1763 - .L_1762)
.L_1762:
        /*000c*/ 	.word	0x00000000
        /*0010*/ 	.short	0x0000
        /*0012*/ 	.short	0x0000
        /*0014*/ 	.byte	0x00, 0xf0, 0x81, 0x02


	//----- nvinfo : EIATTR_SPARSE_MMA_MASK
	.align		4
.L_1763:
        /*0018*/ 	.byte	0x03, 0x50
        /*001a*/ 	.short	0x0000


	//----- nvinfo : EIATTR_MAXREG_COUNT
	.align		4
        /*001c*/ 	.byte	0x03, 0x1b
        /*001e*/ 	.short	0x0050


	//----- nvinfo : EIATTR_NUM_BARRIERS
	.align		4
        /*0020*/ 	.byte	0x02, 0x4c
        /*0022*/ 	.byte	0x01
	.zero		1


	//----- nvinfo : EIATTR_MERCURY_ISA_VERSION
	.align		4
        /*0024*/ 	.byte	0x03, 0x5f
        /*0026*/ 	.short	0x0101


	//----- nvinfo : EIATTR_COOP_GROUP_MASK_REGIDS
	.align		4
        /*0028*/ 	.byte	0x04, 0x29
        /*002a*/ 	.short	(.L_1765 - .L_1764)


	//   ....[0]....
.L_1764:
        /*002c*/ 	.word	0xffffffff


	//   ....[1]....
        /*0030*/ 	.word	0xffffffff


	//   ....[2]....
        /*0034*/ 	.word	0xffffffff


	//   ....[3]....
        /*0038*/ 	.word	0xffffffff


	//   ....[4]....
        /*003c*/ 	.word	0xffffffff


	//   ....[5]....
        /*0040*/ 	.word	0xffffffff


	//   ....[6]....
        /*0044*/ 	.word	0xffffffff


	//   ....[7]....
        /*0048*/ 	.word	0xffffffff


	//   ....[8]....
        /*004c*/ 	.word	0xffffffff


	//   ....[9]....
        /*0050*/ 	.word	0xffffffff


	//----- nvinfo : EIATTR_COOP_GROUP_INSTR_OFFSETS
	.align		4
.L_1765:
        /*0054*/ 	.byte	0x04, 0x28
        /*0056*/ 	.short	(.L_1767 - .L_1766)


	//   ....[0]....
.L_1766:
        /*0058*/ 	.word	0x00000f40


	//   ....[1]....
        /*005c*/ 	.word	0x00000f50


	//   ....[2]....
        /*0060*/ 	.word	0x00000f80


	//   ....[3]....
        /*0064*/ 	.word	0x00000f90


	//   ....[4]....
        /*0068*/ 	.word	0x00000fd0


	//   ....[5]....
        /*006c*/ 	.word	0x00000fe0


	//   ....[6]....
        /*0070*/ 	.word	0x00001020


	//   ....[7]....
        /*0074*/ 	.word	0x00001030


	//   ....[8]....
        /*0078*/ 	.word	0x00001070


	//   ....[9]....
        /*007c*/ 	.word	0x00001080


	//----- nvinfo : EIATTR_EXIT_INSTR_OFFSETS
	.align		4
.L_1767:
        /*0080*/ 	.byte	0x04, 0x1c
        /*0082*/ 	.short	(.L_1769 - .L_1768)


	//   ....[0]....
.L_1768:
        /*0084*/ 	.word	0x00000070


	//   ....[1]....
        /*0088*/ 	.word	0x000031f0


	//----- nvinfo : EIATTR_MAX_THREADS
	.align		4
.L_1769:
        /*008c*/ 	.byte	0x04, 0x05
        /*008e*/ 	.short	(.L_1771 - .L_1770)
.L_1770:
        /*0090*/ 	.word	0x000002a0
        /*0094*/ 	.word	0x00000001
        /*0098*/ 	.word	0x00000001


	//----- nvinfo : EIATTR_CRS_STACK_SIZE
	.align		4
.L_1771:
        /*009c*/ 	.byte	0x04, 0x1e
        /*009e*/ 	.short	(.L_1773 - .L_1772)
.L_1772:
        /*00a0*/ 	.word	0x00000000


	//----- nvinfo : EIATTR_CBANK_PARAM_SIZE
	.align		4
.L_1773:
        /*00a4*/ 	.byte	0x03, 0x19
        /*00a6*/ 	.short	0x00a0


	//----- nvinfo : EIATTR_PARAM_CBANK
	.align		4
        /*00a8*/ 	.byte	0x04, 0x0a
        /*00aa*/ 	.short	(.L_1775 - .L_1774)
	.align		4
.L_1774:
        /*00ac*/ 	.word	index@(.nv.constant0._Z35group_norm_nhwc_fwd_one_pass_kernelI11Fp32IOBf16WLi256ELi42ELi672EEv26Group_norm_nhwc_fwd_params)
        /*00b0*/ 	.short	0x0210
        /*00b2*/ 	.short	0x00a0


	//----- nvinfo : EIATTR_SW_WAR
	.align		4
.L_1775:
        /*00b4*/ 	.byte	0x04, 0x36
        /*00b6*/ 	.short	(.L_1777 - .L_1776)
.L_1776:
        /*00b8*/ 	.word	0x00000008
.L_1777:


//--------------------- .nv.info._Z35group_norm_nhwc_fwd_one_pass_kernelI11Fp32IOBf16WLi512ELi42ELi672EEv26Group_norm_nhwc_fwd_params --------------------------
	.section	.nv.info._Z35group_norm_nhwc_fwd_one_pass_kernelI11Fp32IOBf16WLi512ELi42ELi672EEv26Group_norm_nhwc_fwd_params,"",@"SHT_CUDA_INFO"
	.sectionflags	@""
	.align	4


	//----- nvinfo : EIATTR_CUDA_API_VERSION
	.align		4
        /*0000*/ 	.byte	0x04, 0x37
        /*0002*/ 	.short	(.L_1779 - .L_1778)
.L_1778:
        /*0004*/ 	.word	0x00000082


	//----- nvinfo : EIATTR_KPARAM_INFO
	.align		4
.L_1779:
        /*0008*/ 	.byte	0x04, 0x17
        /*000a*/ 	.short	(.L_1781 - .L_1780)
.L_1780:
        /*000c*/ 	.word	0x00000000
        /*0010*/ 	.short	0x0000
        /*0012*/ 	.short	0x0000
        /*0014*/ 	.byte	0x00, 0xf0, 0x81, 0x02


	//----- nvinfo : EIATTR_SPARSE_MMA_MASK
	.align		4
.L_1781:
        /*0018*/ 	.byte	0x03, 0x50
        /*001a*/ 	.short	0x0000


	//----- nvinfo : EIATTR_MAXREG_COUNT
	.align		4
        /*001c*/ 	.byte	0x03, 0x1b
        /*001e*/ 	.short	0x0050


	//----- nvinfo : EIATTR_NUM_BARRIERS
	.align		4
        /*0020*/ 	.byte	0x02, 0x4c
        /*0022*/ 	.byte	0x01
	.zero		1


	//----- nvinfo : EIATTR_MERCURY_ISA_VERSION
	.align		4
        /*0024*/ 	.byte	0x03, 0x5f
        /*0026*/ 	.short	0x0101


	//----- nvinfo : EIATTR_COOP_GROUP_MASK_REGIDS
	.align		4
        /*0028*/ 	.byte	0x04, 0x29
        /*002a*/ 	.short	(.L_1783 - .L_1782)


	//   ....[0]....
.L_1782:
        /*002c*/ 	.word	0xffffffff


	//   ....[1]....
        /*0030*/ 	.word	0xffffffff


	//   ....[2]....
        /*0034*/ 	.word	0xffffffff


	//   ....[3]....
        /*0038*/ 	.word	0xffffffff


	//   ....[4]....
        /*003c*/ 	.word	0xffffffff


	//   ....[5]....
        /*0040*/ 	.word	0xffffffff


	//   ....[6]....
        /*0044*/ 	.word	0xffffffff


	//   ....[7]....
        /*0048*/ 	.word	0xffffffff


	//   ....[8]....
        /*004c*/ 	.word	0xffffffff


	//   ....[9]....
        /*0050*/ 	.word	0xffffffff


	//----- nvinfo : EIATTR_COOP_GROUP_INSTR_OFFSETS
	.align		4
.L_1783:
        /*0054*/ 	.byte	0x04, 0x28
        /*0056*/ 	.short	(.L_1785 - .L_1784)


	//   ....[0]....
.L_1784:
        /*0058*/ 	.word	0x00001a50


	//   ....[1]....
        /*005c*/ 	.word	0x00001a60


	//   ....[2]....
        /*0060*/ 	.word	0x00001a90


	//   ....[3]....
        /*0064*/ 	.word	0x00001aa0


	//   ....[4]....
        /*0068*/ 	.word	0x00001ae0


	//   ....[5]....
        /*006c*/ 	.word	0x00001af0


	//   ....[6]....
        /*0070*/ 	.word	0x00001b30


	//   ....[7]....
        /*0074*/ 	.word	0x00001b40


	//   ....[8]....
        /*0078*/ 	.word	0x00001b80


	//   ....[9]....
        /*007c*/ 	.word	0x00001b90


	//----- nvinfo : EIATTR_EXIT_INSTR_OFFSETS
	.align		4
.L_1785:
        /*0080*/ 	.byte	0x04, 0x1c
        /*0082*/ 	.short	(.L_1787 - .L_1786)


	//   ....[0]....
.L_1786:
        /*0084*/ 	.word	0x00000080


	//   ....[1]....
        /*0088*/ 	.word	0x00004fe0


	//----- nvinfo : EIATTR_MAX_THREADS
	.align		4
.L_1787:
        /*008c*/ 	.byte	0x04, 0x05
        /*008e*/ 	.short	(.L_1789 - .L_1788)
.L_1788:
        /*0090*/ 	.word	0x000002a0
        /*0094*/ 	.word	0x00000001
        /*0098*/ 	.word	0x00000001


	//----- nvinfo : EIATTR_CRS_STACK_SIZE
	.align		4
.L_1789:
        /*009c*/ 	.byte	0x04, 0x1e
        /*009e*/ 	.short	(.L_1791 - .L_1790)
.L_1790:
        /*00a0*/ 	.word	0x00000000


	//----- nvinfo : EIATTR_CBANK_PARAM_SIZE
	.align		4
.L_1791:
        /*00a4*/ 	.byte	0x03, 0x19
        /*00a6*/ 	.short	0x00a0


	//----- nvinfo : EIATTR_PARAM_CBANK
	.align		4
        /*00a8*/ 	.byte	0x04, 0x0a
        /*00aa*/ 	.short	(.L_1793 - .L_1792)
	.align		4
.L_1792:
        /*00ac*/ 	.word	index@(.nv.constant0._Z35group_norm_nhwc_fwd_one_pass_kernelI11Fp32IOBf16WLi512ELi42ELi672EEv26Group_norm_nhwc_fwd_params)
        /*00b0*/ 	.short	0x0210
        /*00b2*/ 	.short	0x00a0


	//----- nvinfo : EIATTR_SW_WAR
	.align		4
.L_1793:
        /*00b4*/ 	.byte	0x04, 0x36
        /*00b6*/ 	.short	(.L_1795 - .L_1794)
.L_1794:
        /*00b8*/ 	.word	0x00000008
.L_1795:


//--------------------- .nv.info._Z35group_norm_nhwc_fwd_one_pass_kernelI11Fp32IOFp16WLi64ELi42ELi672EEv26Group_norm_nhwc_fwd_params --------------------------
	.section	.nv.info._Z35group_norm_nhwc_fwd_one_pass_kernelI11Fp32IOFp16WLi64ELi42ELi672EEv26Group_norm_nhwc_fwd_params,"",@"SHT_CUDA_INFO"
	.sectionflags	@""
	.align	4


	//----- nvinfo : EIATTR_CUDA_API_VERSION
	.align		4
        /*0000*/ 	.byte	0x04, 0x37
        /*0002*/ 	.short	(.L_1797 - .L_1796)
.L_1796:
        /*0004*/ 	.word	0x00000082


	//----- nvinfo : EIATTR_KPARAM_INFO
	.align		4
.L_1797:
        /*0008*/ 	.byte	0x04, 0x17
        /*000a*/ 	.short	(.L_1799 - .L_1798)
.L_1798:
        /*000c*/ 	.word	0x00000000
        /*0010*/ 	.short	0x0000
        /*0012*/ 	.short	0x0000
        /*0014*/ 	.byte	0x00, 0xf0, 0x81, 0x02


	//----- nvinfo : EIATTR_SPARSE_MMA_MASK
	.align		4
.L_1799:
        /*0018*/ 	.byte	0x03, 0x50
        /*001a*/ 	.short	0x0000


	//----- nvinfo : EIATTR_MAXREG_COUNT
	.align		4
        /*001c*/ 	.byte	0x03, 0x1b
        /*001e*/ 	.short	0x0050


	//----- nvinfo : EIATTR_NUM_BARRIERS
	.align		4
        /*0020*/ 	.byte	0x02, 0x4c
        /*0022*/ 	.byte	0x01
	.zero		1


	//----- nvinfo : EIATTR_MERCURY_ISA_VERSION
	.align		4
        /*0024*/ 	.byte	0x03, 0x5f
        /*0026*/ 	.short	0x0101


	//----- nvinfo : EIATTR_COOP_GROUP_MASK_REGIDS
	.align		4
        /*0028*/ 	.byte	0x04, 0x29
        /*002a*/ 	.short	(.L_1801 - .L_1800)


	//   ....[0]....
.L_1800:
        /*002c*/ 	.word	0xffffffff


	//   ....[1]....
        /*0030*/ 	.word	0xffffffff


	//   ....[2]....
        /*0034*/ 	.word	0xffffffff


	//   ....[3]....
        /*0038*/ 	.word	0xffffffff


	//   ....[4]....
        /*003c*/ 	.word	0xffffffff


	//   ....[5]....
        /*0040*/ 	.word	0xffffffff


	//   ....[6]....
        /*0044*/ 	.word	0xffffffff


	//   ....[7]....
        /*0048*/ 	.word	0xffffffff


	//   ....[8]....
        /*004c*/ 	.word	0xffffffff


	//   ....[9]....
        /*0050*/ 	.word	0xffffffff


	//----- nvinfo : EIATTR_COOP_GROUP_INSTR_OFFSETS
	.align		4
.L_1801:
        /*0054*/ 	.byte	0x04, 0x28
        /*0056*/ 	.short	(.L_1803 - .L_1802)


	//   ....[0]....
.L_1802:
        /*0058*/ 	.word	0x00000760


	//   ....[1]....
        /*005c*/ 	.word	0x00000770


	//   ....[2]....
        /*0060*/ 	.word	0x000007a0


	//   ....[3]....
        /*0064*/ 	.word	0x000007c0


	//   ....[4]....
        /*0068*/ 	.word	0x000007f0


	//   ....[5]....
        /*006c*/ 	.word	0x00000810


	//   ....[6]....
        /*0070*/ 	.word	0x00000840


	//   ....[7]....
        /*0074*/ 	.word	0x00000860


	//   ....[8]....
        /*0078*/ 	.word	0x00000890


	//   ....[9]....
        /*007c*/ 	.word	0x000008b0


	//----- nvinfo : EIATTR_EXIT_INSTR_OFFSETS
	.align		4
.L_1803:
        /*0080*/ 	.byte	0x04, 0x1c
        /*0082*/ 	.short	(.L_1805 - .L_1804)


	//   ....[0]....
.L_1804:
        /*0084*/ 	.word	0x00000070


	//   ....[1]....
        /*0088*/ 	.word	0x00001de0


	//----- nvinfo : EIATTR_MAX_THREADS
	.align		4
.L_1805:
        /*008c*/ 	.byte	0x04, 0x05
        /*008e*/ 	.short	(.L_1807 - .L_1806)
.L_1806:
        /*0090*/ 	.word	0x000002a0
        /*0094*/ 	.word	0x00000001
        /*0098*/ 	.word	0x00000001


	//----- nvinfo : EIATTR_CRS_STACK_SIZE
	.align		4
.L_1807:
        /*009c*/ 	.byte	0x04, 0x1e
        /*009e*/ 	.short	(.L_1809 - .L_1808)
.L_1808:
        /*00a0*/ 	.word	0x00000000


	//----- nvinfo : EIATTR_CBANK_PARAM_SIZE
	.align		4
.L_1809:
        /*00a4*/ 	.byte	0x03, 0x19
        /*00a6*/ 	.short	0x00a0


	//----- nvinfo : EIATTR_PARAM_CBANK
	.align		4
        /*00a8*/ 	.byte	0x04, 0x0a
        /*00aa*/ 	.short	(.L_1811 - .L_1810)
	.align		4
.L_1810:
        /*00ac*/ 	.word	index@(.nv.constant0._Z35group_norm_nhwc_fwd_one_pass_kernelI11Fp32IOFp16WLi64ELi42ELi672EEv26Group_norm_nhwc_fwd_params)
        /*00b0*/ 	.short	0x0210
        /*00b2*/ 	.short	0x00a0


	//----- nvinfo : EIATTR_SW_WAR
	.align		4
.L_1811:
        /*00b4*/ 	.byte	0x04, 0x36
        /*00b6*/ 	.short	(.L_1813 - .L_1812)
.L_1812:
        /*00b8*/ 	.word	0x00000008
.L_1813:


//--------------------- .nv.info._Z35group_norm_nhwc_fwd_one_pass_kernelI11Fp32IOFp16WLi128ELi42ELi672EEv26Group_norm_nhwc_fwd_params --------------------------
	.section	.nv.info._Z35group_norm_nhwc_fwd_one_pass_kernelI11Fp32IOFp16WLi128ELi42ELi672EEv26Group_norm_nhwc_fwd_params,"",@"SHT_CUDA_INFO"
	.sectionflags	@""
	.align	4


	//----- nvinfo : EIATTR_CUDA_API_VERSION
	.align		4
        /*0000*/ 	.byte	0x04, 0x37
        /*0002*/ 	.short	(.L_1815 - .L_1814)
.L_1814:
        /*0004*/ 	.word	0x00000082


	//----- nvinfo : EIATTR_KPARAM_INFO
	.align		4
.L_1815:
        /*0008*/ 	.byte	0x04, 0x17
        /*000a*/ 	.short	(.L_1817 - .L_1816)
.L_1816:
        /*000c*/ 	.word	0x00000000
        /*0010*/ 	.short	0x0000
        /*0012*/ 	.short	0x0000
        /*0014*/ 	.byte	0x00, 0xf0, 0x81, 0x02


	//----- nvinfo : EIATTR_SPARSE_MMA_MASK
	.align		4
.L_1817:
        /*0018*/ 	.byte	0x03, 0x50
        /*001a*/ 	.short	0x0000


	//----- nvinfo : EIATTR_MAXREG_COUNT
	.align		4
        /*001c*/ 	.byte	0x03, 0x1b
        /*001e*/ 	.short	0x0050


	//----- nvinfo : EIATTR_NUM_BARRIERS
	.align		4
        /*0020*/ 	.byte	0x02, 0x4c
        /*0022*/ 	.byte	0x01
	.zero		1


	//----- nvinfo : EIATTR_MERCURY_ISA_VERSION
	.align		4
        /*0024*/ 	.byte	0x03, 0x5f
        /*0026*/ 	.short	0x0101


	//----- nvinfo : EIATTR_COOP_GROUP_MASK_REGIDS
	.align		4
        /*0028*/ 	.byte	0x04, 0x29
        /*002a*/ 	.short	(.L_1819 - .L_1818)


	//   ....[0]....
.L_1818:
        /*002c*/ 	.word	0xffffffff


	//   ....[1]....
        /*0030*/ 	.word	0xffffffff


	//   ....[2]....
        /*0034*/ 	.word	0xffffffff


	//   ....[3]....
        /*0038*/ 	.word	0xffffffff


	//   ....[4]....
        /*003c*/ 	.word	0xffffffff


	//   ....[5]....
        /*0040*/ 	.word	0xffffffff


	//   ....[6]....
        /*0044*/ 	.word	0xffffffff


	//   ....[7]....
        /*0048*/ 	.word	0xffffffff


	//   ....[8]....
        /*004c*/ 	.word	0xffffffff


	//   ....[9]....
        /*0050*/ 	.word	0xffffffff


	//----- nvinfo : EIATTR_COOP_GROUP_INSTR_OFFSETS
	.align		4
.L_1819:
        /*0054*/ 	.byte	0x04, 0x28
        /*0056*/ 	.short	(.L_1821 - .L_1820)


	//   ....[0]....
.L_1820:
        /*0058*/ 	.word	0x000009c0


	//   ....[1]....
        /*005c*/ 	.word	0x000009e0


	//   ....[2]....
        /*0060*/ 	.word	0x00000a20


	//   ....[3]....
        /*0064*/ 	.word	0x00000a40


	//   ....[4]....
        /*0068*/ 	.word	0x00000a70


	//   ....[5]....
        /*006c*/ 	.word	0x00000a90


	//   ....[6]....
        /*0070*/ 	.word	0x00000ac0


	//   ....[7]....
        /*0074*/ 	.word	0x00000ae0


	//   ....[8]....
        /*0078*/ 	.word	0x00000b10


	//   ....[9]....
        /*007c*/ 	.word	0x00000b30


	//----- nvinfo : EIATTR_EXIT_INSTR_OFFSETS
	.align		4
.L_1821:
        /*0080*/ 	.byte	0x04, 0x1c
        /*0082*/ 	.short	(.L_1823 - .L_1822)


	//   ....[0]....
.L_1822:
        /*0084*/ 	.word	0x00000070


	//   ....[1]....
        /*0088*/ 	.word	0x00002420


	//----- nvinfo : EIATTR_MAX_THREADS
	.align		4
.L_1823:
        /*008c*/ 	.byte	0x04, 0x05
        /*008e*/ 	.short	(.L_1825 - .L_1824)
.L_1824:
        /*0090*/ 	.word	0x000002a0
        /*0094*/ 	.word	0x00000001
        /*0098*/ 	.word	0x00000001


	//----- nvinfo : EIATTR_CRS_STACK_SIZE
	.align		4
.L_1825:
        /*009c*/ 	.byte	0x04, 0x1e
        /*009e*/ 	.short	(.L_1827 - .L_1826)
.L_1826:
        /*00a0*/ 	.word	0x00000000


	//----- nvinfo : EIATTR_CBANK_PARAM_SIZE
	.align		4
.L_1827:
        /*00a4*/ 	.byte	0x03, 0x19
        /*00a6*/ 	.short	0x00a0


	//----- nvinfo : EIATTR_PARAM_CBANK
	.align		4
        /*00a8*/ 	.byte	0x04, 0x0a
        /*00aa*/ 	.short	(.L_1829 - .L_1828)
	.align		4
.L_1828:
        /*00ac*/ 	.word	index@(.nv.constant0._Z35group_norm_nhwc_fwd_one_pass_kernelI11Fp32IOFp16WLi128ELi42ELi672EEv26Group_norm_nhwc_fwd_params)
        /*00b0*/ 	.short	0x0210
        /*00b2*/ 	.short	0x00a0


	//----- nvinfo : EIATTR_SW_WAR
	.align		4
.L_1829:
        /*00b4*/ 	.byte	0x04, 0x36
        /*00b6*/ 	.short	(.L_1831 - .L_1830)
.L_1830:
        /*00b8*/ 	.word	0x00000008
.L_1831:


//--------------------- .nv.info._Z35group_norm_nhwc_fwd_one_pass_kernelI11Fp32IOFp16WLi256ELi42ELi672EEv26Group_norm_nhwc_fwd_params --------------------------
	.section	.nv.info._Z35group_norm_nhwc_fwd_one_pass_kernelI11Fp32IOFp16WLi256ELi42ELi672EEv26Group_norm_nhwc_fwd_params,"",@"SHT_CUDA_INFO"
	.sectionflags	@""
	.align	4


	//----- nvinfo : EIATTR_CUDA_API_VERSION
	.align		4
        /*0000*/ 	.byte	0x04, 0x37
        /*0002*/ 	.short	(.L_1833 - .L_1832)
.L_1832:
        /*0004*/ 	.word	0x00000082


	//----- nvinfo : EIATTR_KPARAM_INFO
	.align		4
.L_1833:
        /*0008*/ 	.byte	0x04, 0x17
        /*000a*/ 	.short	(.L_1835 - .L_1834)
.L_1834:
        /*000c*/ 	.word	0x00000000
        /*0010*/ 	.short	0x0000
        /*0012*/ 	.short	0x0000
        /*0014*/ 	.byte	0x00, 0xf0, 0x81, 0x02


	//----- nvinfo : EIATTR_SPARSE_MMA_MASK
	.align		4
.L_1835:
        /*0018*/ 	.byte	0x03, 0x50
        /*001a*/ 	.short	0x0000


	//----- nvinfo : EIATTR_MAXREG_COUNT
	.align		4
        /*001c*/ 	.byte	0x03, 0x1b
        /*001e*/ 	.short	0x0050


	//----- nvinfo : EIATTR_NUM_BARRIERS
	.align		4
        /*0020*/ 	.byte	0x02, 0x4c
        /*0022*/ 	.byte	0x01
	.zero		1


	//----- nvinfo : EIATTR_MERCURY_ISA_VERSION
	.align		4
        /*0024*/ 	.byte	0x03, 0x5f
        /*0026*/ 	.short	0x0101


	//----- nvinfo : EIATTR_COOP_GROUP_MASK_REGIDS
	.align		4
        /*0028*/ 	.byte	0x04, 0x29
        /*002a*/ 	.short	(.L_1837 - .L_1836)


	//   ....[0]....
.L_1836:
        /*002c*/ 	.word	0xffffffff


	//   ....[1]....
        /*0030*/ 	.word	0xffffffff


	//   ....[2]....
        /*0034*/ 	.word	0xffffffff


	//   ....[3]....
        /*0038*/ 	.word	0xffffffff


	//   ....[4]....
        /*003c*/ 	.word	0xffffffff


	//   ....[5]....
        /*0040*/ 	.word	0xffffffff


	//   ....[6]....
        /*0044*/ 	.word	0xffffffff


	//   ....[7]....
        /*0048*/ 	.word	0xffffffff


	//   ....[8]....
        /*004c*/ 	.word	0xffffffff


	//   ....[9]....
        /*0050*/ 	.word	0xffffffff


	//----- nvinfo : EIATTR_COOP_GROUP_INSTR_OFFSETS
	.align		4
.L_1837:
        /*0054*/ 	.byte	0x04, 0x28
        /*0056*/ 	.short	(.L_1839 - .L_1838)


	//   ....[0]....
.L_1838:
        /*0058*/ 	.word	0x00000f40


	//   ....[1]....
        /*005c*/ 	.word	0x00000f50


	//   ....[2]....
        /*0060*/ 	.word	0x00000f80


	//   ....[3]....
        /*0064*/ 	.word	0x00000f90


	//   ....[4]....
        /*0068*/ 	.word	0x00000fd0


	//   ....[5]....
        /*006c*/ 	.word	0x00000fe0


	//   ....[6]....
        /*0070*/ 	.word	0x00001020


	//   ....[7]....
        /*0074*/ 	.word	0x00001030


	//   ....[8]....
        /*0078*/ 	.word	0x00001070


	//   ....[9]....
        /*007c*/ 	.word	0x00001080


	//----- nvinfo : EIATTR_EXIT_INSTR_OFFSETS
	.align		4
.L_1839:
        /*0080*/ 	.byte	0x04, 0x1c
        /*0082*/ 	.short	(.L_1841 - .L_1840)


	//   ....[0]....
.L_1840:
        /*0084*/ 	.word	0x00000070


	//   ....[1]....
        /*0088*/ 	.word	0x000031f0


	//----- nvinfo : EIATTR_MAX_THREADS
	.align		4
.L_1841:
        /*008c*/ 	.byte	0x04, 0x05
        /*008e*/ 	.short	(.L_1843 - .L_1842)
.L_1842:
        /*0090*/ 	.word	0x000002a0
        /*0094*/ 	.word	0x00000001
        /*0098*/ 	.word	0x00000001


	//----- nvinfo : EIATTR_CRS_STACK_SIZE
	.align		4
.L_1843:
        /*009c*/ 	.byte	0x04, 0x1e
        /*009e*/ 	.short	(.L_1845 - .L_1844)
.L_1844:
        /*00a0*/ 	.word	0x00000000


	//----- nvinfo : EIATTR_CBANK_PARAM_SIZE
	.align		4
.L_1845:
        /*00a4*/ 	.byte	0x03, 0x19
        /*00a6*/ 	.short	0x00a0


	//----- nvinfo : EIATTR_PARAM_CBANK
	.align		4
        /*00a8*/ 	.byte	0x04, 0x0a
        /*00aa*/ 	.short	(.L_1847 - .L_1846)
	.align		4
.L_1846:
        /*00ac*/ 	.word	index@(.nv.constant0._Z35group_norm_nhwc_fwd_one_pass_kernelI11Fp32IOFp16WLi256ELi42ELi672EEv26Group_norm_nhwc_fwd_params)
        /*00b0*/ 	.short	0x0210
        /*00b2*/ 	.short	0x00a0


	//----- nvinfo : EIATTR_SW_WAR
	.align		4
.L_1847:
        /*00b4*/ 	.byte	0x04, 0x36
        /*00b6*/ 	.short	(.L_1849 - .L_1848)
.L_1848:
        /*00b8*/ 	.word	0x00000008
.L_1849:


//--------------------- .nv.info._Z35group_norm_nhwc_fwd_one_pass_kernelI11Fp32IOFp16WLi512ELi42ELi672EEv26Group_norm_nhwc_fwd_params --------------------------
	.section	.nv.info._Z35group_norm_nhwc_fwd_one_pass_kernelI11Fp32IOFp16WLi512ELi42ELi672EEv26Group_norm_nhwc_fwd_params,"",@"SHT_CUDA_INFO"
	.sectionflags	@""
	.align	4


	//----- nvinfo : EIATTR_CUDA_API_VERSION
	.align		4
        /*0000*/ 	.byte	0x04, 0x37
        /*0002*/ 	.short	(.L_1851 - .L_1850)
.L_1850:
        /*0004*/ 	.word	0x00000082


	//----- nvinfo : EIATTR_KPARAM_INFO
	.align		4
.L_1851:
        /*0008*/ 	.byte	0x04, 0x17
        /*000a*/ 	.short	(.L_1853 - .L_1852)
.L_1852:
        /*000c*/ 	.word	0x00000000
        /*0010*/ 	.short	0x0000
        /*0012*/ 	.short	0x0000
        /*0014*/ 	.byte	0x00, 0xf0, 0x81, 0x02


	//----- nvinfo : EIATTR_SPARSE_MMA_MASK
	.align		4
.L_1853:
        /*0018*/ 	.byte	0x03, 0x50
        /*001a*/ 	.short	0x0000


	//----- nvinfo : EIATTR_MAXREG_COUNT
	.align		4
        /*001c*/ 	.byte	0x03, 0x1b
        /*001e*/ 	.short	0x0050


	//----- nvinfo : EIATTR_NUM_BARRIERS
	.align		4
        /*0020*/ 	.byte	0x02, 0x4c
        /*0022*/ 	.byte	0x01
	.zero		1


	//----- nvinfo : EIATTR_MERCURY_ISA_VERSION
	.align		4
        /*0024*/ 	.byte	0x03, 0x5f
        /*0026*/ 	.short	0x0101


	//----- nvinfo : EIATTR_COOP_GROUP_MASK_REGIDS
	.align		4
        /*0028*/ 	.byte	0x04, 0x29
        /*002a*/ 	.short	(.L_1855 - .L_1854)


	//   ....[0]....
.L_1854:
        /*002c*/ 	.word	0xffffffff


	//   ....[1]....
        /*0030*/ 	.word	0xffffffff


	//   ....[2]....
        /*0034*/ 	.word	0xffffffff


	//   ....[3]....
        /*0038*/ 	.word	0xffffffff


	//   ....[4]....
        /*003c*/ 	.word	0xffffffff


	//   ....[5]....
        /*0040*/ 	.word	0xffffffff


	//   ....[6]....
        /*0044*/ 	.word	0xffffffff


	//   ....[7]....
        /*0048*/ 	.word	0xffffffff


	//   ....[8]....
        /*004c*/ 	.word	0xffffffff


	//   ....[9]....
        /*0050*/ 	.word	0xffffffff


	//----- nvinfo : EIATTR_COOP_GROUP_INSTR_OFFSETS
	.align		4
.L_1855:
        /*0054*/ 	.byte	0x04, 0x28
        /*0056*/ 	.short	(.L_1857 - .L_1856)


	//   ....[0]....
.L_1856:
        /*0058*/ 	.word	0x00001a50


	//   ....[1]....
        /*005c*/ 	.word	0x00001a60


	//   ....[2]....
        /*0060*/ 	.word	0x00001a90


	//   ....[3]....
        /*0064*/ 	.word	0x00001aa0


	//   ....[4]....
        /*0068*/ 	.word	0x00001ae0


	//   ....[5]....
        /*006c*/ 	.word	0x00001af0


	//   ....[6]....
        /*0070*/ 	.word	0x00001b30


	//   ....[7]....
        /*0074*/ 	.word	0x00001b40


	//   ....[8]....
        /*0078*/ 	.word	0x00001b80


	//   ....[9]....
        /*007c*/ 	.word	0x00001b90


	//----- nvinfo : EIATTR_EXIT_INSTR_OFFSETS
	.align		4
.L_1857:
        /*0080*/ 	.byte	0x04, 0x1c
        /*0082*/ 	.short	(.L_1859 - .L_1858)


	//   ....[0]....
.L_1858:
        /*0084*/ 	.word	0x00000080


	//   ....[1]....
        /*0088*/ 	.word	0x00004fe0


	//----- nvinfo : EIATTR_MAX_THREADS
	.align		4
.L_1859:
        /*008c*/ 	.byte	0x04, 0x05
        /*008e*/ 	.short	(.L_1861 - .L_1860)
.L_1860:
        /*0090*/ 	.word	0x000002a0
        /*0094*/ 	.word	0x00000001
        /*0098*/ 	.word	0x00000001


	//----- nvinfo : EIATTR_CRS_STACK_SIZE
	.align		4
.L_1861:
        /*009c*/ 	.byte	0x04, 0x1e
        /*009e*/ 	.short	(.L_1863 - .L_1862)
.L_1862:
        /*00a0*/ 	.word	0x00000000


	//----- nvinfo : EIATTR_CBANK_PARAM_SIZE
	.align		4
.L_1863:
        /*00a4*/ 	.byte	0x03, 0x19
        /*00a6*/ 	.short	0x00a0


	//----- nvinfo : EIATTR_PARAM_CBANK
	.align		4
        /*00a8*/ 	.byte	0x04, 0x0a
        /*00aa*/ 	.short	(.L_1865 - .L_1864)
	.align		4
.L_1864:
        /*00ac*/ 	.word	index@(.nv.constant0._Z35group_norm_nhwc_fwd_one_pass_kernelI11Fp32IOFp16WLi512ELi42ELi672EEv26Group_norm_nhwc_fwd_params)
        /*00b0*/ 	.short	0x0210
        /*00b2*/ 	.short	0x00a0


	//----- nvinfo : EIATTR_SW_WAR
	.align		4
.L_1865:
        /*00b4*/ 	.byte	0x04, 0x36
        /*00b6*/ 	.short	(.L_1867 - .L_1866)
.L_1866:
        /*00b8*/ 	.word	0x00000008
.L_1867:


//--------------------- .nv.callgraph             --------------------------
	.section	.nv.callgraph,"",@"SHT_CUDA_CALLGRAPH"
	.align	4
	.sectionentsize	8
	.align		4
        /*0000*/ 	.word	0x00000000
	.align		4
        /*0004*/ 	.word	0xffffffff
	.align		4
        /*0008*/ 	.word	0x00000000
	.align		4
        /*000c*/ 	.word	0xfffffffe
	.align		4
        /*0010*/ 	.word	0x00000000
	.align		4
        /*0014*/ 	.word	0xfffffffd
	.align		4
        /*0018*/ 	.word	0x00000000
	.align		4
        /*001c*/ 	.word	0xfffffffc


//--------------------- .nv.constant4             --------------------------
	.section	.nv.constant4,"a",@progbits
	.align	8
	.align		8
.nv.constant4:
        /*0000*/ 	.dword	_ZN61_INTERNAL_a3db6c8f_30_group_norm_nhwc_one_pass_42_cu_44ca18254cuda3std3__45__cpo5beginE
	.align		8
        /*0008*/ 	.dword	_ZN61_INTERNAL_a3db6c8f_30_group_norm_nhwc_one_pass_42_cu_44ca18254cuda3std3__45__cpo3endE
	.align		8
        /*0010*/ 	.dword	_ZN61_INTERNAL_a3db6c8f_30_group_norm_nhwc_one_pass_42_cu_44ca18254cuda3std3__45__cpo6cbeginE
	.align		8
        /*0018*/ 	.dword	_ZN61_INTERNAL_a3db6c8f_30_group_norm_nhwc_one_pass_42_cu_44ca18254cuda3std3__45__cpo4cendE
	.align		8
        /*0020*/ 	.dword	_ZN61_INTERNAL_a3db6c8f_30_group_norm_nhwc_one_pass_42_cu_44ca18254cuda3std3__45__cpo6rbeginE
	.align		8
        /*0028*/ 	.dword	_ZN61_INTERNAL_a3db6c8f_30_group_norm_nhwc_one_pass_42_cu_44ca18254cuda3std3__45__cpo4rendE
	.align		8
        /*0030*/ 	.dword	_ZN61_INTERNAL_a3db6c8f_30_group_norm_nhwc_one_pass_42_cu_44ca18254cuda3std3__45__cpo7crbeginE
	.align		8
        /*0038*/ 	.dword	_ZN61_INTERNAL_a3db6c8f_30_group_norm_nhwc_one_pass_42_cu_44ca18254cuda3std3__45__cpo5crendE
	.align		8
        /*0040*/ 	.dword	_ZN61_INTERNAL_a3db6c8f_30_group_norm_nhwc_one_pass_42_cu_44ca18254cuda3std3__463_GLOBAL__N__a3db6c8f_30_group_norm_nhwc_one_pass_42_cu_44ca18256ignoreE
	.align		8
        /*0048*/ 	.dword	_ZN61_INTERNAL_a3db6c8f_30_group_norm_nhwc_one_pass_42_cu_44ca18254cuda3std3__419piecewise_constructE
	.align		8
        /*0050*/ 	.dword	_ZN61_INTERNAL_a3db6c8f_30_group_norm_nhwc_one_pass_42_cu_44ca18254cuda3std3__48in_placeE
	.align		8
        /*0058*/ 	.dword	_ZN61_INTERNAL_a3db6c8f_30_group_norm_nhwc_one_pass_42_cu_44ca18254cuda3std3__420unreachable_sentinelE
	.align		8
        /*0060*/ 	.dword	_ZN61_INTERNAL_a3db6c8f_30_group_norm_nhwc_one_pass_42_cu_44ca18254cuda3std3__47nulloptE
	.align		8
        /*0068*/ 	.dword	_ZN61_INTERNAL_a3db6c8f_30_group_norm_nhwc_one_pass_42_cu_44ca18254cuda3std3__48unexpectE
	.align		8
        /*0070*/ 	.dword	_ZN61_INTERNAL_a3db6c8f_30_group_norm_nhwc_one_pass_42_cu_44ca18254cuda3std6ranges3__45__cpo4swapE
	.align		8
        /*0078*/ 	.dword	_ZN61_INTERNAL_a3db6c8f_30_group_norm_nhwc_one_pass_42_cu_44ca18254cuda3std6ranges3__45__cpo9iter_moveE
	.align		8
        /*0080*/ 	.dword	_ZN61_INTERNAL_a3db6c8f_30_group_norm_nhwc_one_pass_42_cu_44ca18254cuda3std6ranges3__45__cpo5beginE
	.align		8
        /*0088*/ 	.dword	_ZN61_INTERNAL_a3db6c8f_30_group_norm_nhwc_one_pass_42_cu_44ca18254cuda3std6ranges3__45__cpo3endE
	.align		8
        /*0090*/ 	.dword	_ZN61_INTERNAL_a3db6c8f_30_group_norm_nhwc_one_pass_42_cu_44ca18254cuda3std6ranges3__45__cpo6cbeginE
	.align		8
        /*0098*/ 	.dword	_ZN61_INTERNAL_a3db6c8f_30_group_norm_nhwc_one_pass_42_cu_44ca18254cuda3std6ranges3__45__cpo4cendE
	.align		8
        /*00a0*/ 	.dword	_ZN61_INTERNAL_a3db6c8f_30_group_norm_nhwc_one_pass_42_cu_44ca18254cuda3std6ranges3__45__cpo7advanceE
	.align		8
        /*00a8*/ 	.dword	_ZN61_INTERNAL_a3db6c8f_30_group_norm_nhwc_one_pass_42_cu_44ca18254cuda3std6ranges3__45__cpo9iter_swapE
	.align		8
        /*00b0*/ 	.dword	_ZN61_INTERNAL_a3db6c8f_30_group_norm_nhwc_one_pass_42_cu_44ca18254cuda3std6ranges3__45__cpo4nextE
	.align		8
        /*00b8*/ 	.dword	_ZN61_INTERNAL_a3db6c8f_30_group_norm_nhwc_one_pass_42_cu_44ca18254cuda3std6ranges3__45__cpo4prevE
	.align		8
        /*00c0*/ 	.dword	_ZN61_INTERNAL_a3db6c8f_30_group_norm_nhwc_one_pass_42_cu_44ca18254cuda3std6ranges3__45__cpo4dataE
	.align		8
        /*00c8*/ 	.dword	_ZN61_INTERNAL_a3db6c8f_30_group_norm_nhwc_one_pass_42_cu_44ca18254cuda3std6ranges3__45__cpo5cdataE
	.align		8
        /*00d0*/ 	.dword	_ZN61_INTERNAL_a3db6c8f_30_group_norm_nhwc_one_pass_42_cu_44ca18254cuda3std6ranges3__45__cpo4sizeE
	.align		8
        /*00d8*/ 	.dword	_ZN61_INTERNAL_a3db6c8f_30_group_norm_nhwc_one_pass_42_cu_44ca18254cuda3std6ranges3__45__cpo5ssizeE
	.align		8
        /*00e0*/ 	.dword	_ZN61_INTERNAL_a3db6c8f_30_group_norm_nhwc_one_pass_42_cu_44ca18254cuda3std6ranges3__45__cpo8distanceE
	.align		8
        /*00e8*/ 	.dword	_ZN61_INTERNAL_a3db6c8f_30_group_norm_nhwc_one_pass_42_cu_44ca18256thrust23THRUST_300001_SM_900_NS6system6detail10sequential3seqE
	.align		8
        /*00f0*/ 	.dword	_ZN61_INTERNAL_a3db6c8f_30_group_norm_nhwc_one_pass_42_cu_44ca18256thrust23THRUST_300001_SM_900_NS12placeholders2_1E
	.align		8
        /*00f8*/ 	.dword	_ZN61_INTERNAL_a3db6c8f_30_group_norm_nhwc_one_pass_42_cu_44ca18256thrust23THRUST_300001_SM_900_NS12placeholders2_2E
	.align		8
        /*0100*/ 	.dword	_ZN61_INTERNAL_a3db6c8f_30_group_norm_nhwc_one_pass_42_cu_44ca18256thrust23THRUST_300001_SM_900_NS12placeholders2_3E
	.align		8
        /*0108*/ 	.dword	_ZN61_INTERNAL_a3db6c8f_30_group_norm_nhwc_one_pass_42_cu_44ca18256thrust23THRUST_300001_SM_900_NS12placeholders2_4E
	.align		8
        /*0110*/ 	.dword	_ZN61_INTERNAL_a3db6c8f_30_group_norm_nhwc_one_pass_42_cu_44ca18256thrust23THRUST_300001_SM_900_NS12placeholders2_5E
	.align		8
        /*0118*/ 	.dword	_ZN61_INTERNAL_a3db6c8f_30_group_norm_nhwc_one_pass_42_cu_44ca18256thrust23THRUST_300001_SM_900_NS12placeholders2_6E
	.align		8
        /*0120*/ 	.dword	_ZN61_INTERNAL_a3db6c8f_30_group_norm_nhwc_one_pass_42_cu_44ca18256thrust23THRUST_300001_SM_900_NS12placeholders2_7E
	.align		8
        /*0128*/ 	.dword	_ZN61_INTERNAL_a3db6c8f_30_group_norm_nhwc_one_pass_42_cu_44ca18256thrust23THRUST_300001_SM_900_NS12placeholders2_8E
	.align		8
        /*0130*/ 	.dword	_ZN61_INTERNAL_a3db6c8f_30_group_norm_nhwc_one_pass_42_cu_44ca18256thrust23THRUST_300001_SM_900_NS12placeholders2_9E
	.align		8
        /*0138*/ 	.dword	_ZN61_INTERNAL_a3db6c8f_30_group_norm_nhwc_one_pass_42_cu_44ca18256thrust23THRUST_300001_SM_900_NS12placeholders3_10E


//--------------------- .text._ZN3cub17CUB_300001_SM_9006detail11EmptyKernelIvEEvv --------------------------
	.section	.text._ZN3cub17CUB_300001_SM_9006detail11EmptyKernelIvEEvv,"ax",@progbits
	.align	128
        .global         _ZN3cub17CUB_300001_SM_9006detail11EmptyKernelIvEEvv
        .type           _ZN3cub17CUB_300001_SM_9006detail11EmptyKernelIvEEvv,@function
        .size           _ZN3cub17CUB_300001_SM_9006detail11EmptyKernelIvEEvv,(.L_x_3223 - _ZN3cub17CUB_300001_SM_9006detail11EmptyKernelIvEEvv)
        .other          _ZN3cub17CUB_300001_SM_9006detail11EmptyKernelIvEEvv,@"STO_CUDA_ENTRY STV_DEFAULT"
_ZN3cub17CUB_300001_SM_9006detail11EmptyKernelIvEEvv:
.text._ZN3cub17CUB_300001_SM_9006detail11EmptyKernelIvEEvv:
[----:B------:R-:W-:Y:S01]  /*0000*/  LDC R1, c[0x0][0x28] ;  /* 0x00000a00ff017b82 */ /* 0x000fe20000000800 */
[----:B------:R-:W-:Y:S05]  /*0010*/  EXIT ;  /* 0x000000000000794d */ /* 0x000fea0003800000 */
.L_x_0:
[----:B------:R-:W-:-:S00]  /*0020*/  BRA `(.L_x_0) ;  /* 0xfffffffc00fc7947 */ /* 0x000fc0000383ffff */
[----:B------:R-:W-:-:S00]  /*0030*/  NOP ;  /* 0x0000000000007918 */ /* 0x000fc00000000000 */
        /* <DEDUP_REMOVED lines=12> */
.L_x_3223:


//--------------------- .text._Z35group_norm_nhwc_bwd_one_pass_kernelI11Bf16IOFp32WLi64ELi42ELi672EEv26Group_norm_nhwc_bwd_params --------------------------
	.section	.text._Z35group_norm_nhwc_bwd_one_pass_kernelI11Bf16IOFp32WLi64ELi42ELi672EEv26Group_norm_nhwc_bwd_params,"ax",@progbits
	.align	128
        .global         _Z35group_norm_nhwc_bwd_one_pass_kernelI11Bf16IOFp32WLi64ELi42ELi672EEv26Group_norm_nhwc_bwd_params
        .type           _Z35group_norm_nhwc_bwd_one_pass_kernelI11Bf16IOFp32WLi64ELi42ELi672EEv26Group_norm_nhwc_bwd_params,@function
        .size           _Z35group_norm_nhwc_bwd_one_pass_kernelI11Bf16IOFp32WLi64ELi42ELi672EEv26Group_norm_nhwc_bwd_params,(.L_x_3224 - _Z35group_norm_nhwc_bwd_one_pass_kernelI11Bf16IOFp32WLi64ELi42ELi672EEv26Group_norm_nhwc_bwd_params)
        .other          _Z35group_norm_nhwc_bwd_one_pass_kernelI11Bf16IOFp32WLi64ELi42ELi672EEv26Group_norm_nhwc_bwd_params,@"STO_CUDA_ENTRY STV_DEFAULT"
_Z35group_norm_nhwc_bwd_one_pass_kernelI11Bf16IOFp32WLi64ELi42ELi672EEv26Group_norm_nhwc_bwd_params:
.text._Z35group_norm_nhwc_bwd_one_pass_kernelI11Bf16IOFp32WLi64ELi42ELi672EEv26Group_norm_nhwc_bwd_params:
[----:B------:R-:W-:Y:S08]  /*0000*/  LDC R1, c[0x0][0x28] ;  /* 0x00000a00ff017b82 */ /* 0x000ff00000000800 */
[----:B------:R-:W0:Y:S01]  /*0010*/  S2UR UR9, SR_CTAID.Y ;  /* 0x00000000000979c3 */ /* 0x000e220000002600 */
[----:B------:R-:W1:Y:S01]  /*0020*/  S2R R31, SR_TID.X ;  /* 0x00000000001f7919 */ /* 0x000e620000002100 */
[----:B------:R-:W-:Y:S01]  /*0030*/  ULDC UR5, c[0x0][0x2a0] ;  /* 0x0000a80000057ab9 */ /* 0x000fe20000000800 */
[----:B------:R-:W-:Y:S01]  /*0040*/  ULDC UR4, c[0x0][0x270] ;  /* 0x00009c0000047ab9 */ /* 0x000fe20000000800 */
[----:B------:R-:W-:Y:S01]  /*0050*/  ULDC.64 UR14, c[0x0][0x208] ;  /* 0x00008200000e7ab9 */ /* 0x000fe20000000a00 */
[----:B------:R-:W-:-:S04]  /*0060*/  UIMAD UR5, UR5, UR4, URZ ;  /* 0x00000004050572a4 */ /* 0x000fc8000f8e023f */
[----:B0-----:R-:W-:-:S06]  /*0070*/  UISETP.GE.AND UP0, UPT, UR9, UR5, UPT ;  /* 0x000000050900728c */ /* 0x001fcc000bf06270 */
[----:B------:R-:W-:Y:S01]  /*0080*/  PLOP3.LUT P0, PT, PT, PT, UP0, 0x80, 0x0 ;  /* 0x000000000000781c */ /* 0x000fe20003f0f008 */
[----:B-1----:R-:W-:-:S05]  /*0090*/  IMAD.WIDE.U32 R2, R31, -0x79e79e79, RZ ;  /* 0x861861871f027825 */ /* 0x002fca00078e00ff */
[----:B------:R-:W-:-:S04]  /*00a0*/  IADD3 R2, -R3, R31, RZ ;  /* 0x0000001f03027210 */ /* 0x000fc80007ffe1ff */
[----:B------:R-:W-:-:S03]  /*00b0*/  LEA.HI R2, R2, R3, RZ, 0x1f ;  /* 0x0000000302027211 */ /* 0x000fc600078ff8ff */
[----:B------:R-:W-:Y:S05]  /*00c0*/  @P0 BRA `(.L_x_1) ;  /* 0x00000038003c0947 */ /* 0x000fea0003800000 */
[----:B------:R-:W0:Y:S01]  /*00d0*/  S2UR UR16, SR_CTAID.X ;  /* 0x00000000001079c3 */ /* 0x000e220000002500 */
[----:B------:R-:W-:Y:S01]  /*00e0*/  ULDC.64 UR12, c[0x0][0x288] ;  /* 0x0000a200000c7ab9 */ /* 0x000fe20000000a00 */
[----:B------:R-:W1:Y:S01]  /*00f0*/  S2R R22, SR_LANEID ;  /* 0x0000000000167919 */ /* 0x000e620000000000 */
[----:B------:R-:W-:Y:S01]  /*0100*/  UIMAD.WIDE.U32 UR6, UR12, 0x3, URZ ;  /* 0x000000030c0678a5 */ /* 0x000fe2000f8e003f */
[----:B------:R-:W-:Y:S01]  /*0110*/  SHF.R.U32.HI R2, RZ, 0x4, R2 ;  /* 0x00000004ff027819 */ /* 0x000fe20000011602 */
[----:B------:R-:W-:Y:S01]  /*0120*/  UIMAD UR10, UR13, 0x3, URZ ;  /* 0x000000030d0a78a4 */ /* 0x000fe2000f8e023f */
[--C-:B------:R-:W-:Y:S01]  /*0130*/  SHF.R.S32.HI R0, RZ, 0x1f, R31.reuse ;  /* 0x0000001fff007819 */ /* 0x100fe2000001141f */
[----:B------:R-:W-:Y:S01]  /*0140*/  ULEA.HI UR11, UP0, UR13, UR12, URZ, 0x1 ;  /* 0x0000000c0d0b7291 */ /* 0x000fe2000f81083f */
[----:B------:R-:W0:Y:S01]  /*0150*/  LDC R29, c[0x0][0x2ac] ;  /* 0x0000ab00ff1d7b82 */ /* 0x000e220000000800 */
[----:B------:R-:W-:Y:S01]  /*0160*/  UIADD3 UR10, UR7, UR10, URZ ;  /* 0x0000000a070a7290 */ /* 0x000fe2000fffe03f */
[----:B------:R-:W-:Y:S01]  /*0170*/  LEA.HI R0, R0, R31, RZ, 0x5 ;  /* 0x0000001f00007211 */ /* 0x000fe200078f28ff */
[----:B------:R-:W-:Y:S01]  /*0180*/  UIADD3.X UR13, URZ, UR13, URZ, UP0, !UPT ;  /* 0x0000000d3f0d7290 */ /* 0x000fe200087fe43f */
[----:B------:R-:W-:Y:S01]  /*0190*/  IMAD R30, R2, -0x15, R31 ;  /* 0xffffffeb021e7824 */ /* 0x000fe200078e021f */
[----:B------:R-:W-:Y:S01]  /*01a0*/  ULDC.64 UR18, c[0x0][0x290] ;  /* 0x0000a40000127ab9 */ /* 0x000fe20000000a00 */
[----:B------:R-:W-:Y:S01]  /*01b0*/  ULEA.HI UR12, UP0, UR10, UR6, URZ, 0x1 ;  /* 0x000000060a0c7291 */ /* 0x000fe2000f81083f */
[----:B------:R-:W-:Y:S01]  /*01c0*/  SHF.R.S32.HI R0, RZ, 0x5, R0 ;  /* 0x00000005ff007819 */ /* 0x000fe20000011400 */
[----:B------:R-:W2:Y:S01]  /*01d0*/  S2UR UR8, SR_CgaCtaId ;  /* 0x00000000000879c3 */ /* 0x000ea20000008800 */
[----:B------:R-:W-:Y:S01]  /*01e0*/  UMOV UR4, 0x400 ;  /* 0x0000040000047882 */ /* 0x000fe20000000000 */
[----:B------:R-:W-:Y:S01]  /*01f0*/  UIADD3.X UR10, URZ, UR10, URZ, UP0, !UPT ;  /* 0x0000000a3f0a7290 */ /* 0x000fe200087fe43f */
[----:B------:R-:W-:Y:S01]  /*0200*/  SHF.L.U32 R30, R30, 0x1, RZ ;  /* 0x000000011e1e7819 */ /* 0x000fe200000006ff */
[----:B------:R-:W-:-:S02]  /*0210*/  USHF.R.S64 UR6, UR11, 0x1, UR13 ;  /* 0x000000010b067899 */ /* 0x000fc4000800100d */
[----:B------:R-:W-:Y:S02]  /*0220*/  USHF.R.S64 UR12, UR12, 0x1, UR10 ;  /* 0x000000010c0c7899 */ /* 0x000fe4000800100a */
[----:B------:R-:W-:Y:S02]  /*0230*/  USHF.R.S32.HI UR11, URZ, 0x1, UR13 ;  /* 0x000000013f0b7899 */ /* 0x000fe4000801140d */
[----:B------:R-:W-:Y:S02]  /*0240*/  USHF.R.S32.HI UR10, URZ, 0x1, UR10 ;  /* 0x000000013f0a7899 */ /* 0x000fe4000801140a */
[----:B------:R-:W-:Y:S02]  /*0250*/  USHF.L.U64.HI UR11, UR6, 0x2, UR11 ;  /* 0x00000002060b7899 */ /* 0x000fe4000801020b */
[----:B------:R-:W-:Y:S01]  /*0260*/  USHF.L.U64.HI UR10, UR12, 0x2, UR10 ;  /* 0x000000020c0a7899 */ /* 0x000fe2000801020a */
[----:B0-----:R-:W-:Y:S01]  /*0270*/  IMAD R29, R29, UR16, R2 ;  /* 0x000000101d1d7c24 */ /* 0x001fe2000f8e0202 */
[----:B------:R-:W-:-:S04]  /*0280*/  UMOV UR7, UR9 ;  /* 0x0000000900077c82 */ /* 0x000fc80008000000 */
[C---:B------:R-:W-:Y:S01]  /*0290*/  ISETP.GE.U32.AND P1, PT, R29.reuse, UR18, PT ;  /* 0x000000121d007c0c */ /* 0x040fe2000bf26070 */
[----:B------:R-:W-:Y:S01]  /*02a0*/  ULDC.U8 UR18, c[0x0][0x2a4] ;  /* 0x0000a90000127ab9 */ /* 0x000fe20000000000 */
[----:B------:R-:W-:Y:S01]  /*02b0*/  SHF.R.S32.HI R23, RZ, 0x1f, R29 ;  /* 0x0000001fff177819 */ /* 0x000fe2000001141d */
[----:B--2---:R-:W-:Y:S01]  /*02c0*/  ULEA UR4, UR8, UR4, 0x18 ;  /* 0x0000000408047291 */ /* 0x004fe2000f8ec03f */
[----:B------:R-:W-:Y:S02]  /*02d0*/  IADD3 R28, R29, 0x20, RZ ;  /* 0x000000201d1c7810 */ /* 0x000fe40007ffe0ff */
[----:B------:R-:W-:-:S03]  /*02e0*/  ISETP.GE.AND.EX P1, PT, R23, UR19, PT, P1 ;  /* 0x0000001317007c0c */ /* 0x000fc6000bf26310 */
[----:B------:R-:W-:Y:S01]  /*02f0*/  LEA R0, R0, UR4, 0x3 ;  /* 0x0000000400007c11 */ /* 0x000fe2000f8e18ff */
[----:B------:R-:W-:Y:S01]  /*0300*/  UMOV UR4, URZ ;  /* 0x0000003f00047c82 */ /* 0x000fe20008000000 */
[----:B-1----:R-:W-:-:S13]  /*0310*/  ISETP.LT.U32.AND P1, PT, R31, 0x2a0, !P1 ;  /* 0x000002a01f00780c */ /* 0x002fda0004f21070 */
.L_x_28:
[----:B0-----:R-:W0:Y:S01]  /*0320*/  LDC R9, c[0x0][0x2a0] ;  /* 0x0000a800ff097b82 */ /* 0x001e220000000800 */
[----:B------:R-:W-:Y:S01]  /*0330*/  IABS R6, UR7 ;  /* 0x0000000700067c13 */ /* 0x000fe20008000000 */
[----:B------:R-:W-:Y:S01]  /*0340*/  ULDC.64 UR8, c[0x0][0x248] ;  /* 0x0000920000087ab9 */ /* 0x000fe20000000a00 */
[----:B------:R-:W-:Y:S01]  /*0350*/  ISETP.LE.AND P4, PT, RZ, UR7, PT ;  /* 0x00000007ff007c0c */ /* 0x000fe2000bf83270 */
[----:B------:R-:W-:-:S04]  /*0360*/  UIMAD.WIDE UR8, UR7, 0x8, UR8 ;  /* 0x00000008070878a5 */ /* 0x000fc8000f8e0208 */
[----:B------:R-:W1:Y:S02]  /*0370*/  @P1 LDC.64 R18, c[0x0][0x288] ;  /* 0x0000a200ff121b82 */ /* 0x000e640000000a00 */
[----:B------:R-:W-:-:S06]  /*0380*/  MOV R7, UR9 ;  /* 0x0000000900077c02 */ /* 0x000fcc0008000f00 */
[----:B------:R-:W2:Y:S01]  /*0390*/  @P1 LDC.64 R16, c[0x0][0x230] ;  /* 0x00008c00ff101b82 */ /* 0x000ea20000000a00 */
[----:B0-----:R-:W-:-:S04]  /*03a0*/  IABS R8, R9 ;  /* 0x0000000900087213 */ /* 0x001fc80000000000 */
[----:B------:R-:W0:Y:S08]  /*03b0*/  I2F.RP R4, R8 ;  /* 0x0000000800047306 */ /* 0x000e300000209400 */
[----:B0-----:R-:W0:Y:S02]  /*03c0*/  MUFU.RCP R4, R4 ;  /* 0x0000000400047308 */ /* 0x001e240000001000 */
[----:B0-----:R-:W-:-:S02]  /*03d0*/  IADD3 R2, R4, 0xffffffe, RZ ;  /* 0x0ffffffe04027810 */ /* 0x001fc40007ffe0ff */
[----:B------:R-:W-:-:S04]  /*03e0*/  LOP3.LUT R4, R9, UR7, RZ, 0x3c, !PT ;  /* 0x0000000709047c12 */ /* 0x000fc8000f8e3cff */
[----:B------:R0:W3:Y:S02]  /*03f0*/  F2I.FTZ.U32.TRUNC.NTZ R3, R2 ;  /* 0x0000000200037305 */ /* 0x0000e4000021f000 */
[----:B0-----:R-:W-:Y:S01]  /*0400*/  HFMA2.MMA R2, -RZ, RZ, 0, 0 ;  /* 0x00000000ff027435 */ /* 0x001fe200000001ff */
[----:B---3--:R-:W-:-:S05]  /*0410*/  IADD3 R5, RZ, -R3, RZ ;  /* 0x80000003ff057210 */ /* 0x008fca0007ffe0ff */
[----:B------:R-:W-:-:S04]  /*0420*/  IMAD R5, R5, R8, RZ ;  /* 0x0000000805057224 */ /* 0x000fc800078e02ff */
[----:B------:R-:W-:-:S06]  /*0430*/  IMAD.HI.U32 R3, R3, R5, R2 ;  /* 0x0000000503037227 */ /* 0x000fcc00078e0002 */
[----:B------:R-:W-:-:S05]  /*0440*/  IMAD.HI.U32 R5, R3, R6, RZ ;  /* 0x0000000603057227 */ /* 0x000fca00078e00ff */
[----:B------:R-:W-:-:S05]  /*0450*/  IADD3 R3, -R5, RZ, RZ ;  /* 0x000000ff05037210 */ /* 0x000fca0007ffe1ff */
[----:B------:R-:W-:Y:S01]  /*0460*/  IMAD R3, R8, R3, R6 ;  /* 0x0000000308037224 */ /* 0x000fe200078e0206 */
[----:B------:R-:W-:Y:S01]  /*0470*/  MOV R6, UR8 ;  /* 0x0000000800067c02 */ /* 0x000fe20008000f00 */
[----:B------:R-:W-:-:S03]  /*0480*/  ULDC.64 UR8, c[0x0][0x290] ;  /* 0x0000a40000087ab9 */ /* 0x000fc60000000a00 */
[----:B------:R-:W-:Y:S02]  /*0490*/  ISETP.GT.U32.AND P0, PT, R8, R3, PT ;  /* 0x000000030800720c */ /* 0x000fe40003f04070 */
[----:B------:R-:W3:Y:S01]  /*04a0*/  LDG.E.64 R6, desc[UR14][R6.64] ;  /* 0x0000000e06067981 */ /* 0x000ee2000c1e1b00 */
[----:B------:R-:W-:-:S10]  /*04b0*/  ISETP.GE.AND P2, PT, R4, RZ, PT ;  /* 0x000000ff0400720c */ /* 0x000fd40003f46270 */
[----:B------:R-:W-:-:S04]  /*04c0*/  @!P0 IADD3 R3, R3, -R8, RZ ;  /* 0x8000000803038210 */ /* 0x000fc80007ffe0ff */
[CC--:B------:R-:W-:Y:S02]  /*04d0*/  ISETP.GE.U32.AND P5, PT, R3.reuse, R8.reuse, PT ;  /* 0x000000080300720c */ /* 0x0c0fe40003fa6070 */
[-C--:B------:R-:W-:Y:S02]  /*04e0*/  ISETP.GT.U32.AND P3, PT, R8, R3.reuse, PT ;  /* 0x000000030800720c */ /* 0x080fe40003f64070 */
[----:B------:R-:W-:Y:S02]  /*04f0*/  IADD3 R2, R3, -R8, RZ ;  /* 0x8000000803027210 */ /* 0x000fe40007ffe0ff */
[----:B------:R-:W-:Y:S02]  /*0500*/  @!P0 IADD3 R5, R5, 0x1, RZ ;  /* 0x0000000105058810 */ /* 0x000fe40007ffe0ff */
[----:B------:R-:W-:Y:S02]  /*0510*/  SEL R2, R2, R3, !P3 ;  /* 0x0000000302027207 */ /* 0x000fe40005800000 */
[----:B------:R-:W-:-:S02]  /*0520*/  ISETP.NE.AND P3, PT, R9, RZ, PT ;  /* 0x000000ff0900720c */ /* 0x000fc40003f65270 */
[----:B------:R-:W-:Y:S02]  /*0530*/  LOP3.LUT R9, RZ, R9, RZ, 0x33, !PT ;  /* 0x00000009ff097212 */ /* 0x000fe400078e33ff */
[----:B------:R-:W-:Y:S02]  /*0540*/  @!P4 IADD3 R2, -R2, RZ, RZ ;  /* 0x000000ff0202c210 */ /* 0x000fe40007ffe1ff */
[----:B------:R-:W-:Y:S02]  /*0550*/  @P5 IADD3 R5, R5, 0x1, RZ ;  /* 0x0000000105055810 */ /* 0x000fe40007ffe0ff */
[----:B------:R-:W-:Y:S02]  /*0560*/  SEL R2, R9, R2, !P3 ;  /* 0x0000000209027207 */ /* 0x000fe40005800000 */
[----:B------:R-:W-:-:S03]  /*0570*/  @!P2 IADD3 R5, -R5, RZ, RZ ;  /* 0x000000ff0505a210 */ /* 0x000fc60007ffe1ff */
[----:B------:R-:W-:Y:S01]  /*0580*/  IMAD R15, R2, 0x2a, RZ ;  /* 0x0000002a020f7824 */ /* 0x000fe200078e02ff */
[----:B------:R-:W-:Y:S02]  /*0590*/  SEL R5, R9, R5, !P3 ;  /* 0x0000000509057207 */ /* 0x000fe40005800000 */
[----:B------:R-:W-:Y:S02]  /*05a0*/  SHF.R.S32.HI R3, RZ, 0x1f, R28 ;  /* 0x0000001fff037819 */ /* 0x000fe4000001141c */
[----:B------:R-:W-:Y:S02]  /*05b0*/  ISETP.GE.U32.AND P0, PT, R28, UR8, PT ;  /* 0x000000081c007c0c */ /* 0x000fe4000bf06070 */
[----:B------:R-:W-:Y:S02]  /*05c0*/  SHF.R.S32.HI R8, RZ, 0x1f, R30 ;  /* 0x0000001fff087819 */ /* 0x000fe4000001141e */
[----:B------:R-:W-:Y:S02]  /*05d0*/  IADD3 R34, P2, R30, R15, RZ ;  /* 0x0000000f1e227210 */ /* 0x000fe40007f5e0ff */
[----:B------:R-:W-:-:S02]  /*05e0*/  SHF.R.S32.HI R4, RZ, 0x1f, R5 ;  /* 0x0000001fff047819 */ /* 0x000fc40000011405 */
[----:B------:R-:W-:Y:S01]  /*05f0*/  ISETP.GE.AND.EX P0, PT, R3, UR9, PT, P0 ;  /* 0x0000000903007c0c */ /* 0x000fe2000bf06300 */
[----:B------:R-:W-:Y:S01]  /*0600*/  ULDC.64 UR8, c[0x0][0x298] ;  /* 0x0000a60000087ab9 */ /* 0x000fe20000000a00 */
[----:B------:R-:W-:Y:S01]  /*0610*/  LEA.HI.X.SX32 R35, R15, R8, 0x1, P2 ;  /* 0x000000080f237211 */ /* 0x000fe200010f0eff */
[----:B------:R-:W-:Y:S01]  /*0620*/  IMAD R4, R4, UR8, RZ ;  /* 0x0000000804047c24 */ /* 0x000fe2000f8e02ff */
[----:B------:R-:W-:Y:S02]  /*0630*/  CS2R R26, SRZ ;  /* 0x00000000001a7805 */ /* 0x000fe4000001ff00 */
[----:B------:R-:W-:Y:S01]  /*0640*/  ISETP.GT.U32.OR P0, PT, R31, 0x29f, P0 ;  /* 0x0000029f1f00780c */ /* 0x000fe20000704470 */
[----:B------:R-:W0:Y:S01]  /*0650*/  @P1 LDC.64 R8, c[0x0][0x228] ;  /* 0x00008a00ff081b82 */ /* 0x000e220000000a00 */
[C---:B------:R-:W-:Y:S02]  /*0660*/  IMAD R37, R5.reuse, UR9, R4 ;  /* 0x0000000905257c24 */ /* 0x040fe4000f8e0204 */
[----:B------:R-:W-:-:S04]  /*0670*/  IMAD.WIDE.U32 R34, R5, UR8, R34 ;  /* 0x0000000805227c25 */ /* 0x000fc8000f8e0022 */
[----:B-1----:R-:W-:Y:S01]  /*0680*/  @P1 IMAD R4, R23, R18, RZ ;  /* 0x0000001217041224 */ /* 0x002fe200078e02ff */
[----:B------:R-:W-:Y:S02]  /*0690*/  IADD3 R37, R35, R37, RZ ;  /* 0x0000002523257210 */ /* 0x000fe40007ffe0ff */
[----:B------:R-:W-:Y:S01]  /*06a0*/  @P1 MOV R36, R34 ;  /* 0x0000002200241202 */ /* 0x000fe20000000f00 */
[C---:B------:R-:W-:Y:S01]  /*06b0*/  @P1 IMAD R21, R29.reuse, R19, R4 ;  /* 0x000000131d151224 */ /* 0x040fe200078e0204 */
[----:B------:R-:W1:Y:S03]  /*06c0*/  @!P0 LDC.64 R12, c[0x0][0x288] ;  /* 0x0000a200ff0c8b82 */ /* 0x000e660000000a00 */
[----:B------:R-:W-:-:S05]  /*06d0*/  @P1 IMAD.WIDE.U32 R18, R29, R18, R36 ;  /* 0x000000121d121225 */ /* 0x000fca00078e0024 */
[----:B------:R-:W-:Y:S01]  /*06e0*/  @P1 IADD3 R19, R19, R21, RZ ;  /* 0x0000001513131210 */ /* 0x000fe20007ffe0ff */
[----:B------:R-:W4:Y:S01]  /*06f0*/  @!P0 LDC.64 R10, c[0x0][0x230] ;  /* 0x00008c00ff0a8b82 */ /* 0x000f220000000a00 */
[C---:B------:R-:W-:Y:S02]  /*0700*/  @P1 SHF.L.U32 R21, R18.reuse, 0x1, RZ ;  /* 0x0000000112151819 */ /* 0x040fe400000006ff */
[----:B------:R-:W-:Y:S02]  /*0710*/  @P1 SHF.L.U64.HI R14, R18, 0x1, R19 ;  /* 0x00000001120e1819 */ /* 0x000fe40000010213 */
[----:B--2---:R-:W-:-:S03]  /*0720*/  @P1 IADD3 R16, P2, R21, R16, RZ ;  /* 0x0000001015101210 */ /* 0x004fc60007f5e0ff */
[----:B------:R-:W2:Y:S01]  /*0730*/  @!P0 LDC.64 R4, c[0x0][0x228] ;  /* 0x00008a00ff048b82 */ /* 0x000ea20000000a00 */
[----:B------:R-:W-:-:S05]  /*0740*/  @P1 IADD3.X R17, R14, R17, RZ, P2, !PT ;  /* 0x000000110e111210 */ /* 0x000fca00017fe4ff */
[----:B------:R-:W3:Y:S01]  /*0750*/  @P1 LDG.E R26, desc[UR14][R16.64] ;  /* 0x0000000e101a1981 */ /* 0x000ee2000c1e1900 */
[----:B------:R-:W-:Y:S01]  /*0760*/  @!P0 MOV R18, R34 ;  /* 0x0000002200128202 */ /* 0x000fe20000000f00 */
[----:B-1----:R-:W-:Y:S01]  /*0770*/  @!P0 IMAD R20, R3, R12, RZ ;  /* 0x0000000c03148224 */ /* 0x002fe200078e02ff */
[----:B------:R-:W-:-:S03]  /*0780*/  @!P0 MOV R19, R37 ;  /* 0x0000002500138202 */ /* 0x000fc60000000f00 */
[C---:B------:R-:W-:Y:S02]  /*0790*/  @!P0 IMAD R13, R28.reuse, R13, R20 ;  /* 0x0000000d1c0d8224 */ /* 0x040fe400078e0214 */
[----:B------:R-:W-:Y:S01]  /*07a0*/  @!P0 IMAD.WIDE.U32 R18, R28, R12, R18 ;  /* 0x0000000c1c128225 */ /* 0x000fe200078e0012 */
[----:B0-----:R-:W-:-:S04]  /*07b0*/  @P1 IADD3 R12, P2, R21, R8, RZ ;  /* 0x00000008150c1210 */ /* 0x001fc80007f5e0ff */
[----:B------:R-:W-:Y:S02]  /*07c0*/  @!P0 IADD3 R19, R19, R13, RZ ;  /* 0x0000000d13138210 */ /* 0x000fe40007ffe0ff */
[C---:B------:R-:W-:Y:S02]  /*07d0*/  @!P0 SHF.L.U32 R13, R18.reuse, 0x1, RZ ;  /* 0x00000001120d8819 */ /* 0x040fe400000006ff */
[----:B------:R-:W-:Y:S02]  /*07e0*/  @!P0 SHF.L.U64.HI R18, R18, 0x1, R19 ;  /* 0x0000000112128819 */ /* 0x000fe40000010213 */
[C---:B----4-:R-:W-:Y:S02]  /*07f0*/  @!P0 IADD3 R8, P3, R13.reuse, R10, RZ ;  /* 0x0000000a0d088210 */ /* 0x050fe40007f7e0ff */
[----:B--2---:R-:W-:Y:S02]  /*0800*/  @!P0 IADD3 R4, P4, R13, R4, RZ ;  /* 0x000000040d048210 */ /* 0x004fe40007f9e0ff */
[----:B------:R-:W-:-:S02]  /*0810*/  CS2R R24, SRZ ;  /* 0x0000000000187805 */ /* 0x000fc4000001ff00 */
[----:B------:R-:W-:Y:S02]  /*0820*/  @P1 IADD3.X R13, R14, R9, RZ, P2, !PT ;  /* 0x000000090e0d1210 */ /* 0x000fe400017fe4ff */
[C---:B------:R-:W-:Y:S02]  /*0830*/  @!P0 IADD3.X R9, R18.reuse, R11, RZ, P3, !PT ;  /* 0x0000000b12098210 */ /* 0x040fe40001ffe4ff */
[----:B------:R-:W-:Y:S01]  /*0840*/  @!P0 IADD3.X R5, R18, R5, RZ, P4, !PT ;  /* 0x0000000512058210 */ /* 0x000fe200027fe4ff */
[----:B------:R-:W-:Y:S01]  /*0850*/  UMOV UR13, 0x3f800000 ;  /* 0x3f800000000d7882 */ /* 0x000fe20000000000 */
[----:B------:R-:W-:Y:S01]  /*0860*/  BSSY B0, `(.L_x_2) ;  /* 0x0000021000007945 */ /* 0x000fe20003800000 */
[----:B------:R-:W5:Y:S04]  /*0870*/  @!P0 LDG.E R27, desc[UR14][R8.64] ;  /* 0x0000000e081b8981 */ /* 0x000f68000c1e1900 */
[----:B------:R0:W5:Y:S01]  /*0880*/  @!P0 LDG.E R24, desc[UR14][R4.64] ;  /* 0x0000000e04188981 */ /* 0x000162000c1e1900 */
[----:B------:R-:W-:-:S03]  /*0890*/  ISETP.NE.AND P2, PT, RZ, UR18, PT ;  /* 0x00000012ff007c0c */ /* 0x000fc6000bf45270 */
[----:B------:R1:W5:Y:S01]  /*08a0*/  @P1 LDG.E R25, desc[UR14][R12.64] ;  /* 0x0000000e0c191981 */ /* 0x000362000c1e1900 */
[----:B0-----:R-:W-:Y:S02]  /*08b0*/  CS2R R4, SRZ ;  /* 0x0000000000047805 */ /* 0x001fe4000001ff00 */
[----:B---3--:R-:W-:-:S13]  /*08c0*/  R2UR UR19, R6 ;  /* 0x00000000061372ca */ /* 0x008fda00000e0000 */
[----:B------:R-:W-:-:S05]  /*08d0*/  MOV R6, UR19 ;  /* 0x0000001300067c02 */ /* 0x000fca0008000f00 */
[----:B------:R-:W-:-:S05]  /*08e0*/  FFMA.FTZ R7, -R6, UR19, R7 ;  /* 0x0000001306077c23 */ /* 0x000fca0008010107 */
[----:B------:R-:W-:-:S13]  /*08f0*/  FSETP.GTU.FTZ.AND P0, PT, R7, RZ, PT ;  /* 0x000000ff0700720b */ /* 0x000fda0003f1c000 */
[----:B------:R-:W-:Y:S01]  /*0900*/  VOTEU.ANY UP0, P0 ;  /* 0x00000000003f7886 */ /* 0x000fe20000000100 */
[----:B------:R-:W-:-:S04]  /*0910*/  PLOP3.LUT P0, PT, PT, PT, UP0, 0x80, 0x0 ;  /* 0x000000000000781c */ /* 0x000fc80003f0f008 */
[----:B------:R-:W-:-:S09]  /*0920*/  @UP0 ULDC UR8, c[0x0][0x250] ;  /* 0x0000940000080ab9 */ /* 0x000fd20000000800 */
[----:B------:R-:W-:-:S06]  /*0930*/  @P0 FADD.FTZ R10, R7, UR8 ;  /* 0x00000008070a0e21 */ /* 0x000fcc0008010000 */
[----:B------:R-:W0:Y:S01]  /*0940*/  @P0 MUFU.RSQ R10, R10 ;  /* 0x0000000a000a0308 */ /* 0x000e220000001400 */
[----:B------:R-:W-:Y:S02]  /*0950*/  CS2R R6, SRZ ;  /* 0x0000000000067805 */ /* 0x000fe4000001ff00 */
[----:B0-----:R-:W-:Y:S02]  /*0960*/  @P0 R2UR UR8, R10 ;  /* 0x000000000a0802ca */ /* 0x001fe400000e0000 */
[----:B------:R-:W-:-:S11]  /*0970*/  ISETP.GT.U32.AND P0, PT, R31, 0x29f, PT ;  /* 0x0000029f1f00780c */ /* 0x000fd60003f04070 */
[----:B------:R-:W-:Y:S01]  /*0980*/  @UP0 UMOV UR13, UR8 ;  /* 0x00000008000d0c82 */ /* 0x000fe20008000000 */
[C---:B------:R-:W-:Y:S02]  /*0990*/  PRMT R8, R26.reuse, 0x7632, R8 ;  /* 0x000076321a087816 */ /* 0x040fe40000000008 */
[----:B-1----:R-:W-:Y:S02]  /*09a0*/  SHF.L.U32 R12, R26, 0x10, RZ ;  /* 0x000000101a0c7819 */ /* 0x002fe400000006ff */
[----:B------:R-:W-:Y:S01]  /*09b0*/  SHF.L.U32 R13, R8, 0x10, RZ ;  /* 0x00000010080d7819 */ /* 0x000fe200000006ff */
[----:B------:R-:W-:Y:S06]  /*09c0*/  @P0 BRA `(.L_x_3) ;  /* 0x0000000000280947 */ /* 0x000fec0003800000 */
[----:B------:R-:W-:Y:S01]  /*09d0*/  ISETP.NE.AND P0, PT, RZ, UR18, PT ;  /* 0x00000012ff007c0c */ /* 0x000fe2000bf05270 */
[----:B------:R-:W0:Y:S01]  /*09e0*/  LDC.64 R8, c[0x0][0x238] ;  /* 0x00008e00ff087b82 */ /* 0x000e220000000a00 */
[----:B------:R-:W-:-:S04]  /*09f0*/  IADD3 R15, R30, R15, RZ ;  /* 0x0000000f1e0f7210 */ /* 0x000fc80007ffe0ff */
[----:B------:R-:W-:-:S07]  /*0a00*/  SHF.R.S32.HI R14, RZ, 0x1f, R15 ;  /* 0x0000001fff0e7819 */ /* 0x000fce000001140f */
[----:B------:R-:W1:Y:S01]  /*0a10*/  @P0 LDC.64 R4, c[0x0][0x240] ;  /* 0x00009000ff040b82 */ /* 0x000e620000000a00 */
[C---:B0-----:R-:W-:Y:S01]  /*0a20*/  IMAD.WIDE R8, R15.reuse, 0x4, R8 ;  /* 0x000000040f087825 */ /* 0x041fe200078e0208 */
[----:B-1----:R-:W-:-:S04]  /*0a30*/  @P0 LEA R10, P3, R15, R4, 0x2 ;  /* 0x000000040f0a0211 */ /* 0x002fc800078610ff */
[----:B------:R-:W-:Y:S02]  /*0a40*/  @P0 LEA.HI.X R11, R15, R5, R14, 0x2, P3 ;  /* 0x000000050f0b0211 */ /* 0x000fe400018f140e */
[----:B------:R0:W5:Y:S04]  /*0a50*/  LDG.E.64 R4, desc[UR14][R8.64] ;  /* 0x0000000e08047981 */ /* 0x000168000c1e1b00 */
[----:B------:R0:W5:Y:S03]  /*0a60*/  @P0 LDG.E.64 R6, desc[UR14][R10.64] ;  /* 0x0000000e0a060981 */ /* 0x000166000c1e1b00 */
.L_x_3:
[----:B------:R-:W-:Y:S05]  /*0a70*/  BSYNC B0 ;  /* 0x0000000000007941 */ /* 0x000fea0003800000 */
.L_x_2:
[----:B0----5:R-:W-:Y:S01]  /*0a80*/  PRMT R8, R25, 0x7632, R8 ;  /* 0x0000763219087816 */ /* 0x021fe20000000008 */
[----:B------:R-:W-:Y:S01]  /*0a90*/  FADD.FTZ R9, R12, -UR19 ;  /* 0x800000130c097e21 */ /* 0x000fe20008010000 */
[----:B------:R-:W-:Y:S01]  /*0aa0*/  FADD.FTZ R10, R13, -UR19 ;  /* 0x800000130d0a7e21 */ /* 0x000fe20008010000 */
[----:B------:R-:W-:Y:S02]  /*0ab0*/  SHF.L.U32 R11, R25, 0x10, RZ ;  /* 0x00000010190b7819 */ /* 0x000fe400000006ff */
[----:B------:R-:W-:Y:S01]  /*0ac0*/  SHF.L.U32 R12, R8, 0x10, RZ ;  /* 0x00000010080c7819 */ /* 0x000fe200000006ff */
[----:B------:R-:W-:Y:S01]  /*0ad0*/  FMUL.FTZ R9, R9, UR13 ;  /* 0x0000000d09097c20 */ /* 0x000fe20008410000 */
[----:B------:R-:W-:Y:S01]  /*0ae0*/  FMUL.FTZ R10, R10, UR13 ;  /* 0x0000000d0a0a7c20 */ /* 0x000fe20008410000 */
[----:B------:R-:W-:Y:S06]  /*0af0*/  @!P2 BRA `(.L_x_4) ;  /* 0x000000000048a947 */ /* 0x000fec0003800000 */
[----:B------:R-:W-:Y:S01]  /*0b00*/  FFMA.FTZ R13, R9, R4, R6 ;  /* 0x00000004090d7223 */ /* 0x000fe20000010006 */
[----:B------:R-:W-:-:S03]  /*0b10*/  FFMA.FTZ R8, R10, R5, R7 ;  /* 0x000000050a087223 */ /* 0x000fc60000010007 */
[----:B------:R-:W-:Y:S01]  /*0b20*/  FMUL.FTZ R14, R13, -1.4426950216293334961 ;  /* 0xbfb8aa3b0d0e7820 */ /* 0x000fe20000410000 */
[----:B------:R-:W-:-:S05]  /*0b30*/  FMUL.FTZ R17, R8, -1.4426950216293334961 ;  /* 0xbfb8aa3b08117820 */ /* 0x000fca0000410000 */
[----:B------:R-:W0:Y:S08]  /*0b40*/  MUFU.EX2 R14, R14 ;  /* 0x0000000e000e7308 */ /* 0x000e300000000800 */
[----:B------:R-:W1:Y:S01]  /*0b50*/  MUFU.EX2 R17, R17 ;  /* 0x0000001100117308 */ /* 0x000e620000000800 */
[----:B0-----:R-:W-:-:S07]  /*0b60*/  FADD.FTZ R15, R14, 1 ;  /* 0x3f8000000e0f7421 */ /* 0x001fce0000010000 */
[----:B------:R-:W0:Y:S01]  /*0b70*/  MUFU.RCP R16, R15 ;  /* 0x0000000f00107308 */ /* 0x000e220000001000 */
[----:B-1----:R-:W-:-:S07]  /*0b80*/  FADD.FTZ R18, R17, 1 ;  /* 0x3f80000011127421 */ /* 0x002fce0000010000 */
[----:B------:R-:W1:Y:S01]  /*0b90*/  MUFU.RCP R19, R18 ;  /* 0x0000001200137308 */ /* 0x000e620000001000 */
[----:B0-----:R-:W-:Y:S01]  /*0ba0*/  FADD.FTZ R20, -R16, 1 ;  /* 0x3f80000010147421 */ /* 0x001fe20000010100 */
[----:B------:R-:W-:-:S03]  /*0bb0*/  FMUL.FTZ R11, R11, R16 ;  /* 0x000000100b0b7220 */ /* 0x000fc60000410000 */
[----:B------:R-:W-:Y:S01]  /*0bc0*/  FFMA.FTZ R20, R13, R20, 1 ;  /* 0x3f8000000d147423 */ /* 0x000fe20000010014 */
[----:B-1----:R-:W-:Y:S01]  /*0bd0*/  FADD.FTZ R21, -R19, 1 ;  /* 0x3f80000013157421 */ /* 0x002fe20000010100 */
[----:B------:R-:W-:Y:S02]  /*0be0*/  FMUL.FTZ R12, R12, R19 ;  /* 0x000000130c0c7220 */ /* 0x000fe40000410000 */
[----:B------:R-:W-:Y:S01]  /*0bf0*/  FMUL.FTZ R11, R11, R20 ;  /* 0x000000140b0b7220 */ /* 0x000fe20000410000 */
[----:B------:R-:W-:-:S04]  /*0c00*/  FFMA.FTZ R21, R8, R21, 1 ;  /* 0x3f80000008157423 */ /* 0x000fc80000010015 */
[----:B------:R-:W-:-:S07]  /*0c10*/  FMUL.FTZ R12, R12, R21 ;  /* 0x000000150c0c7220 */ /* 0x000fce0000410000 */
.L_x_4:
[----:B------:R-:W-:Y:S01]  /*0c20*/  FMUL.FTZ R8, R11, R4 ;  /* 0x000000040b087220 */ /* 0x000fe20000410000 */
[C---:B------:R-:W-:Y:S01]  /*0c30*/  PRMT R15, R27.reuse, 0x7632, R15 ;  /* 0x000076321b0f7816 */ /* 0x040fe2000000000f */
[----:B------:R-:W-:Y:S01]  /*0c40*/  FMUL.FTZ R17, R12, R5 ;  /* 0x000000050c117220 */ /* 0x000fe20000410000 */
[----:B------:R-:W-:Y:S01]  /*0c50*/  SHF.L.U32 R16, R27, 0x10, RZ ;  /* 0x000000101b107819 */ /* 0x000fe200000006ff */
[----:B------:R-:W-:Y:S01]  /*0c60*/  FFMA.FTZ R13, R9, R8, RZ ;  /* 0x00000008090d7223 */ /* 0x000fe200000100ff */
[----:B------:R-:W-:Y:S01]  /*0c70*/  FADD.FTZ R14, RZ, R8 ;  /* 0x00000008ff0e7221 */ /* 0x000fe20000010000 */
[----:B------:R-:W-:Y:S02]  /*0c80*/  SHF.L.U32 R15, R15, 0x10, RZ ;  /* 0x000000100f0f7819 */ /* 0x000fe400000006ff */
[----:B------:R-:W-:Y:S01]  /*0c90*/  FFMA.FTZ R8, R10, R17, R13 ;  /* 0x000000110a087223 */ /* 0x000fe2000001000d */
[--C-:B------:R-:W-:Y:S01]  /*0ca0*/  FADD.FTZ R17, R17, R14.reuse ;  /* 0x0000000e11117221 */ /* 0x100fe20000010000 */
[----:B------:R-:W-:Y:S01]  /*0cb0*/  FADD.FTZ R16, R16, -UR19 ;  /* 0x8000001310107e21 */ /* 0x000fe20008010000 */
[C---:B------:R-:W-:Y:S01]  /*0cc0*/  PRMT R14, R24.reuse, 0x7632, R14 ;  /* 0x00007632180e7816 */ /* 0x040fe2000000000e */
[----:B------:R-:W-:Y:S01]  /*0cd0*/  FADD.FTZ R18, R15, -UR19 ;  /* 0x800000130f127e21 */ /* 0x000fe20008010000 */
[----:B------:R-:W-:Y:S01]  /*0ce0*/  SHF.L.U32 R13, R24, 0x10, RZ ;  /* 0x00000010180d7819 */ /* 0x000fe200000006ff */
[----:B------:R-:W-:Y:S01]  /*0cf0*/  FMUL.FTZ R15, R16, UR13 ;  /* 0x0000000d100f7c20 */ /* 0x000fe20008410000 */
[----:B------:R-:W-:Y:S01]  /*0d00*/  SHF.L.U32 R14, R14, 0x10, RZ ;  /* 0x000000100e0e7819 */ /* 0x000fe200000006ff */
        /* <DEDUP_REMOVED lines=20> */
.L_x_5:
[----:B------:R-:W-:Y:S01]  /*0e50*/  FMUL.FTZ R18, R13, R4 ;  /* 0x000000040d127220 */ /* 0x000fe20000410000 */
[----:B------:R-:W-:Y:S01]  /*0e60*/  FMUL.FTZ R21, R14, R5 ;  /* 0x000000050e157220 */ /* 0x000fe20000410000 */
[----:B------:R-:W-:Y:S01]  /*0e70*/  ISETP.GT.AND P0, PT, R22, 0x1e, PT ;  /* 0x0000001e1600780c */ /* 0x000fe20003f04270 */
[----:B------:R-:W0:Y:S01]  /*0e80*/  S2UR UR17, SR_CgaCtaId ;  /* 0x00000000001179c3 */ /* 0x000e220000008800 */
[----:B------:R-:W-:Y:S01]  /*0e90*/  FFMA.FTZ R19, R15, R18, R8 ;  /* 0x000000120f137223 */ /* 0x000fe20000010008 */
[----:B------:R-:W-:Y:S01]  /*0ea0*/  FADD.FTZ R18, R17, R18 ;  /* 0x0000001211127221 */ /* 0x000fe20000010000 */
[----:B------:R-:W-:Y:S01]  /*0eb0*/  UMOV UR9, 0x400 ;  /* 0x0000040000097882 */ /* 0x000fe20000000000 */
[----:B------:R-:W-:Y:S01]  /*0ec0*/  ISETP.NE.AND P3, PT, R31, RZ, PT ;  /* 0x000000ff1f00720c */ /* 0x000fe20003f65270 */
[----:B------:R-:W-:Y:S01]  /*0ed0*/  FFMA.FTZ R20, R16, R21, R19 ;  /* 0x0000001510147223 */ /* 0x000fe20000010013 */
[----:B------:R-:W-:Y:S01]  /*0ee0*/  FADD.FTZ R21, R21, R18 ;  /* 0x0000001215157221 */ /* 0x000fe20000010000 */
[----:B------:R-:W-:Y:S01]  /*0ef0*/  UIADD3 UR8, UR9, 0xd0, URZ ;  /* 0x000000d009087890 */ /* 0x000fe2000fffe03f */
[----:B------:R-:W-:Y:S01]  /*0f00*/  FFMA.FTZ R18, R9, R11, RZ ;  /* 0x0000000b09127223 */ /* 0x000fe200000100ff */
[----:B------:R-:W-:Y:S01]  /*0f10*/  FFMA.FTZ R9, R10, R12, RZ ;  /* 0x0000000c0a097223 */ /* 0x000fe200000100ff */
[----:B------:R-:W1:Y:S01]  /*0f20*/  SHFL.DOWN PT, R17, R20, 0x1, 0x1f ;  /* 0x08201f0014117f89 */ /* 0x000e6200000e0000 */
[----:B------:R-:W-:Y:S01]  /*0f30*/  FADD.FTZ R10, RZ, R11 ;  /* 0x0000000bff0a7221 */ /* 0x000fe20000010000 */
[----:B------:R-:W-:Y:S01]  /*0f40*/  FADD.FTZ R11, RZ, R12 ;  /* 0x0000000cff0b7221 */ /* 0x000fe20000010000 */
[----:B------:R-:W-:Y:S01]  /*0f50*/  FFMA.FTZ R9, R16, R14, R9 ;  /* 0x0000000e10097223 */ /* 0x000fe20000010009 */
[----:B------:R-:W2:Y:S01]  /*0f60*/  SHFL.DOWN PT, R8, R21, 0x1, 0x1f ;  /* 0x08201f0015087f89 */ /* 0x000ea200000e0000 */
[----:B------:R-:W-:Y:S01]  /*0f70*/  FADD.FTZ R10, R10, R13 ;  /* 0x0000000d0a0a7221 */ /* 0x000fe20000010000 */
[----:B------:R-:W-:Y:S01]  /*0f80*/  FADD.FTZ R11, R11, R14 ;  /* 0x0000000e0b0b7221 */ /* 0x000fe20000010000 */
[----:B------:R-:W-:Y:S01]  /*0f90*/  BSSY B0, `(.L_x_6) ;  /* 0x0000053000007945 */ /* 0x000fe20003800000 */
[----:B------:R-:W-:Y:S01]  /*0fa0*/  ISETP.GT.U32.AND P4, PT, R31, 0x14, PT ;  /* 0x000000141f00780c */ /* 0x000fe20003f84070 */
[----:B0-----:R-:W-:-:S06]  /*0fb0*/  ULEA UR8, UR17, UR8, 0x18 ;  /* 0x0000000811087291 */ /* 0x001fcc000f8ec03f */
[----:B------:R-:W-:Y:S01]  /*0fc0*/  LEA R32, R31, UR8, 0x4 ;  /* 0x000000081f207c11 */ /* 0x000fe2000f8e20ff */
[----:B-1----:R-:W-:Y:S01]  /*0fd0*/  @!P0 FADD.FTZ R20, R20, R17 ;  /* 0x0000001114148221 */ /* 0x002fe20000010000 */
[----:B--2---:R-:W-:-:S04]  /*0fe0*/  @!P0 FADD.FTZ R21, R21, R8 ;  /* 0x0000000815158221 */ /* 0x004fc80000010000 */
[----:B------:R-:W0:Y:S01]  /*0ff0*/  SHFL.DOWN PT, R17, R20, 0x2, 0x1f ;  /* 0x08401f0014117f89 */ /* 0x000e2200000e0000 */
[----:B------:R-:W-:-:S03]  /*1000*/  ISETP.GT.AND P0, PT, R22, 0x1d, PT ;  /* 0x0000001d1600780c */ /* 0x000fc60003f04270 */
[----:B------:R-:W1:Y:S10]  /*1010*/  SHFL.DOWN PT, R8, R21, 0x2, 0x1f ;  /* 0x08401f0015087f89 */ /* 0x000e7400000e0000 */
[----:B0-----:R-:W-:Y:S01]  /*1020*/  @!P0 FADD.FTZ R20, R20, R17 ;  /* 0x0000001114148221 */ /* 0x001fe20000010000 */
[----:B-1----:R-:W-:-:S04]  /*1030*/  @!P0 FADD.FTZ R21, R21, R8 ;  /* 0x0000000815158221 */ /* 0x002fc80000010000 */
        /* <DEDUP_REMOVED lines=14> */
[----:B-1----:R-:W-:Y:S01]  /*1120*/  @!P0 FADD.FTZ R21, R21, R8 ;  /* 0x0000000815158221 */ /* 0x002fe20000010000 */
[----:B------:R-:W-:Y:S01]  /*1130*/  ISETP.NE.AND P0, PT, R22, RZ, PT ;  /* 0x000000ff1600720c */ /* 0x000fe20003f05270 */
[----:B------:R-:W-:-:S05]  /*1140*/  FFMA.FTZ R8, R15, R13, R18 ;  /* 0x0000000d0f087223 */ /* 0x000fca0000010012 */
[----:B------:R0:W-:Y:S07]  /*1150*/  STS.128 [R32], R8 ;  /* 0x0000000820007388 */ /* 0x0001ee0000000c00 */
[----:B------:R0:W-:Y:S01]  /*1160*/  @!P0 STS.64 [R0+0x18], R20 ;  /* 0x0000181400008388 */ /* 0x0001e20000000a00 */
[----:B------:R-:W-:Y:S06]  /*1170*/  BAR.SYNC.DEFER_BLOCKING 0x0 ;  /* 0x0000000000007b1d */ /* 0x000fec0000010000 */
[----:B------:R-:W-:Y:S05]  /*1180*/  @P3 BRA `(.L_x_7) ;  /* 0x0000000000cc3947 */ /* 0x000fea0003800000 */
[----:B------:R-:W-:-:S09]  /*1190*/  ULEA UR8, UR17, UR9, 0x18 ;  /* 0x0000000911087291 */ /* 0x000fd2000f8ec03f */
[----:B------:R-:W1:Y:S04]  /*11a0*/  LDS.128 R16, [UR8+0x20] ;  /* 0x00002008ff107984 */ /* 0x000e680008000c00 */
[----:B------:R-:W2:Y:S01]  /*11b0*/  LDS.128 R12, [UR8+0x30] ;  /* 0x00003008ff0c7984 */ /* 0x000ea20008000c00 */
[----:B-1----:R-:W-:Y:S01]  /*11c0*/  FADD.FTZ R33, R20, R16 ;  /* 0x0000001014217221 */ /* 0x002fe20000010000 */
[----:B------:R-:W-:-:S03]  /*11d0*/  FADD.FTZ R16, R21, R17 ;  /* 0x0000001115107221 */ /* 0x000fc60000010000 */
[----:B------:R-:W-:Y:S01]  /*11e0*/  FADD.FTZ R33, R33, R18 ;  /* 0x0000001221217221 */ /* 0x000fe20000010000 */
[----:B0-----:R-:W-:Y:S02]  /*11f0*/  FADD.FTZ R20, R16, R19 ;  /* 0x0000001310147221 */ /* 0x001fe40000010000 */
[----:B------:R-:W0:Y:S01]  /*1200*/  LDS.128 R16, [UR8+0x40] ;  /* 0x00004008ff107984 */ /* 0x000e220008000c00 */
[----:B--2---:R-:W-:Y:S01]  /*1210*/  FADD.FTZ R33, R33, R12 ;  /* 0x0000000c21217221 */ /* 0x004fe20000010000 */
[----:B------:R-:W-:-:S03]  /*1220*/  FADD.FTZ R20, R20, R13 ;  /* 0x0000000d14147221 */ /* 0x000fc60000010000 */
[----:B------:R-:W-:Y:S01]  /*1230*/  FADD.FTZ R33, R33, R14 ;  /* 0x0000000e21217221 */ /* 0x000fe20000010000 */
[----:B------:R-:W-:Y:S02]  /*1240*/  FADD.FTZ R20, R20, R15 ;  /* 0x0000000f14147221 */ /* 0x000fe40000010000 */
[----:B------:R-:W1:Y:S01]  /*1250*/  LDS.128 R12, [UR8+0x50] ;  /* 0x00005008ff0c7984 */ /* 0x000e620008000c00 */
[----:B0-----:R-:W-:Y:S01]  /*1260*/  FADD.FTZ R33, R33, R16 ;  /* 0x0000001021217221 */ /* 0x001fe20000010000 */
[----:B------:R-:W-:-:S03]  /*1270*/  FADD.FTZ R20, R20, R17 ;  /* 0x0000001114147221 */ /* 0x000fc60000010000 */
[----:B------:R-:W-:Y:S01]  /*1280*/  FADD.FTZ R33, R33, R18 ;  /* 0x0000001221217221 */ /* 0x000fe20000010000 */
[----:B------:R-:W-:Y:S02]  /*1290*/  FADD.FTZ R20, R20, R19 ;  /* 0x0000001314147221 */ /* 0x000fe40000010000 */
[----:B------:R-:W0:Y:S01]  /*12a0*/  LDS.128 R16, [UR8+0x60] ;  /* 0x00006008ff107984 */ /* 0x000e220008000c00 */
[----:B-1----:R-:W-:Y:S01]  /*12b0*/  FADD.FTZ R33, R33, R12 ;  /* 0x0000000c21217221 */ /* 0x002fe20000010000 */
        /* <DEDUP_REMOVED lines=27> */
[----:B------:R-:W-:-:S03]  /*1470*/  FADD.FTZ R20, R20, R19 ;  /* 0x0000001314147221 */ /* 0x000fc60000010000 */
[----:B-1----:R-:W-:Y:S01]  /*1480*/  FADD.FTZ R33, R33, R12 ;  /* 0x0000000c21217221 */ /* 0x002fe20000010000 */
[----:B------:R-:W-:-:S03]  /*1490*/  FADD.FTZ R12, R20, R13 ;  /* 0x0000000d140c7221 */ /* 0x000fc60000010000 */
[----:B------:R-:W-:Y:S01]  /*14a0*/  FADD.FTZ R20, R33, R14 ;  /* 0x0000000e21147221 */ /* 0x000fe20000010000 */
[----:B------:R-:W-:-:S07]  /*14b0*/  FADD.FTZ R21, R12, R15 ;  /* 0x0000000f0c157221 */ /* 0x000fce0000010000 */
.L_x_7:
[----:B------:R-:W-:Y:S05]  /*14c0*/  BSYNC B0 ;  /* 0x0000000000007941 */ /* 0x000fea0003800000 */
.L_x_6:
[----:B------:R-:W-:Y:S06]  /*14d0*/  BAR.SYNC.DEFER_BLOCKING 0x0 ;  /* 0x0000000000007b1d */ /* 0x000fec0000010000 */
[----:B------:R-:W-:Y:S04]  /*14e0*/  BSSY B0, `(.L_x_8) ;  /* 0x000009d000007945 */ /* 0x000fe80003800000 */
[----:B------:R-:W-:Y:S05]  /*14f0*/  @P4 BRA `(.L_x_9) ;  /* 0x00000008006c4947 */ /* 0x000fea0003800000 */
[----:B------:R-:W1:Y:S04]  /*1500*/  LDS.128 R12, [R32+0x150] ;  /* 0x00015000200c7984 */ /* 0x000e680000000c00 */
[----:B------:R-:W2:Y:S01]  /*1510*/  LDS.128 R16, [R32+0x2a0] ;  /* 0x0002a00020107984 */ /* 0x000ea20000000c00 */
[----:B-1----:R-:W-:Y:S01]  /*1520*/  FADD.FTZ R33, R8, R12 ;  /* 0x0000000c08217221 */ /* 0x002fe20000010000 */
[----:B------:R-:W-:Y:S01]  /*1530*/  FADD.FTZ R12, R9, R13 ;  /* 0x0000000d090c7221 */ /* 0x000fe20000010000 */
[----:B------:R-:W-:Y:S01]  /*1540*/  FADD.FTZ R13, R10, R14 ;  /* 0x0000000e0a0d7221 */ /* 0x000fe20000010000 */
[----:B------:R-:W-:Y:S01]  /*1550*/  FADD.FTZ R14, R11, R15 ;  /* 0x0000000f0b0e7221 */ /* 0x000fe20000010000 */
[----:B--2---:R-:W-:Y:S01]  /*1560*/  FADD.FTZ R33, R33, R16 ;  /* 0x0000001021217221 */ /* 0x004fe20000010000 */
[----:B0-----:R-:W0:Y:S01]  /*1570*/  LDS.128 R8, [R32+0x3f0] ;  /* 0x0003f00020087984 */ /* 0x001e220000000c00 */
[----:B------:R-:W-:Y:S01]  /*1580*/  FADD.FTZ R16, R12, R17 ;  /* 0x000000110c107221 */ /* 0x000fe20000010000 */
[----:B------:R-:W-:Y:S01]  /*1590*/  FADD.FTZ R17, R13, R18 ;  /* 0x000000120d117221 */ /* 0x000fe20000010000 */
[----:B------:R-:W-:-:S02]  /*15a0*/  FADD.FTZ R18, R14, R19 ;  /* 0x000000130e127221 */ /* 0x000fc40000010000 */
[----:B------:R-:W1:Y:S01]  /*15b0*/  LDS.128 R12, [R32+0x540] ;  /* 0x00054000200c7984 */ /* 0x000e620000000c00 */
[----:B0-----:R-:W-:Y:S01]  /*15c0*/  FADD.FTZ R33, R33, R8 ;  /* 0x0000000821217221 */ /* 0x001fe20000010000 */
[----:B------:R-:W-:Y:S01]  /*15d0*/  FADD.FTZ R16, R16, R9 ;  /* 0x0000000910107221 */ /* 0x000fe20000010000 */
[----:B------:R-:W-:Y:S01]  /*15e0*/  FADD.FTZ R17, R17, R10 ;  /* 0x0000000a11117221 */ /* 0x000fe20000010000 */
[----:B------:R-:W-:Y:S02]  /*15f0*/  FADD.FTZ R18, R18, R11 ;  /* 0x0000000b12127221 */ /* 0x000fe40000010000 */
[----:B------:R-:W0:Y:S01]  /*1600*/  LDS.128 R8, [R32+0x690] ;  /* 0x0006900020087984 */ /* 0x000e220000000c00 */
[----:B-1----:R-:W-:Y:S01]  /*1610*/  FADD.FTZ R33, R33, R12 ;  /* 0x0000000c21217221 */ /* 0x002fe20000010000 */
        /* <DEDUP_REMOVED lines=132> */
[----:B------:R-:W-:Y:S01]  /*1e60*/  FADD.FTZ R18, R18, R15 ;  /* 0x0000000f12127221 */ /* 0x000fe20000010000 */
[----:B0-----:R-:W-:Y:S01]  /*1e70*/  FADD.FTZ R8, R17, R8 ;  /* 0x0000000811087221 */ /* 0x001fe20000010000 */
[----:B------:R-:W-:Y:S01]  /*1e80*/  FADD.FTZ R9, R16, R9 ;  /* 0x0000000910097221 */ /* 0x000fe20000010000 */
[----:B------:R-:W-:Y:S01]  /*1e90*/  FADD.FTZ R10, R19, R10 ;  /* 0x0000000a130a7221 */ /* 0x000fe20000010000 */
[----:B------:R-:W-:-:S07]  /*1ea0*/  FADD.FTZ R11, R18, R11 ;  /* 0x0000000b120b7221 */ /* 0x000fce0000010000 */
.L_x_9:
[----:B------:R-:W-:Y:S05]  /*1eb0*/  BSYNC B0 ;  /* 0x0000000000007941 */ /* 0x000fea0003800000 */
.L_x_8:
[----:B------:R-:W1:Y:S01]  /*1ec0*/  LDC R15, c[0x0][0xc] ;  /* 0x00000300ff0f7b82 */ /* 0x000e620000000800 */
[----:B------:R-:W-:Y:S01]  /*1ed0*/  IMAD R13, R2, 0x15, R31 ;  /* 0x00000015020d7824 */ /* 0x000fe200078e021f */
[----:B------:R-:W-:Y:S01]  /*1ee0*/  BSSY B0, `(.L_x_10) ;  /* 0x0000013000007945 */ /* 0x000fe20003800000 */
[----:B------:R-:W-:-:S05]  /*1ef0*/  PRMT R2, R26, 0x7632, R2 ;  /* 0x000076321a027816 */ /* 0x000fca0000000002 */
[----:B------:R-:W2:Y:S01]  /*1f00*/  LDC.64 R16, c[0x0][0x268] ;  /* 0x00009a00ff107b82 */ /* 0x000ea20000000a00 */
[----:B-1----:R-:W-:Y:S01]  /*1f10*/  ISETP.GE.U32.AND P0, PT, R15, 0x2, PT ;  /* 0x000000020f00780c */ /* 0x002fe20003f06070 */
[----:B--2---:R-:W-:Y:S01]  /*1f20*/  IMAD.WIDE R16, R13, 0x4, R16 ;  /* 0x000000040d107825 */ /* 0x004fe200078e0210 */
[----:B------:R-:W-:Y:S11]  /*1f30*/  @P4 BRA `(.L_x_11) ;  /* 0x0000000000344947 */ /* 0x000ff60003800000 */
[----:B------:R-:W1:Y:S01]  /*1f40*/  LDC.64 R12, c[0x0][0x288] ;  /* 0x0000a200ff0c7b82 */ /* 0x000e620000000a00 */
[----:B------:R-:W-:Y:S01]  /*1f50*/  MOV R33, UR6 ;  /* 0x0000000600217c02 */ /* 0x000fe20008000f00 */
[----:B------:R2:W-:Y:S01]  /*1f60*/  REDG.E.ADD.F32.FTZ.RN.STRONG.GPU desc[UR14][R16.64], R8 ;  /* 0x00000008100079a6 */ /* 0x0005e2000c10f38e */
[----:B-1----:R-:W-:-:S04]  /*1f70*/  LEA R18, P4, R12, R16, 0x2 ;  /* 0x000000100c127211 */ /* 0x002fc800078810ff */
[----:B------:R-:W-:Y:S02]  /*1f80*/  LEA.HI.X R19, R12, R17, R13, 0x2, P4 ;  /* 0x000000110c137211 */ /* 0x000fe400020f140d */
[----:B------:R-:W-:Y:S02]  /*1f90*/  MOV R13, UR12 ;  /* 0x0000000c000d7c02 */ /* 0x000fe40008000f00 */
[-C--:B------:R-:W-:Y:S02]  /*1fa0*/  LEA R12, P4, R33, R16.reuse, 0x2 ;  /* 0x00000010210c7211 */ /* 0x080fe400078810ff */
[----:B0-----:R-:W-:Y:S02]  /*1fb0*/  LEA R32, P5, R13, R16, 0x2 ;  /* 0x000000100d207211 */ /* 0x001fe400078a10ff */
[C---:B------:R-:W-:Y:S02]  /*1fc0*/  IADD3.X R13, R17.reuse, UR11, RZ, P4, !PT ;  /* 0x0000000b110d7c10 */ /* 0x040fe4000a7fe4ff */
[----:B------:R-:W-:-:S03]  /*1fd0*/  IADD3.X R33, R17, UR10, RZ, P5, !PT ;  /* 0x0000000a11217c10 */ /* 0x000fc6000affe4ff */
[----:B------:R2:W-:Y:S04]  /*1fe0*/  REDG.E.ADD.F32.FTZ.RN.STRONG.GPU desc[UR14][R12.64], R9 ;  /* 0x000000090c0079a6 */ /* 0x0005e8000c10f38e */
[----:B------:R2:W-:Y:S04]  /*1ff0*/  REDG.E.ADD.F32.FTZ.RN.STRONG.GPU desc[UR14][R18.64], R10 ;  /* 0x0000000a120079a6 */ /* 0x0005e8000c10f38e */
[----:B------:R2:W-:Y:S02]  /*2000*/  REDG.E.ADD.F32.FTZ.RN.STRONG.GPU desc[UR14][R32.64], R11 ;  /* 0x0000000b200079a6 */ /* 0x0005e4000c10f38e */
.L_x_11:
[----:B------:R-:W-:Y:S05]  /*2010*/  BSYNC B0 ;  /* 0x0000000000007941 */ /* 0x000fea0003800000 */
.L_x_10:
[----:B------:R-:W-:Y:S02]  /*2020*/  PRMT R14, R25, 0x7632, R14 ;  /* 0x00007632190e7816 */ /* 0x000fe4000000000e */
[----:B--2---:R-:W-:Y:S02]  /*2030*/  PRMT R13, R27, 0x7632, R13 ;  /* 0x000076321b0d7816 */ /* 0x004fe4000000000d */
[----:B------:R-:W-:Y:S01]  /*2040*/  PRMT R12, R24, 0x7632, R12 ;  /* 0x00007632180c7816 */ /* 0x000fe2000000000c */
[----:B------:R-:W-:Y:S06]  /*2050*/  @!P0 BRA `(.L_x_12) ;  /* 0x0000001000908947 */ /* 0x000fec0003800000 */
[----:B0-----:R-:W0:Y:S01]  /*2060*/  LDC R11, c[0x0][0x10] ;  /* 0x00000400ff0b7b82 */ /* 0x001e220000000800 */
[----:B------:R-:W1:Y:S01]  /*2070*/  S2R R10, SR_CTAID.Y ;  /* 0x00000000000a7919 */ /* 0x000e620000002600 */
[----:B------:R-:W-:-:S06]  /*2080*/  ULOP3.LUT UR8, UR4, 0x1, URZ, 0xc0, !UPT ;  /* 0x0000000104087892 */ /* 0x000fcc000f8ec03f */
[----:B------:R-:W2:Y:S08]  /*2090*/  LDC.64 R8, c[0x0][0x258] ;  /* 0x00009600ff087b82 */ /* 0x000eb00000000a00 */
[----:B------:R-:W3:Y:S01]  /*20a0*/  LDC.64 R18, c[0x0][0x260] ;  /* 0x00009800ff127b82 */ /* 0x000ee20000000a00 */
[----:B0-----:R-:W-:-:S04]  /*20b0*/  IMAD R16, R11, UR8, RZ ;  /* 0x000000080b107c24 */ /* 0x001fc8000f8e02ff */
[C---:B------:R-:W-:Y:S01]  /*20c0*/  IMAD R32, R16.reuse, R15, RZ ;  /* 0x0000000f10207224 */ /* 0x040fe200078e02ff */
[----:B-1----:R-:W-:-:S04]  /*20d0*/  IADD3 R17, R16, R10, RZ ;  /* 0x0000000a10117210 */ /* 0x002fc80007ffe0ff */
[----:B------:R-:W-:Y:S01]  /*20e0*/  SHF.L.U32 R33, R32, 0x1, RZ ;  /* 0x0000000120217819 */ /* 0x000fe200000006ff */
[----:B--2---:R-:W-:-:S04]  /*20f0*/  IMAD.WIDE.U32 R8, R17, 0x4, R8 ;  /* 0x0000000411087825 */ /* 0x004fc800078e0008 */
[----:B---3--:R-:W-:Y:S01]  /*2100*/  IMAD.WIDE R18, R33, 0x4, R18 ;  /* 0x0000000421127825 */ /* 0x008fe200078e0212 */
[----:B------:R-:W-:Y:S06]  /*2110*/  @P3 BRA `(.L_x_13) ;  /* 0x0000000000683947 */ /* 0x000fec0003800000 */
[----:B------:R-:W0:Y:S01]  /*2120*/  S2R R22, SR_LANEID ;  /* 0x0000000000167919 */ /* 0x000e220000000000 */
[----:B------:R-:W-:Y:S01]  /*2130*/  VOTEU.ANY UR9, UPT, PT ;  /* 0x0000000000097886 */ /* 0x000fe200038e0100 */
[----:B------:R-:W-:Y:S01]  /*2140*/  ULOP3.LUT UP0, URZ, UR4, 0x2, URZ, 0xc0, !UPT ;  /* 0x00000002043f7892 */ /* 0x000fe2000f80c03f */
[----:B------:R-:W-:Y:S01]  /*2150*/  IMAD R17, R11, UR16, R10 ;  /* 0x000000100b117c24 */ /* 0x000fe2000f8e020a */
[----:B------:R-:W-:Y:S01]  /*2160*/  UFLO.U32 UR17, UR9 ;  /* 0x00000009001172bd */ /* 0x000fe200080e0000 */
[----:B------:R-:W-:Y:S01]  /*2170*/  UMOV UR8, 0x1 ;  /* 0x0000000100087882 */ /* 0x000fe20000000000 */
[----:B------:R-:W-:Y:S01]  /*2180*/  UPOPC UR9, UR9 ;  /* 0x00000009000972bf */ /* 0x000fe20008000000 */
[----:B------:R-:W-:Y:S01]  /*2190*/  IMAD.WIDE.U32 R16, R17, 0x8, R18 ;  /* 0x0000000811107825 */ /* 0x000fe200078e0012 */
[----:B------:R-:W-:-:S04]  /*21a0*/  USEL UR8, UR8, 0xffffffff, !UP0 ;  /* 0xffffffff08087887 */ /* 0x000fc8000c000000 */
[----:B------:R-:W-:Y:S01]  /*21b0*/  UIMAD UR8, UR8, UR9, URZ ;  /* 0x00000009080872a4 */ /* 0x000fe2000f8e023f */
[----:B------:R1:W-:Y:S05]  /*21c0*/  STG.E.64 desc[UR14][R16.64], R20 ;  /* 0x0000001410007986 */ /* 0x0003ea000c101b0e */
[----:B------:R-:W-:Y:S02]  /*21d0*/  MOV R32, UR8 ;  /* 0x0000000800207c02 */ /* 0x000fe40008000f00 */
[----:B0-----:R-:W-:-:S13]  /*21e0*/  ISETP.EQ.U32.AND P0, PT, R22, UR17, PT ;  /* 0x0000001116007c0c */ /* 0x001fda000bf02070 */
[----:B------:R-:W-:Y:S06]  /*21f0*/  @P0 MEMBAR.ALL.GPU ;  /* 0x0000000000000992 */ /* 0x000fec000000a000 */
[----:B------:R-:W-:-:S00]  /*2200*/  @P0 ERRBAR ;  /* 0x00000000000009ab */ /* 0x000fc00000000000 */
[----:B------:R-:W-:Y:S06]  /*2210*/  @P0 CGAERRBAR ;  /* 0x00000000000005ab */ /* 0x000fec0000000000 */
[----:B------:R1:W-:Y:S01]  /*2220*/  @P0 REDG.E.ADD.S32.STRONG.GPU desc[UR14][R8.64], R32 ;  /* 0x000000200800098e */ /* 0x0003e2000c10e38e */
[----:B------:R-:W-:-:S04]  /*2230*/  PLOP3.LUT P0, PT, PT, PT, UP0, 0x80, 0x0 ;  /* 0x000000000000781c */ /* 0x000fc80003f0f008 */
[----:B------:R-:W-:-:S04]  /*2240*/  SEL R33, R15, RZ, !P0 ;  /* 0x000000ff0f217207 */ /* 0x000fc80004000000 */
[----:B------:R-:W-:-:S13]  /*2250*/  ISETP.NE.AND P0, PT, R33, -0x1, PT ;  /* 0xffffffff2100780c */ /* 0x000fda0003f05270 */
[----:B-1----:R-:W-:Y:S05]  /*2260*/  @!P0 BRA `(.L_x_13) ;  /* 0x0000000000148947 */ /* 0x002fea0003800000 */
.L_x_14:
[----:B------:R-:W2:Y:S04]  /*2270*/  LDG.E.STRONG.GPU R16, desc[UR14][R8.64] ;  /* 0x0000000e08107981 */ /* 0x000ea8000c1ef900 */
[----:B--2---:R-:W-:Y:S01]  /*2280*/  CCTL.IVALL ;  /* 0x00000000ff00798f */ /* 0x004fe20002000000 */
[----:B------:R-:W-:Y:S05]  /*2290*/  YIELD ;  /* 0x0000000000007946 */ /* 0x000fea0003800000 */
[----:B------:R-:W-:-:S13]  /*22a0*/  ISETP.NE.AND P0, PT, R16, R33, PT ;  /* 0x000000211000720c */ /* 0x000fda0003f05270 */
[----:B------:R-:W-:Y:S05]  /*22b0*/  @P0 BRA `(.L_x_14) ;  /* 0xfffffffc00ec0947 */ /* 0x000fea000383ffff */
.L_x_13:
[----:B------:R-:W-:Y:S01]  /*22c0*/  ISETP.NE.AND P0, PT, R15, RZ, PT ;  /* 0x000000ff0f00720c */ /* 0x000fe20003f05270 */
[----:B------:R-:W-:Y:S05]  /*22d0*/  WARPSYNC.ALL ;  /* 0x0000000000007948 */ /* 0x000fea0003800000 */
[----:B------:R-:W-:Y:S07]  /*22e0*/  BAR.SYNC.DEFER_BLOCKING 0x0 ;  /* 0x0000000000007b1d */ /* 0x000fee0000010000 */
[----:B------:R-:W-:Y:S05]  /*22f0*/  @!P0 BRA `(.L_x_12) ;  /* 0x0000000c00e88947 */ /* 0x000fea0003800000 */
[----:B------:R-:W-:Y:S01]  /*2300*/  IADD3 R8, R15, -0x1, RZ ;  /* 0xffffffff0f087810 */ /* 0x000fe20007ffe0ff */
[----:B------:R-:W-:-:S03]  /*2310*/  HFMA2.MMA R17, -RZ, RZ, 0, 0 ;  /* 0x00000000ff117435 */ /* 0x000fc600000001ff */
[----:B------:R-:W-:-:S13]  /*2320*/  ISETP.GE.U32.AND P0, PT, R8, 0x3, PT ;  /* 0x000000030800780c */ /* 0x000fda0003f06070 */
[----:B------:R-:W-:Y:S05]  /*2330*/  @!P0 BRA `(.L_x_15) ;  /* 0x0000000c00688947 */ /* 0x000fea0003800000 */
[----:B------:R-:W-:Y:S02]  /*2340*/  LOP3.LUT R16, R15, 0x3, RZ, 0xc0, !PT ;  /* 0x000000030f107812 */ /* 0x000fe400078ec0ff */
[----:B------:R-:W-:Y:S02]  /*2350*/  MOV R17, RZ ;  /* 0x000000ff00117202 */ /* 0x000fe40000000f00 */
[----:B------:R-:W-:-:S04]  /*2360*/  IADD3 R16, -R16, R15, RZ ;  /* 0x0000000f10107210 */ /* 0x000fc80007ffe1ff */
[----:B------:R-:W-:-:S13]  /*2370*/  ISETP.GT.AND P0, PT, R16, RZ, PT ;  /* 0x000000ff1000720c */ /* 0x000fda0003f04270 */
[----:B------:R-:W-:Y:S05]  /*2380*/  @!P0 BRA `(.L_x_16) ;  /* 0x0000000800d88947 */ /* 0x000fea0003800000 */
[----:B------:R-:W-:Y:S02]  /*2390*/  ISETP.GT.AND P4, PT, R16, 0xc, PT ;  /* 0x0000000c1000780c */ /* 0x000fe40003f84270 */
[----:B------:R-:W-:-:S11]  /*23a0*/  PLOP3.LUT P0, PT, PT, PT, PT, 0x80, 0x0 ;  /* 0x000000000000781c */ /* 0x000fd60003f0f070 */
[----:B------:R-:W-:Y:S05]  /*23b0*/  @!P4 BRA `(.L_x_17) ;  /* 0x0000000400d0c947 */ /* 0x000fea0003800000 */
[----:B------:R-:W-:-:S13]  /*23c0*/  PLOP3.LUT P0, PT, PT, PT, PT, 0x8, 0x0 ;  /* 0x000000000000781c */ /* 0x000fda0003f0e170 */
.L_x_18:
[----:B------:R-:W-:-:S13]  /*23d0*/  ISETP.EQ.OR P4, PT, R17, UR16, P3 ;  /* 0x0000001011007c0c */ /* 0x000fda0009f82670 */
[----:B------:R-:W-:-:S04]  /*23e0*/  @!P4 IMAD R33, R11, R17, R10 ;  /* 0x000000110b21c224 */ /* 0x000fc800078e020a */
[----:B------:R-:W-:-:S05]  /*23f0*/  @!P4 IMAD.WIDE.U32 R32, R33, 0x8, R18 ;  /* 0x000000082120c825 */ /* 0x000fca00078e0012 */
[----:B------:R-:W2:Y:S02]  /*2400*/  @!P4 LDG.E.64 R8, desc[UR14][R32.64] ;  /* 0x0000000e2008c981 */ /* 0x000ea4000c1e1b00 */
[----:B--2---:R-:W-:Y:S01]  /*2410*/  @!P4 FADD.FTZ R20, R20, R8 ;  /* 0x000000081414c221 */ /* 0x004fe20000010000 */
[----:B------:R-:W-:Y:S01]  /*2420*/  IADD3 R8, R17, 0x1, RZ ;  /* 0x0000000111087810 */ /* 0x000fe20007ffe0ff */
[----:B------:R-:W-:-:S03]  /*2430*/  @!P4 FADD.FTZ R21, R21, R9 ;  /* 0x000000091515c221 */ /* 0x000fc60000010000 */
        /* <DEDUP_REMOVED lines=100> */
[----:B------:R-:W-:-:S06]  /*2a80*/  @!P5 IMAD.WIDE.U32 R8, R8, 0x8, R18 ;  /* 0x000000080808d825 */ /* 0x000fcc00078e0012 */
[----:B------:R-:W2:Y:S01]  /*2a90*/  @!P5 LDG.E.64 R8, desc[UR14][R8.64] ;  /* 0x0000000e0808d981 */ /* 0x000ea2000c1e1b00 */
[----:B------:R-:W-:Y:S02]  /*2aa0*/  IADD3 R16, R16, -0x10, RZ ;  /* 0xfffffff010107810 */ /* 0x000fe40007ffe0ff */
[----:B------:R-:W-:Y:S02]  /*2ab0*/  IADD3 R17, R17, 0x10, RZ ;  /* 0x0000001011117810 */ /* 0x000fe40007ffe0ff */
[----:B------:R-:W-:Y:S01]  /*2ac0*/  ISETP.GT.AND P4, PT, R16, 0xc, PT ;  /* 0x0000000c1000780c */ /* 0x000fe20003f84270 */
[----:B--2---:R-:W-:Y:S01]  /*2ad0*/  @!P5 FADD.FTZ R20, R20, R8 ;  /* 0x000000081414d221 */ /* 0x004fe20000010000 */
[----:B------:R-:W-:-:S11]  /*2ae0*/  @!P5 FADD.FTZ R21, R21, R9 ;  /* 0x000000091515d221 */ /* 0x000fd60000010000 */
[----:B------:R-:W-:Y:S05]  /*2af0*/  @P4 BRA `(.L_x_18) ;  /* 0xfffffff800344947 */ /* 0x000fea000383ffff */
.L_x_17:
[----:B------:R-:W-:-:S13]  /*2b00*/  ISETP.GT.AND P4, PT, R16, 0x4, PT ;  /* 0x000000041000780c */ /* 0x000fda0003f84270 */
[----:B------:R-:W-:Y:S05]  /*2b10*/  @!P4 BRA `(.L_x_19) ;  /* 0x0000000000ecc947 */ /* 0x000fea0003800000 */
        /* <DEDUP_REMOVED lines=24> */
[----:B------:R-:W2:Y:S01]  /*2ca0*/  @!P4 LDG.E.64 R8, desc[UR14][R32.64] ;  /* 0x0000000e2008c981 */ /* 0x000ea2000c1e1b00 */
[----:B------:R-:W-:-:S04]  /*2cb0*/  IADD3 R17, R17, 0x4, RZ ;  /* 0x0000000411117810 */ /* 0x000fc80007ffe0ff */
[----:B------:R-:W-:Y:S01]  /*2cc0*/  ISETP.EQ.OR P0, PT, R17, UR16, P3 ;  /* 0x0000001011007c0c */ /* 0x000fe20009f02670 */
[----:B--2---:R-:W-:-:S12]  /*2cd0*/  @!P4 FADD.FTZ R21, R21, R9 ;  /* 0x000000091515c221 */ /* 0x004fd80000010000 */
[----:B------:R-:W-:Y:S02]  /*2ce0*/  @!P0 IMAD R9, R11, R17, R10 ;  /* 0x000000110b098224 */ /* 0x000fe400078e020a */
[----:B------:R-:W-:Y:S02]  /*2cf0*/  @!P4 FADD.FTZ R20, R20, R8 ;  /* 0x000000081414c221 */ /* 0x000fe40000010000 */
        /* <DEDUP_REMOVED lines=24> */
[----:B------:R-:W-:Y:S02]  /*2e80*/  PLOP3.LUT P0, PT, PT, PT, PT, 0x8, 0x0 ;  /* 0x000000000000781c */ /* 0x000fe40003f0e170 */
[----:B------:R-:W-:Y:S02]  /*2e90*/  IADD3 R16, R16, -0x4, RZ ;  /* 0xfffffffc10107810 */ /* 0x000fe40007ffe0ff */
[----:B------:R-:W-:Y:S01]  /*2ea0*/  IADD3 R17, R17, 0x4, RZ ;  /* 0x0000000411117810 */ /* 0x000fe20007ffe0ff */
[----:B--2---:R-:W-:Y:S01]  /*2eb0*/  @!P4 FADD.FTZ R20, R20, R8 ;  /* 0x000000081414c221 */ /* 0x004fe20000010000 */
[----:B------:R-:W-:-:S07]  /*2ec0*/  @!P4 FADD.FTZ R21, R21, R9 ;  /* 0x000000091515c221 */ /* 0x000fce0000010000 */
.L_x_19:
[----:B------:R-:W-:-:S13]  /*2ed0*/  ISETP.NE.OR P0, PT, R16, RZ, P0 ;  /* 0x000000ff1000720c */ /* 0x000fda0000705670 */
[----:B------:R-:W-:Y:S05]  /*2ee0*/  @!P0 BRA `(.L_x_15) ;  /* 0x00000000007c8947 */ /* 0x000fea0003800000 */
.L_x_16:
        /* <DEDUP_REMOVED lines=27> */
[----:B------:R-:W-:Y:S01]  /*30a0*/  ISETP.NE.AND P0, PT, R16, RZ, PT ;  /* 0x000000ff1000720c */ /* 0x000fe20003f05270 */
[----:B--2---:R-:W-:Y:S01]  /*30b0*/  @!P4 FADD.FTZ R20, R20, R8 ;  /* 0x000000081414c221 */ /* 0x004fe20000010000 */
[----:B------:R-:W-:-:S11]  /*30c0*/  @!P4 FADD.FTZ R21, R21, R9 ;  /* 0x000000091515c221 */ /* 0x000fd60000010000 */
[----:B------:R-:W-:Y:S05]  /*30d0*/  @P0 BRA `(.L_x_16) ;  /* 0xfffffffc00840947 */ /* 0x000fea000383ffff */
.L_x_15:
[----:B------:R-:W-:-:S13]  /*30e0*/  LOP3.LUT P0, R15, R15, 0x3, RZ, 0xc0, !PT ;  /* 0x000000030f0f7812 */ /* 0x000fda000780c0ff */
[----:B------:R-:W-:Y:S05]  /*30f0*/  @!P0 BRA `(.L_x_12) ;  /* 0x0000000000688947 */ /* 0x000fea0003800000 */
[----:B------:R-:W-:Y:S01]  /*3100*/  ISETP.EQ.OR P0, PT, R17, UR16, P3 ;  /* 0x0000001011007c0c */ /* 0x000fe20009f02670 */
[----:B------:R-:W-:Y:S01]  /*3110*/  BSSY B0, `(.L_x_20) ;  /* 0x0000008000007945 */ /* 0x000fe20003800000 */
[----:B------:R-:W-:-:S11]  /*3120*/  ISETP.NE.AND P4, PT, R15, 0x1, PT ;  /* 0x000000010f00780c */ /* 0x000fd60003f85270 */
[----:B------:R-:W-:Y:S05]  /*3130*/  @P0 BRA `(.L_x_21) ;  /* 0x0000000000140947 */ /* 0x000fea0003800000 */
[----:B------:R-:W-:-:S04]  /*3140*/  IMAD R9, R11, R17, R10 ;  /* 0x000000110b097224 */ /* 0x000fc800078e020a */
[----:B------:R-:W-:-:S06]  /*3150*/  IMAD.WIDE.U32 R8, R9, 0x8, R18 ;  /* 0x0000000809087825 */ /* 0x000fcc00078e0012 */
[----:B------:R-:W2:Y:S02]  /*3160*/  LDG.E.64 R8, desc[UR14][R8.64] ;  /* 0x0000000e08087981 */ /* 0x000ea4000c1e1b00 */
[----:B--2---:R-:W-:Y:S01]  /*3170*/  FADD.FTZ R20, R20, R8 ;  /* 0x0000000814147221 */ /* 0x004fe20000010000 */
[----:B------:R-:W-:-:S07]  /*3180*/  FADD.FTZ R21, R21, R9 ;  /* 0x0000000915157221 */ /* 0x000fce0000010000 */
.L_x_21:
[----:B------:R-:W-:Y:S05]  /*3190*/  BSYNC B0 ;  /* 0x0000000000007941 */ /* 0x000fea0003800000 */
.L_x_20:
[----:B------:R-:W-:Y:S05]  /*31a0*/  @!P4 BRA `(.L_x_12) ;  /* 0x00000000003cc947 */ /* 0x000fea0003800000 */
[C---:B------:R-:W-:Y:S02]  /*31b0*/  IADD3 R8, R17.reuse, 0x2, RZ ;  /* 0x0000000211087810 */ /* 0x040fe40007ffe0ff */
[----:B------:R-:W-:Y:S02]  /*31c0*/  IADD3 R9, R17, 0x1, RZ ;  /* 0x0000000111097810 */ /* 0x000fe40007ffe0ff */
[----:B------:R-:W-:Y:S02]  /*31d0*/  ISETP.EQ.OR P0, PT, R8, UR16, P3 ;  /* 0x0000001008007c0c */ /* 0x000fe40009f02670 */
[----:B------:R-:W-:Y:S02]  /*31e0*/  ISETP.EQ.OR P4, PT, R9, UR16, P3 ;  /* 0x0000001009007c0c */ /* 0x000fe40009f82670 */
[----:B------:R-:W-:-:S11]  /*31f0*/  ISETP.EQ.OR P0, PT, R15, 0x2, P0 ;  /* 0x000000020f00780c */ /* 0x000fd60000702670 */
[-CC-:B------:R-:W-:Y:S02]  /*3200*/  @!P4 IMAD R9, R9, R11.reuse, R10.reuse ;  /* 0x0000000b0909c224 */ /* 0x180fe400078e020a */
[----:B------:R-:W-:Y:S02]  /*3210*/  @!P0 IMAD R11, R8, R11, R10 ;  /* 0x0000000b080b8224 */ /* 0x000fe400078e020a */
[----:B------:R-:W-:-:S04]  /*3220*/  @!P4 IMAD.WIDE.U32 R8, R9, 0x8, R18 ;  /* 0x000000080908c825 */ /* 0x000fc800078e0012 */
[----:B------:R-:W-:Y:S02]  /*3230*/  @!P0 IMAD.WIDE.U32 R10, R11, 0x8, R18 ;  /* 0x000000080b0a8825 */ /* 0x000fe400078e0012 */
[----:B------:R-:W2:Y:S04]  /*3240*/  @!P4 LDG.E.64 R8, desc[UR14][R8.64] ;  /* 0x0000000e0808c981 */ /* 0x000ea8000c1e1b00 */
[----:B------:R-:W3:Y:S01]  /*3250*/  @!P0 LDG.E.64 R10, desc[UR14][R10.64] ;  /* 0x0000000e0a0a8981 */ /* 0x000ee2000c1e1b00 */
[----:B--2---:R-:W-:Y:S01]  /*3260*/  @!P4 FADD.FTZ R20, R20, R8 ;  /* 0x000000081414c221 */ /* 0x004fe20000010000 */
[----:B------:R-:W-:-:S03]  /*3270*/  @!P4 FADD.FTZ R21, R21, R9 ;  /* 0x000000091515c221 */ /* 0x000fc60000010000 */
[----:B---3--:R-:W-:Y:S01]  /*3280*/  @!P0 FADD.FTZ R20, R20, R10 ;  /* 0x0000000a14148221 */ /* 0x008fe20000010000 */
[----:B------:R-:W-:-:S07]  /*3290*/  @!P0 FADD.FTZ R21, R21, R11 ;  /* 0x0000000b15158221 */ /* 0x000fce0000010000 */
.L_x_12:
[----:B------:R-:W1:Y:S01]  /*32a0*/  S2UR UR9, SR_CgaCtaId ;  /* 0x00000000000979c3 */ /* 0x000e620000008800 */
[----:B------:R-:W-:Y:S01]  /*32b0*/  UMOV UR8, 0x400 ;  /* 0x0000040000087882 */ /* 0x000fe20000000000 */
[----:B------:R-:W-:Y:S02]  /*32c0*/  SHF.L.U32 R26, R26, 0x10, RZ ;  /* 0x000000101a1a7819 */ /* 0x000fe400000006ff */
[----:B------:R-:W-:Y:S02]  /*32d0*/  SHF.L.U32 R2, R2, 0x10, RZ ;  /* 0x0000001002027819 */ /* 0x000fe400000006ff */
[----:B------:R-:W-:Y:S01]  /*32e0*/  SHF.L.U32 R27, R27, 0x10, RZ ;  /* 0x000000101b1b7819 */ /* 0x000fe200000006ff */
[----:B------:R-:W-:Y:S01]  /*32f0*/  FADD.FTZ R26, R26, -UR19 ;  /* 0x800000131a1a7e21 */ /* 0x000fe20008010000 */
[----:B------:R-:W-:Y:S02]  /*3300*/  SHF.L.U32 R25, R25, 0x10, RZ ;  /* 0x0000001019197819 */ /* 0x000fe400000006ff */
[----:B------:R-:W-:Y:S01]  /*3310*/  SHF.L.U32 R14, R14, 0x10, RZ ;  /* 0x000000100e0e7819 */ /* 0x000fe200000006ff */
[----:B-1----:R-:W-:-:S09]  /*3320*/  ULEA UR8, UR9, UR8, 0x18 ;  /* 0x0000000809087291 */ /* 0x002fd2000f8ec03f */
[----:B------:R-:W-:Y:S01]  /*3330*/  @!P3 STS.64 [UR8+0xc8], R20 ;  /* 0x0000c814ff00b988 */ /* 0x000fe20008000a08 */
[----:B------:R-:W-:Y:S06]  /*3340*/  BAR.SYNC.DEFER_BLOCKING 0x0 ;  /* 0x0000000000007b1d */ /* 0x000fec0000010000 */
[----:B0-----:R-:W0:Y:S01]  /*3350*/  LDS.64 R8, [UR8+0xc8] ;  /* 0x0000c808ff087984 */ /* 0x001e220008000a00 */
[----:B------:R-:W-:Y:S02]  /*3360*/  ULDC UR8, c[0x0][0x2bc] ;  /* 0x0000af0000087ab9 */ /* 0x000fe40000000800 */
[----:B0-----:R-:W-:Y:S01]  /*3370*/  FMUL.FTZ R16, R9, UR8 ;  /* 0x0000000809107c20 */ /* 0x001fe20008410000 */
[----:B------:R-:W-:Y:S01]  /*3380*/  SHF.L.U32 R9, R13, 0x10, RZ ;  /* 0x000000100d097819 */ /* 0x000fe200000006ff */
[----:B------:R-:W-:Y:S01]  /*3390*/  FMUL.FTZ R15, R8, UR8 ;  /* 0x00000008080f7c20 */ /* 0x000fe20008410000 */
[----:B------:R-:W-:Y:S01]  /*33a0*/  FADD.FTZ R8, R2, -UR19 ;  /* 0x8000001302087e21 */ /* 0x000fe20008010000 */
[----:B------:R-:W-:-:S02]  /*33b0*/  FADD.FTZ R13, R27, -UR19 ;  /* 0x800000131b0d7e21 */ /* 0x000fc40008010000 */
[----:B------:R-:W-:Y:S01]  /*33c0*/  FADD.FTZ R2, R9, -UR19 ;  /* 0x8000001309027e21 */ /* 0x000fe20008010000 */
        /* <DEDUP_REMOVED lines=21> */
.L_x_22:
[----:B------:R-:W-:Y:S04]  /*3520*/  BSSY B0, `(.L_x_23) ;  /* 0x0000014000007945 */ /* 0x000fe80003800000 */
[----:B------:R-:W-:Y:S05]  /*3530*/  @!P1 BRA `(.L_x_24) ;  /* 0x0000000000489947 */ /* 0x000fea0003800000 */
[C-C-:B------:R-:W-:Y:S01]  /*3540*/  FFMA.FTZ R10, R15.reuse, R9, R16.reuse ;  /* 0x000000090f0a7223 */ /* 0x140fe20000010010 */
[----:B------:R-:W-:Y:S01]  /*3550*/  FFMA.FTZ R9, R15, R8, R16 ;  /* 0x000000080f097223 */ /* 0x000fe20000010010 */
[----:B------:R-:W-:Y:S01]  /*3560*/  ULDC.64 UR8, c[0x0][0x288] ;  /* 0x0000a20000087ab9 */ /* 0x000fe20000000a00 */
[----:B------:R-:W-:Y:S01]  /*3570*/  MOV R8, R34 ;  /* 0x0000002200087202 */ /* 0x000fe20000000f00 */
[----:B------:R-:W-:Y:S02]  /*3580*/  IMAD R18, R23, UR8, RZ ;  /* 0x0000000817127c24 */ /* 0x000fe4000f8e02ff */
[----:B------:R-:W-:Y:S01]  /*3590*/  FFMA.FTZ R14, R14, R5, -R9 ;  /* 0x000000050e0e7223 */ /* 0x000fe20000010809 */
[----:B------:R-:W-:Y:S01]  /*35a0*/  MOV R9, R37 ;  /* 0x0000002500097202 */ /* 0x000fe20000000f00 */
[----:B------:R-:W-:Y:S01]  /*35b0*/  FFMA.FTZ R10, R25, R4, -R10 ;  /* 0x00000004190a7223 */ /* 0x000fe2000001080a */
[C---:B------:R-:W-:Y:S02]  /*35c0*/  IMAD R11, R29.reuse, UR9, R18 ;  /* 0x000000091d0b7c24 */ /* 0x040fe4000f8e0212 */
[----:B------:R-:W-:Y:S01]  /*35d0*/  FMUL.FTZ R14, R14, UR13 ;  /* 0x0000000d0e0e7c20 */ /* 0x000fe20008410000 */
[----:B------:R-:W-:Y:S01]  /*35e0*/  IMAD.WIDE.U32 R8, R29, UR8, R8 ;  /* 0x000000081d087c25 */ /* 0x000fe2000f8e0008 */
[----:B------:R-:W-:-:S03]  /*35f0*/  ULDC.64 UR8, c[0x0][0x210] ;  /* 0x0000840000087ab9 */ /* 0x000fc60000000a00 */
[----:B------:R-:W-:Y:S01]  /*3600*/  FMUL.FTZ R17, R10, UR13 ;  /* 0x0000000d0a117c20 */ /* 0x000fe20008410000 */
[----:B------:R-:W-:Y:S02]  /*3610*/  LEA R10, P0, R8, UR8, 0x1 ;  /* 0x00000008080a7c11 */ /* 0x000fe4000f8008ff */
[----:B------:R-:W-:Y:S02]  /*3620*/  IADD3 R11, R9, R11, RZ ;  /* 0x0000000b090b7210 */ /* 0x000fe40007ffe0ff */
[----:B------:R-:W-:Y:S02]  /*3630*/  F2FP.BF16.F32.PACK_AB R9, R14, R17 ;  /* 0x000000110e09723e */ /* 0x000fe400000010ff */
[----:B------:R-:W-:-:S05]  /*3640*/  LEA.HI.X R11, R8, UR9, R11, 0x1, P0 ;  /* 0x00000009080b7c11 */ /* 0x000fca00080f0c0b */
[----:B------:R0:W-:Y:S02]  /*3650*/  STG.E desc[UR14][R10.64], R9 ;  /* 0x000000090a007986 */ /* 0x0001e4000c10190e */
.L_x_24:
[----:B------:R-:W-:Y:S05]  /*3660*/  BSYNC B0 ;  /* 0x0000000000007941 */ /* 0x000fea0003800000 */
.L_x_23:
[----:B0-----:R-:W-:Y:S01]  /*3670*/  SHF.L.U32 R9, R24, 0x10, RZ ;  /* 0x0000001018097819 */ /* 0x001fe200000006ff */
        /* <DEDUP_REMOVED lines=22> */
.L_x_25:
[----:B------:R-:W-:Y:S01]  /*37e0*/  ULDC.64 UR8, c[0x0][0x290] ;  /* 0x0000a40000087ab9 */ /* 0x000fe20000000a00 */
[----:B------:R-:W-:Y:S01]  /*37f0*/  BSSY B0, `(.L_x_26) ;  /* 0x0000016000007945 */ /* 0x000fe20003800000 */
[----:B------:R-:W-:-:S04]  /*3800*/  ISETP.GE.U32.AND P0, PT, R28, UR8, PT ;  /* 0x000000081c007c0c */ /* 0x000fc8000bf06070 */
[----:B------:R-:W-:-:S04]  /*3810*/  ISETP.GE.AND.EX P0, PT, R3, UR9, PT, P0 ;  /* 0x0000000903007c0c */ /* 0x000fc8000bf06300 */
[----:B------:R-:W-:-:S13]  /*3820*/  ISETP.GT.U32.OR P0, PT, R31, 0x29f, P0 ;  /* 0x0000029f1f00780c */ /* 0x000fda0000704470 */
[----:B------:R-:W-:Y:S05]  /*3830*/  @P0 BRA `(.L_x_27) ;  /* 0x0000000000440947 */ /* 0x000fea0003800000 */
[----:B------:R-:W-:Y:S01]  /*3840*/  ULDC.64 UR8, c[0x0][0x288] ;  /* 0x0000a20000087ab9 */ /* 0x000fe20000000a00 */
[C-C-:B------:R-:W-:Y:S01]  /*3850*/  FFMA.FTZ R6, R15.reuse, R13, R16.reuse ;  /* 0x0000000d0f067223 */ /* 0x140fe20000010010 */
[----:B------:R-:W-:Y:S01]  /*3860*/  MOV R35, R37 ;  /* 0x0000002500237202 */ /* 0x000fe20000000f00 */
[----:B------:R-:W-:Y:S01]  /*3870*/  FFMA.FTZ R15, R15, R2, R16 ;  /* 0x000000020f0f7223 */ /* 0x000fe20000010010 */
[----:B------:R-:W-:Y:S02]  /*3880*/  IMAD R3, R3, UR8, RZ ;  /* 0x0000000803037c24 */ /* 0x000fe4000f8e02ff */
[----:B------:R-:W-:Y:S01]  /*3890*/  FFMA.FTZ R6, R9, R4, -R6 ;  /* 0x0000000409067223 */ /* 0x000fe20000010806 */
[----:B------:R-:W-:Y:S01]  /*38a0*/  FFMA.FTZ R15, R12, R5, -R15 ;  /* 0x000000050c0f7223 */ /* 0x000fe2000001080f */
[----:B------:R-:W-:-:S04]  /*38b0*/  IMAD.WIDE.U32 R34, R28, UR8, R34 ;  /* 0x000000081c227c25 */ /* 0x000fc8000f8e0022 */
[----:B------:R-:W-:Y:S01]  /*38c0*/  FMUL.FTZ R5, R6, UR13 ;  /* 0x0000000d06057c20 */ /* 0x000fe20008410000 */
[----:B------:R-:W-:Y:S01]  /*38d0*/  FMUL.FTZ R4, R15, UR13 ;  /* 0x0000000d0f047c20 */ /* 0x000fe20008410000 */
[----:B------:R-:W-:Y:S01]  /*38e0*/  IMAD R3, R28, UR9, R3 ;  /* 0x000000091c037c24 */ /* 0x000fe2000f8e0203 */
[----:B------:R-:W-:Y:S02]  /*38f0*/  ULDC.64 UR8, c[0x0][0x210] ;  /* 0x0000840000087ab9 */ /* 0x000fe40000000a00 */
[----:B------:R-:W-:Y:S02]  /*3900*/  LEA R2, P0, R34, UR8, 0x1 ;  /* 0x0000000822027c11 */ /* 0x000fe4000f8008ff */
[----:B------:R-:W-:Y:S02]  /*3910*/  IADD3 R3, R35, R3, RZ ;  /* 0x0000000323037210 */ /* 0x000fe40007ffe0ff */
[----:B------:R-:W-:Y:S02]  /*3920*/  F2FP.BF16.F32.PACK_AB R5, R4, R5 ;  /* 0x000000050405723e */ /* 0x000fe400000010ff */
[----:B------:R-:W-:-:S05]  /*3930*/  LEA.HI.X R3, R34, UR9, R3, 0x1, P0 ;  /* 0x0000000922037c11 */ /* 0x000fca00080f0c03 */
[----:B------:R0:W-:Y:S02]  /*3940*/  STG.E desc[UR14][R2.64], R5 ;  /* 0x0000000502007986 */ /* 0x0001e4000c10190e */
.L_x_27:
[----:B------:R-:W-:Y:S05]  /*3950*/  BSYNC B0 ;  /* 0x0000000000007941 */ /* 0x000fea0003800000 */
.L_x_26:
[----:B------:R-:W-:Y:S01]  /*3960*/  ULDC UR8, c[0x0][0x10] ;  /* 0x0000040000087ab9 */ /* 0x000fe20000000800 */
[----:B------:R-:W-:Y:S02]  /*3970*/  UIADD3 UR4, UR4, 0x1, URZ ;  /* 0x0000000104047890 */ /* 0x000fe4000fffe03f */
[----:B------:R-:W-:-:S04]  /*3980*/  UIADD3 UR7, UR8, UR7, URZ ;  /* 0x0000000708077290 */ /* 0x000fc8000fffe03f */
[----:B------:R-:W-:-:S06]  /*3990*/  UISETP.GE.AND UP0, UPT, UR7, UR5, UPT ;  /* 0x000000050700728c */ /* 0x000fcc000bf06270 */
[----:B------:R-:W-:-:S13]  /*39a0*/  PLOP3.LUT P0, PT, PT, PT, UP0, 0x80, 0x0 ;  /* 0x000000000000781c */ /* 0x000fda0003f0f008 */
[----:B------:R-:W-:Y:S05]  /*39b0*/  @!P0 BRA `(.L_x_28) ;  /* 0xffffffc800588947 */ /* 0x000fea000383ffff */
.L_x_1:
[----:B------:R-:W1:Y:S01]  /*39c0*/  LDC R4, c[0x0][0xc] ;  /* 0x00000300ff047b82 */ /* 0x000e620000000800 */
[----:B------:R-:W-:Y:S01]  /*39d0*/  ISETP.NE.AND P1, PT, R31, RZ, PT ;  /* 0x000000ff1f00720c */ /* 0x000fe20003f25270 */
[----:B------:R-:W-:Y:S06]  /*39e0*/  BSSY B0, `(.L_x_29) ;  /* 0x0000011000007945 */ /* 0x000fec0003800000 */
[----:B------:R-:W2:Y:S08]  /*39f0*/  LDC R7, c[0x0][0x10] ;  /* 0x00000400ff077b82 */ /* 0x000eb00000000800 */
[----:B0-----:R-:W0:Y:S01]  /*3a00*/  LDC.64 R2, c[0x0][0x258] ;  /* 0x00009600ff027b82 */ /* 0x001e220000000a00 */
[----:B-1----:R-:W-:-:S02]  /*3a10*/  ISETP.NE.AND P0, PT, R4, 0x1, PT ;  /* 0x000000010400780c */ /* 0x002fc40003f05270 */
[----:B--2---:R-:W-:-:S04]  /*3a20*/  SHF.L.U32 R0, R7, 0x1, RZ ;  /* 0x0000000107007819 */ /* 0x004fc800000006ff */
[----:B------:R-:W-:-:S05]  /*3a30*/  SEL R5, R0, RZ, P0 ;  /* 0x000000ff00057207 */ /* 0x000fca0000000000 */
[----:B0-----:R-:W-:Y:S01]  /*3a40*/  IMAD.WIDE.U32 R2, R5, 0x4, R2 ;  /* 0x0000000405027825 */ /* 0x001fe200078e0002 */
[----:B------:R-:W-:Y:S06]  /*3a50*/  @P1 BRA `(.L_x_30) ;  /* 0x0000000000241947 */ /* 0x000fec0003800000 */
[----:B------:R-:W0:Y:S01]  /*3a60*/  S2R R0, SR_LANEID ;  /* 0x0000000000007919 */ /* 0x000e220000000000 */
[----:B------:R-:W-:Y:S02]  /*3a70*/  VOTEU.ANY UR4, UPT, PT ;  /* 0x0000000000047886 */ /* 0x000fe400038e0100 */
[----:B------:R-:W-:Y:S02]  /*3a80*/  UFLO.U32 UR5, UR4 ;  /* 0x00000004000572bd */ /* 0x000fe400080e0000 */
[----:B------:R-:W1:Y:S04]  /*3a90*/  POPC R5, UR4 ;  /* 0x0000000400057d09 */ /* 0x000e680008000000 */
[----:B0-----:R-:W-:-:S13]  /*3aa0*/  ISETP.EQ.U32.AND P0, PT, R0, UR5, PT ;  /* 0x0000000500007c0c */ /* 0x001fda000bf02070 */
[----:B------:R-:W-:Y:S06]  /*3ab0*/  @P0 MEMBAR.ALL.GPU ;  /* 0x0000000000000992 */ /* 0x000fec000000a000 */
[----:B------:R-:W-:-:S00]  /*3ac0*/  @P0 ERRBAR ;  /* 0x00000000000009ab */ /* 0x000fc00000000000 */
[----:B------:R-:W-:Y:S06]  /*3ad0*/  @P0 CGAERRBAR ;  /* 0x00000000000005ab */ /* 0x000fec0000000000 */
[----:B-1----:R0:W-:Y:S02]  /*3ae0*/  @P0 REDG.E.ADD.S32.STRONG.GPU desc[UR14][R2.64], R5 ;  /* 0x000000050200098e */ /* 0x0021e4000c10e38e */
.L_x_30:
[----:B------:R-:W-:Y:S05]  /*3af0*/  BSYNC B0 ;  /* 0x0000000000007941 */ /* 0x000fea0003800000 */
.L_x_29:
[----:B------:R-:W1:Y:S01]  /*3b00*/  S2UR UR4, SR_CTAID.X ;  /* 0x00000000000479c3 */ /* 0x000e620000002500 */
[----:B------:R-:W-:Y:S02]  /*3b10*/  IADD3 R0, R4, -0x1, RZ ;  /* 0xffffffff04007810 */ /* 0x000fe40007ffe0ff */
[----:B0-----:R-:W-:-:S05]  /*3b20*/  IADD3 R5, R7, -0x1, RZ ;  /* 0xffffffff07057810 */ /* 0x001fca0007ffe0ff */
[----:B------:R-:W0:Y:S01]  /*3b30*/  S2UR UR5, SR_CTAID.Y ;  /* 0x00000000000579c3 */ /* 0x000e220000002600 */
[----:B-1----:R-:W-:-:S04]  /*3b40*/  ISETP.NE.AND P0, PT, R0, UR4, PT ;  /* 0x0000000400007c0c */ /* 0x002fc8000bf05270 */
[----:B0-----:R-:W-:-:S13]  /*3b50*/  ISETP.NE.OR P0, PT, R5, UR5, P0 ;  /* 0x0000000505007c0c */ /* 0x001fda0008705670 */
[----:B------:R-:W-:Y:S05]  /*3b60*/  @P0 EXIT ;  /* 0x000000000000094d */ /* 0x000fea0003800000 */
[----:B------:R-:W-:Y:S05]  /*3b70*/  @P1 BRA `(.L_x_31) ;  /* 0x0000000000201947 */ /* 0x000fea0003800000 */
[----:B------:R-:W-:-:S05]  /*3b80*/  IMAD R0, R4, R7, RZ ;  /* 0x0000000704007224 */ /* 0x000fca00078e02ff */
[----:B------:R-:W-:-:S13]  /*3b90*/  ISETP.NE.AND P0, PT, R0, -0x1, PT ;  /* 0xffffffff0000780c */ /* 0x000fda0003f05270 */
[----:B------:R-:W-:Y:S05]  /*3ba0*/  @!P0 BRA `(.L_x_31) ;  /* 0x0000000000148947 */ /* 0x000fea0003800000 */
.L_x_32:
[----:B------:R-:W2:Y:S04]  /*3bb0*/  LDG.E.STRONG.GPU R5, desc[UR14][R2.64] ;  /* 0x0000000e02057981 */ /* 0x000ea8000c1ef900 */
[----:B--2---:R-:W-:Y:S01]  /*3bc0*/  CCTL.IVALL ;  /* 0x00000000ff00798f */ /* 0x004fe20002000000 */
[----:B------:R-:W-:Y:S05]  /*3bd0*/  YIELD ;  /* 0x0000000000007946 */ /* 0x000fea0003800000 */
[----:B------:R-:W-:-:S13]  /*3be0*/  ISETP.NE.AND P0, PT, R5, R0, PT ;  /* 0x000000000500720c */ /* 0x000fda0003f05270 */
[----:B------:R-:W-:Y:S05]  /*3bf0*/  @P0 BRA `(.L_x_32) ;  /* 0xfffffffc00ec0947 */ /* 0x000fea000383ffff */
.L_x_31:
[----:B------:R-:W-:Y:S05]  /*3c00*/  WARPSYNC.ALL ;  /* 0x0000000000007948 */ /* 0x000fea0003800000 */
[----:B------:R-:W0:Y:S01]  /*3c10*/  LDC.64 R6, c[0x0][0x288] ;  /* 0x0000a200ff067b82 */ /* 0x000e220000000a00 */
[----:B------:R-:W-:-:S07]  /*3c20*/  SHF.R.S32.HI R8, RZ, 0x1f, R31 ;  /* 0x0000001fff087819 */ /* 0x000fce000001141f */
[----:B------:R-:W-:Y:S01]  /*3c30*/  BAR.SYNC.DEFER_BLOCKING 0x0 ;  /* 0x0000000000007b1d */ /* 0x000fe20000010000 */
[----:B0-----:R-:W-:-:S04]  /*3c40*/  LEA.HI R0, P0, R7, R6, RZ, 0x1 ;  /* 0x0000000607007211 */ /* 0x001fc800078108ff */
[----:B------:R-:W-:-:S04]  /*3c50*/  IADD3.X R9, RZ, R7, RZ, P0, !PT ;  /* 0x00000007ff097210 */ /* 0x000fc800007fe4ff */
[--C-:B------:R-:W-:Y:S02]  /*3c60*/  SHF.R.S64 R0, R0, 0x1, R9.reuse ;  /* 0x0000000100007819 */ /* 0x100fe40000001009 */
[----:B------:R-:W-:Y:S02]  /*3c70*/  SHF.R.S32.HI R9, RZ, 0x1, R9 ;  /* 0x00000001ff097819 */ /* 0x000fe40000011409 */
[----:B------:R-:W-:-:S04]  /*3c80*/  ISETP.GT.U32.AND P0, PT, R0, R31, PT ;  /* 0x0000001f0000720c */ /* 0x000fc80003f04070 */
[----:B------:R-:W-:-:S13]  /*3c90*/  ISETP.GT.AND.EX P0, PT, R9, R8, PT, P0 ;  /* 0x000000080900720c */ /* 0x000fda0003f04300 */
[----:B------:R-:W-:Y:S05]  /*3ca0*/  @!P0 EXIT ;  /* 0x000000000000894d */ /* 0x000fea0003800000 */
[C---:B------:R-:W-:Y:S01]  /*3cb0*/  IMAD.WIDE.U32 R10, R6.reuse, 0x3, RZ ;  /* 0x00000003060a7825 */ /* 0x040fe200078e00ff */
[----:B------:R-:W-:Y:S01]  /*3cc0*/  LEA R13, R7, R7, 0x1 ;  /* 0x00000007070d7211 */ /* 0x000fe200078e08ff */
[----:B------:R-:W0:Y:S01]  /*3cd0*/  LDC.64 R4, c[0x0][0x218] ;  /* 0x00008600ff047b82 */ /* 0x000e220000000a00 */
[----:B------:R-:W-:Y:S01]  /*3ce0*/  SHF.L.U64.HI R7, R6, 0x2, R7 ;  /* 0x0000000206077819 */ /* 0x000fe20000010207 */
[----:B------:R-:W-:Y:S01]  /*3cf0*/  ULDC.64 UR4, c[0x0][0x268] ;  /* 0x00009a0000047ab9 */ /* 0x000fe20000000a00 */
[----:B------:R-:W-:Y:S02]  /*3d00*/  IADD3 R13, R11, R13, RZ ;  /* 0x0000000d0b0d7210 */ /* 0x000fe40007ffe0ff */
[----:B------:R-:W-:Y:S02]  /*3d10*/  SHF.L.U64.HI R33, R0, 0x2, R9 ;  /* 0x0000000200217819 */ /* 0x000fe40000010209 */
[----:B------:R-:W-:Y:S01]  /*3d20*/  LEA.HI R10, P0, R13, R10, RZ, 0x1 ;  /* 0x0000000a0d0a7211 */ /* 0x000fe200078108ff */
[----:B------:R-:W1:Y:S03]  /*3d30*/  LDC.64 R2, c[0x0][0x220] ;  /* 0x00008800ff027b82 */ /* 0x000e660000000a00 */
[----:B------:R-:W-:-:S04]  /*3d40*/  IADD3.X R13, RZ, R13, RZ, P0, !PT ;  /* 0x0000000dff0d7210 */ /* 0x000fc800007fe4ff */
[--C-:B------:R-:W-:Y:S02]  /*3d50*/  SHF.R.S64 R27, R10, 0x1, R13.reuse ;  /* 0x000000010a1b7819 */ /* 0x100fe4000000100d */
[----:B------:R-:W-:-:S04]  /*3d60*/  SHF.R.S32.HI R10, RZ, 0x1, R13 ;  /* 0x00000001ff0a7819 */ /* 0x000fc8000001140d */
[----:B------:R-:W-:-:S07]  /*3d70*/  SHF.L.U64.HI R29, R27, 0x2, R10 ;  /* 0x000000021b1d7819 */ /* 0x000fce000001020a */
.L_x_33:
[----:B------:R-:W-:-:S04]  /*3d80*/  LEA R16, P0, R31, UR4, 0x2 ;  /* 0x000000041f107c11 */ /* 0x000fc8000f8010ff */
[----:B------:R-:W-:Y:S02]  /*3d90*/  LEA.HI.X R17, R31, UR5, R8, 0x2, P0 ;  /* 0x000000051f117c11 */ /* 0x000fe400080f1408 */
[-C--:B------:R-:W-:Y:S02]  /*3da0*/  LEA R18, P0, R0, R16.reuse, 0x2 ;  /* 0x0000001000127211 */ /* 0x080fe400078010ff */
[-C--:B------:R-:W-:Y:S01]  /*3db0*/  LEA R22, P1, R6, R16.reuse, 0x2 ;  /* 0x0000001006167211 */ /* 0x080fe200078210ff */
[----:B--2---:R-:W2:Y:S01]  /*3dc0*/  LDG.E R10, desc[UR14][R16.64] ;  /* 0x0000000e100a7981 */ /* 0x004ea2000c1e1900 */
[----:B------:R-:W-:Y:S02]  /*3dd0*/  LEA R20, P2, R27, R16, 0x2 ;  /* 0x000000101b147211 */ /* 0x000fe400078410ff */
[----:B------:R-:W-:Y:S02]  /*3de0*/  IADD3.X R19, R17, R33, RZ, P0, !PT ;  /* 0x0000002111137210 */ /* 0x000fe400007fe4ff */
[----:B------:R-:W-:-:S02]  /*3df0*/  IADD3.X R23, R7, R17, RZ, P1, !PT ;  /* 0x0000001107177210 */ /* 0x000fc40000ffe4ff */
[----:B------:R-:W-:Y:S01]  /*3e00*/  IADD3.X R21, R17, R29, RZ, P2, !PT ;  /* 0x0000001d11157210 */ /* 0x000fe200017fe4ff */
[----:B------:R-:W2:Y:S04]  /*3e10*/  LDG.E R11, desc[UR14][R18.64] ;  /* 0x0000000e120b7981 */ /* 0x000ea8000c1e1900 */
[----:B------:R-:W3:Y:S04]  /*3e20*/  LDG.E R24, desc[UR14][R22.64] ;  /* 0x0000000e16187981 */ /* 0x000ee8000c1e1900 */
[----:B------:R-:W3:Y:S01]  /*3e30*/  LDG.E R25, desc[UR14][R20.64] ;  /* 0x0000000e14197981 */ /* 0x000ee2000c1e1900 */
[----:B------:R-:W-:-:S02]  /*3e40*/  SHF.L.U32 R15, R31, 0x1, RZ ;  /* 0x000000011f0f7819 */ /* 0x000fc400000006ff */
[----:B------:R-:W-:-:S03]  /*3e50*/  IADD3 R31, R31, 0x2a0, RZ ;  /* 0x000002a01f1f7810 */ /* 0x000fc60007ffe0ff */
[----:B0-----:R-:W-:-:S04]  /*3e60*/  IMAD.WIDE R12, R15, 0x4, R4 ;  /* 0x000000040f0c7825 */ /* 0x001fc800078e0204 */
[----:B-1----:R-:W-:Y:S01]  /*3e70*/  IMAD.WIDE R14, R15, 0x4, R2 ;  /* 0x000000040f0e7825 */ /* 0x002fe200078e0202 */
[----:B------:R-:W-:Y:S02]  /*3e80*/  ISETP.GT.U32.AND P0, PT, R0, R31, PT ;  /* 0x0000001f0000720c */ /* 0x000fe40003f04070 */
[----:B------:R-:W-:-:S04]  /*3e90*/  SHF.R.S32.HI R8, RZ, 0x1f, R31 ;  /* 0x0000001fff087819 */ /* 0x000fc8000001141f */
[----:B------:R-:W-:Y:S01]  /*3ea0*/  ISETP.GT.AND.EX P0, PT, R9, R8, PT, P0 ;  /* 0x000000080900720c */ /* 0x000fe20003f04300 */
[----:B--2---:R2:W-:Y:S04]  /*3eb0*/  STG.E.64 desc[UR14][R12.64], R10 ;  /* 0x0000000a0c007986 */ /* 0x0045e8000c101b0e */
[----:B---3--:R2:W-:Y:S08]  /*3ec0*/  STG.E.64 desc[UR14][R14.64], R24 ;  /* 0x000000180e007986 */ /* 0x0085f0000c101b0e */
[----:B------:R-:W-:Y:S05]  /*3ed0*/  @P0 BRA `(.L_x_33) ;  /* 0xfffffffc00a80947 */ /* 0x000fea000383ffff */
[----:B------:R-:W-:Y:S05]  /*3ee0*/  EXIT ;  /* 0x000000000000794d */ /* 0x000fea0003800000 */
.L_x_34:
        /* <DEDUP_REMOVED lines=9> */
.L_x_3224:


//--------------------- .text._Z35group_norm_nhwc_bwd_one_pass_kernelI11Bf16IOFp32WLi128ELi42ELi672EEv26Group_norm_nhwc_bwd_params --------------------------
	.section	.text._Z35group_norm_nhwc_bwd_one_pass_kernelI11Bf16IOFp32WLi128ELi42ELi672EEv26Group_norm_nhwc_bwd_params,"ax",@progbits
	.align	128
        .global         _Z35group_norm_nhwc_bwd_one_pass_kernelI11Bf16IOFp32WLi128ELi42ELi672EEv26Group_norm_nhwc_bwd_params
        .type           _Z35group_norm_nhwc_bwd_one_pass_kernelI11Bf16IOFp32WLi128ELi42ELi672EEv26Group_norm_nhwc_bwd_params,@function
        .size           _Z35group_norm_nhwc_bwd_one_pass_kernelI11Bf16IOFp32WLi128ELi42ELi672EEv26Group_norm_nhwc_bwd_params,(.L_x_3225 - _Z35group_norm_nhwc_bwd_one_pass_kernelI11Bf16IOFp32WLi128ELi42ELi672EEv26Group_norm_nhwc_bwd_params)
        .other          _Z35group_norm_nhwc_bwd_one_pass_kernelI11Bf16IOFp32WLi128ELi42ELi672EEv26Group_norm_nhwc_bwd_params,@"STO_CUDA_ENTRY STV_DEFAULT"
_Z35group_norm_nhwc_bwd_one_pass_kernelI11Bf16IOFp32WLi128ELi42ELi672EEv26Group_norm_nhwc_bwd_params:
.text._Z35group_norm_nhwc_bwd_one_pass_kernelI11Bf16IOFp32WLi128ELi42ELi672EEv26Group_norm_nhwc_bwd_params:
[----:B------:R-:W-:Y:S01]  /*0000*/  LDC R1, c[0x0][0x28] ;  /* 0x00000a00ff017b82 */ /* 0x000fe20000000800 */
[----:B------:R-:W0:Y:S01]  /*0010*/  S2R R53, SR_CTAID.Y ;  /* 0x0000000000357919 */ /* 0x000e220000002600 */
[----:B------:R-:W-:Y:S01]  /*0020*/  ULDC UR4, c[0x0][0x2a0] ;  /* 0x0000a80000047ab9 */ /* 0x000fe20000000800 */
[----:B------:R-:W-:Y:S01]  /*0030*/  ULDC UR5, c[0x0][0x270] ;  /* 0x00009c0000057ab9 */ /* 0x000fe20000000800 */
[----:B------:R-:W-:Y:S01]  /*0040*/  ULDC.64 UR8, c[0x0][0x208] ;  /* 0x0000820000087ab9 */ /* 0x000fe20000000a00 */
[----:B------:R-:W1:Y:S01]  /*0050*/  S2R R54, SR_TID.X ;  /* 0x0000000000367919 */ /* 0x000e620000002100 */
[----:B------:R-:W-:-:S06]  /*0060*/  UIMAD UR4, UR4, UR5, URZ ;  /* 0x00000005040472a4 */ /* 0x000fcc000f8e023f */
[----:B0-----:R-:W-:Y:S01]  /*0070*/  ISETP.GE.AND P0, PT, R53, UR4, PT ;  /* 0x0000000435007c0c */ /* 0x001fe2000bf06270 */
[----:B-1----:R-:W-:-:S05]  /*0080*/  IMAD.WIDE.U32 R2, R54, -0x79e79e79, RZ ;  /* 0x8618618736027825 */ /* 0x002fca00078e00ff */
[----:B------:R-:W-:-:S04]  /*0090*/  IADD3 R2, -R3, R54, RZ ;  /* 0x0000003603027210 */ /* 0x000fc80007ffe1ff */
[----:B------:R-:W-:-:S03]  /*00a0*/  LEA.HI R2, R2, R3, RZ, 0x1f ;  /* 0x0000000302027211 */ /* 0x000fc600078ff8ff */
[----:B------:R-:W-:Y:S05]  /*00b0*/  @P0 BRA `(.L_x_35) ;  /* 0x0000004400a40947 */ /* 0x000fea0003800000 */
[----:B------:R-:W0:Y:S01]  /*00c0*/  LDC.64 R4, c[0x0][0x288] ;  /* 0x0000a200ff047b82 */ /* 0x000e220000000a00 */
[----:B------:R-:W-:Y:S01]  /*00d0*/  SHF.R.U32.HI R52, RZ, 0x4, R2 ;  /* 0x00000004ff347819 */ /* 0x000fe20000011602 */
[----:B------:R-:W1:Y:S01]  /*00e0*/  S2R R8, SR_LANEID ;  /* 0x0000000000087919 */ /* 0x000e620000000000 */
[----:B------:R-:W-:Y:S01]  /*00f0*/  ULDC.64 UR10, c[0x0][0x290] ;  /* 0x0000a400000a7ab9 */ /* 0x000fe20000000a00 */
[----:B------:R-:W-:Y:S01]  /*0100*/  UMOV UR5, 0x400 ;  /* 0x0000040000057882 */ /* 0x000fe20000000000 */
[----:B------:R-:W-:Y:S01]  /*0110*/  HFMA2.MMA R48, -RZ, RZ, 0, 0 ;  /* 0x00000000ff307435 */ /* 0x000fe200000001ff */
[----:B------:R-:W-:Y:S02]  /*0120*/  IMAD R55, R52, -0x15, R54 ;  /* 0xffffffeb34377824 */ /* 0x000fe400078e0236 */
[----:B------:R-:W2:Y:S03]  /*0130*/  S2UR UR7, SR_CTAID.X ;  /* 0x00000000000779c3 */ /* 0x000ea60000002500 */
[----:B------:R-:W-:-:S05]  /*0140*/  SHF.L.U32 R55, R55, 0x1, RZ ;  /* 0x0000000137377819 */ /* 0x000fca00000006ff */
[----:B------:R-:W2:Y:S08]  /*0150*/  LDC R9, c[0x0][0x2ac] ;  /* 0x0000ab00ff097b82 */ /* 0x000eb00000000800 */
[----:B------:R-:W3:Y:S01]  /*0160*/  S2UR UR6, SR_CgaCtaId ;  /* 0x00000000000679c3 */ /* 0x000ee20000008800 */
[----:B0-----:R-:W-:Y:S01]  /*0170*/  IMAD.WIDE.U32 R2, R4, 0x3, RZ ;  /* 0x0000000304027825 */ /* 0x001fe200078e00ff */
[----:B------:R-:W-:-:S02]  /*0180*/  LEA R7, R5, R5, 0x1 ;  /* 0x0000000505077211 */ /* 0x000fc400078e08ff */
[----:B------:R-:W-:Y:S02]  /*0190*/  LEA.HI R0, P0, R5, R4, RZ, 0x1 ;  /* 0x0000000405007211 */ /* 0x000fe400078108ff */
[----:B------:R-:W-:-:S04]  /*01a0*/  IADD3 R7, R3, R7, RZ ;  /* 0x0000000703077210 */ /* 0x000fc80007ffe0ff */
[----:B------:R-:W-:-:S04]  /*01b0*/  LEA.HI R2, P2, R7, R2, RZ, 0x1 ;  /* 0x0000000207027211 */ /* 0x000fc800078508ff */
[----:B------:R-:W-:Y:S01]  /*01c0*/  IADD3.X R7, RZ, R7, RZ, P2, !PT ;  /* 0x00000007ff077210 */ /* 0x000fe200017fe4ff */
[----:B--2---:R-:W-:Y:S01]  /*01d0*/  IMAD R52, R9, UR7, R52 ;  /* 0x0000000709347c24 */ /* 0x004fe2000f8e0234 */
[----:B------:R-:W-:Y:S02]  /*01e0*/  IADD3.X R9, RZ, R5, RZ, P0, !PT ;  /* 0x00000005ff097210 */ /* 0x000fe400007fe4ff */
[----:B------:R-:W-:Y:S02]  /*01f0*/  SHF.R.S32.HI R5, RZ, 0x1f, R54 ;  /* 0x0000001fff057819 */ /* 0x000fe40000011436 */
[----:B------:R-:W-:Y:S01]  /*0200*/  ISETP.GE.U32.AND P1, PT, R52, UR10, PT ;  /* 0x0000000a34007c0c */ /* 0x000fe2000bf26070 */
[----:B------:R-:W-:Y:S01]  /*0210*/  ULDC.U8 UR10, c[0x0][0x2a4] ;  /* 0x0000a900000a7ab9 */ /* 0x000fe20000000000 */
[----:B------:R-:W-:Y:S01]  /*0220*/  LEA.HI R5, R5, R54, RZ, 0x5 ;  /* 0x0000003605057211 */ /* 0x000fe200078f28ff */
[----:B---3--:R-:W-:Y:S01]  /*0230*/  ULEA UR5, UR6, UR5, 0x18 ;  /* 0x0000000506057291 */ /* 0x008fe2000f8ec03f */
[----:B------:R-:W-:-:S02]  /*0240*/  SHF.R.S32.HI R3, RZ, 0x1f, R52 ;  /* 0x0000001fff037819 */ /* 0x000fc40000011434 */
[----:B------:R-:W-:Y:S02]  /*0250*/  SHF.R.S32.HI R4, RZ, 0x5, R5 ;  /* 0x00000005ff047819 */ /* 0x000fe40000011405 */
[----:B------:R-:W-:Y:S02]  /*0260*/  SHF.R.S64 R2, R2, 0x1, R7 ;  /* 0x0000000102027819 */ /* 0x000fe40000001007 */
[----:B------:R-:W-:Y:S02]  /*0270*/  ISETP.GE.AND.EX P1, PT, R3, UR11, PT, P1 ;  /* 0x0000000b03007c0c */ /* 0x000fe4000bf26310 */
[--C-:B------:R-:W-:Y:S02]  /*0280*/  SHF.R.S64 R0, R0, 0x1, R9.reuse ;  /* 0x0000000100007819 */ /* 0x100fe40000001009 */
[----:B------:R-:W-:Y:S02]  /*0290*/  SHF.R.S32.HI R5, RZ, 0x1, R9 ;  /* 0x00000001ff057819 */ /* 0x000fe40000011409 */
[----:B------:R-:W-:-:S02]  /*02a0*/  SHF.R.S32.HI R7, RZ, 0x1, R7 ;  /* 0x00000001ff077819 */ /* 0x000fc40000011407 */
[C---:B------:R-:W-:Y:S02]  /*02b0*/  IADD3 R51, R52.reuse, 0x20, RZ ;  /* 0x0000002034337810 */ /* 0x040fe40007ffe0ff */
[----:B------:R-:W-:Y:S02]  /*02c0*/  IADD3 R50, R52, 0x40, RZ ;  /* 0x0000004034327810 */ /* 0x000fe40007ffe0ff */
[----:B------:R-:W-:Y:S02]  /*02d0*/  ISETP.LT.U32.AND P1, PT, R54, 0x2a0, !P1 ;  /* 0x000002a03600780c */ /* 0x000fe40004f21070 */
[----:B------:R-:W-:Y:S02]  /*02e0*/  IADD3 R49, R52, 0x60, RZ ;  /* 0x0000006034317810 */ /* 0x000fe40007ffe0ff */
[----:B------:R-:W-:Y:S02]  /*02f0*/  LEA R4, R4, UR5, 0x3 ;  /* 0x0000000504047c11 */ /* 0x000fe4000f8e18ff */
[----:B------:R-:W-:-:S02]  /*0300*/  SHF.L.U64.HI R5, R0, 0x2, R5 ;  /* 0x0000000200057819 */ /* 0x000fc40000010205 */
[----:B-1----:R-:W-:-:S07]  /*0310*/  SHF.L.U64.HI R6, R2, 0x2, R7 ;  /* 0x0000000202067819 */ /* 0x002fce0000010207 */
.L_x_70:
[----:B------:R-:W0:Y:S01]  /*0320*/  LDC R14, c[0x0][0x2a0] ;  /* 0x0000a800ff0e7b82 */ /* 0x000e220000000800 */
[----:B------:R-:W-:Y:S01]  /*0330*/  IABS R13, R53 ;  /* 0x00000035000d7213 */ /* 0x000fe20000000000 */
[----:B------:R-:W-:Y:S01]  /*0340*/  ULDC.64 UR14, c[0x0][0x290] ;  /* 0x0000a400000e7ab9 */ /* 0x000fe20000000a00 */
[----:B------:R-:W-:Y:S01]  /*0350*/  ISETP.GE.AND P3, PT, R53, RZ, PT ;  /* 0x000000ff3500720c */ /* 0x000fe20003f66270 */
[----:B------:R-:W-:Y:S01]  /*0360*/  ULDC.64 UR12, c[0x0][0x298] ;  /* 0x0000a600000c7ab9 */ /* 0x000fe20000000a00 */
[----:B------:R-:W-:Y:S02]  /*0370*/  SHF.R.S32.HI R15, RZ, 0x1f, R55 ;  /* 0x0000001fff0f7819 */ /* 0x000fe40000011437 */
[----:B------:R-:W-:Y:S01]  /*0380*/  CS2R R46, SRZ ;  /* 0x00000000002e7805 */ /* 0x000fe2000001ff00 */
[----:B------:R-:W1:Y:S08]  /*0390*/  @P1 LDC.64 R16, c[0x0][0x288] ;  /* 0x0000a200ff101b82 */ /* 0x000e700000000a00 */
[----:B------:R-:W2:Y:S01]  /*03a0*/  @P1 LDC.64 R18, c[0x0][0x230] ;  /* 0x00008c00ff121b82 */ /* 0x000ea20000000a00 */
[----:B0-----:R-:W-:-:S07]  /*03b0*/  IABS R12, R14 ;  /* 0x0000000e000c7213 */ /* 0x001fce0000000000 */
[----:B------:R-:W0:Y:S01]  /*03c0*/  @P1 LDC.64 R20, c[0x0][0x228] ;  /* 0x00008a00ff141b82 */ /* 0x000e220000000a00 */
[----:B------:R-:W3:Y:S07]  /*03d0*/  I2F.RP R7, R12 ;  /* 0x0000000c00077306 */ /* 0x000eee0000209400 */
[----:B------:R-:W4:Y:S01]  /*03e0*/  LDC.64 R22, c[0x0][0x248] ;  /* 0x00009200ff167b82 */ /* 0x000f220000000a00 */
[----:B---3--:R-:W3:Y:S02]  /*03f0*/  MUFU.RCP R7, R7 ;  /* 0x0000000700077308 */ /* 0x008ee40000001000 */
[----:B---3--:R-:W-:-:S06]  /*0400*/  IADD3 R10, R7, 0xffffffe, RZ ;  /* 0x0ffffffe070a7810 */ /* 0x008fcc0007ffe0ff */
[----:B------:R3:W1:Y:S02]  /*0410*/  F2I.FTZ.U32.TRUNC.NTZ R11, R10 ;  /* 0x0000000a000b7305 */ /* 0x000664000021f000 */
[----:B---3--:R-:W-:Y:S02]  /*0420*/  MOV R10, RZ ;  /* 0x000000ff000a7202 */ /* 0x008fe40000000f00 */
[----:B-1----:R-:W-:-:S05]  /*0430*/  IADD3 R9, RZ, -R11, RZ ;  /* 0x8000000bff097210 */ /* 0x002fca0007ffe0ff */
[----:B------:R-:W-:-:S04]  /*0440*/  IMAD R9, R9, R12, RZ ;  /* 0x0000000c09097224 */ /* 0x000fc800078e02ff */
[----:B------:R-:W-:Y:S01]  /*0450*/  IMAD.HI.U32 R11, R11, R9, R10 ;  /* 0x000000090b0b7227 */ /* 0x000fe200078e000a */
[----:B------:R-:W-:-:S05]  /*0460*/  MOV R9, R13 ;  /* 0x0000000d00097202 */ /* 0x000fca0000000f00 */
[----:B------:R-:W-:-:S05]  /*0470*/  IMAD.HI.U32 R11, R11, R9, RZ ;  /* 0x000000090b0b7227 */ /* 0x000fca00078e00ff */
[----:B------:R-:W-:-:S05]  /*0480*/  IADD3 R7, -R11, RZ, RZ ;  /* 0x000000ff0b077210 */ /* 0x000fca0007ffe1ff */
[----:B------:R-:W-:Y:S01]  /*0490*/  IMAD R7, R12, R7, R9 ;  /* 0x000000070c077224 */ /* 0x000fe200078e0209 */
[----:B------:R-:W-:-:S04]  /*04a0*/  LOP3.LUT R9, R53, R14, RZ, 0x3c, !PT ;  /* 0x0000000e35097212 */ /* 0x000fc800078e3cff */
[----:B------:R-:W-:Y:S02]  /*04b0*/  ISETP.GT.U32.AND P2, PT, R12, R7, PT ;  /* 0x000000070c00720c */ /* 0x000fe40003f44070 */
[----:B------:R-:W-:Y:S02]  /*04c0*/  ISETP.GE.AND P4, PT, R9, RZ, PT ;  /* 0x000000ff0900720c */ /* 0x000fe40003f86270 */
[----:B------:R-:W-:-:S09]  /*04d0*/  SHF.R.S32.HI R9, RZ, 0x1f, R51 ;  /* 0x0000001fff097819 */ /* 0x000fd20000011433 */
[-C--:B------:R-:W-:Y:S02]  /*04e0*/  @!P2 IADD3 R7, R7, -R12.reuse, RZ ;  /* 0x8000000c0707a210 */ /* 0x080fe40007ffe0ff */
[----:B------:R-:W-:Y:S02]  /*04f0*/  @!P2 IADD3 R11, R11, 0x1, RZ ;  /* 0x000000010b0ba810 */ /* 0x000fe40007ffe0ff */
[CC--:B------:R-:W-:Y:S02]  /*0500*/  ISETP.GE.U32.AND P0, PT, R7.reuse, R12.reuse, PT ;  /* 0x0000000c0700720c */ /* 0x0c0fe40003f06070 */
[----:B------:R-:W-:Y:S02]  /*0510*/  ISETP.GT.U32.AND P2, PT, R12, R7, PT ;  /* 0x000000070c00720c */ /* 0x000fe40003f44070 */
[----:B------:R-:W-:-:S04]  /*0520*/  IADD3 R10, R7, -R12, RZ ;  /* 0x8000000c070a7210 */ /* 0x000fc80007ffe0ff */
[----:B------:R-:W-:Y:S02]  /*0530*/  SEL R7, R10, R7, !P2 ;  /* 0x000000070a077207 */ /* 0x000fe40005000000 */
[----:B------:R-:W-:Y:S02]  /*0540*/  LOP3.LUT R10, RZ, R14, RZ, 0x33, !PT ;  /* 0x0000000eff0a7212 */ /* 0x000fe400078e33ff */
[----:B------:R-:W-:Y:S02]  /*0550*/  @!P3 IADD3 R7, -R7, RZ, RZ ;  /* 0x000000ff0707b210 */ /* 0x000fe40007ffe1ff */
[----:B------:R-:W-:Y:S02]  /*0560*/  @P0 IADD3 R11, R11, 0x1, RZ ;  /* 0x000000010b0b0810 */ /* 0x000fe40007ffe0ff */
[----:B------:R-:W-:Y:S02]  /*0570*/  ISETP.NE.AND P0, PT, R14, RZ, PT ;  /* 0x000000ff0e00720c */ /* 0x000fe40003f05270 */
[----:B------:R-:W-:-:S02]  /*0580*/  @!P4 IADD3 R11, -R11, RZ, RZ ;  /* 0x000000ff0b0bc210 */ /* 0x000fc40007ffe1ff */
[C---:B------:R-:W-:Y:S02]  /*0590*/  SEL R7, R10.reuse, R7, !P0 ;  /* 0x000000070a077207 */ /* 0x040fe40004000000 */
[----:B------:R-:W-:Y:S02]  /*05a0*/  SEL R13, R10, R11, !P0 ;  /* 0x0000000b0a0d7207 */ /* 0x000fe40004000000 */
[----:B------:R-:W-:Y:S01]  /*05b0*/  ISETP.GE.U32.AND P0, PT, R51, UR14, PT ;  /* 0x0000000e33007c0c */ /* 0x000fe2000bf06070 */
[----:B------:R-:W-:Y:S01]  /*05c0*/  IMAD R30, R7, 0x2a, RZ ;  /* 0x0000002a071e7824 */ /* 0x000fe200078e02ff */
[----:B------:R-:W-:Y:S02]  /*05d0*/  SHF.R.S32.HI R10, RZ, 0x1f, R13 ;  /* 0x0000001fff0a7819 */ /* 0x000fe4000001140d */
[----:B------:R-:W-:Y:S02]  /*05e0*/  ISETP.GE.AND.EX P0, PT, R9, UR15, PT, P0 ;  /* 0x0000000f09007c0c */ /* 0x000fe4000bf06300 */
[----:B------:R-:W-:Y:S01]  /*05f0*/  IADD3 R58, P2, R55, R30, RZ ;  /* 0x0000001e373a7210 */ /* 0x000fe20007f5e0ff */
[----:B------:R-:W-:Y:S01]  /*0600*/  IMAD R10, R10, UR12, RZ ;  /* 0x0000000c0a0a7c24 */ /* 0x000fe2000f8e02ff */
[----:B------:R-:W-:-:S02]  /*0610*/  ISETP.GT.U32.OR P0, PT, R54, 0x29f, P0 ;  /* 0x0000029f3600780c */ /* 0x000fc40000704470 */
[----:B------:R-:W-:Y:S01]  /*0620*/  LEA.HI.X.SX32 R59, R30, R15, 0x1, P2 ;  /* 0x0000000f1e3b7211 */ /* 0x000fe200010f0eff */
[----:B------:R-:W-:Y:S01]  /*0630*/  IMAD R61, R13, UR13, R10 ;  /* 0x0000000d0d3d7c24 */ /* 0x000fe2000f8e020a */
[----:B------:R-:W-:Y:S01]  /*0640*/  SHF.R.S32.HI R11, RZ, 0x1f, R50 ;  /* 0x0000001fff0b7819 */ /* 0x000fe20000011432 */
[----:B------:R-:W-:Y:S01]  /*0650*/  @P1 IMAD R10, R3, R16, RZ ;  /* 0x00000010030a1224 */ /* 0x000fe200078e02ff */
[----:B------:R-:W-:Y:S01]  /*0660*/  ISETP.GE.U32.AND P2, PT, R50, UR14, PT ;  /* 0x0000000e32007c0c */ /* 0x000fe2000bf46070 */
[----:B------:R-:W-:Y:S01]  /*0670*/  IMAD.WIDE.U32 R58, R13, UR12, R58 ;  /* 0x0000000c0d3a7c25 */ /* 0x000fe2000f8e003a */
[----:B------:R-:W-:Y:S02]  /*0680*/  SHF.R.S32.HI R13, RZ, 0x1f, R49 ;  /* 0x0000001fff0d7819 */ /* 0x000fe40000011431 */
[----:B------:R-:W-:Y:S01]  /*0690*/  ISETP.GE.AND.EX P2, PT, R11, UR15, PT, P2 ;  /* 0x0000000f0b007c0c */ /* 0x000fe2000bf46320 */
[----:B------:R-:W-:Y:S01]  /*06a0*/  @P1 IMAD R17, R52, R17, R10 ;  /* 0x0000001134111224 */ /* 0x000fe200078e020a */
[----:B------:R-:W-:Y:S01]  /*06b0*/  IADD3 R61, R59, R61, RZ ;  /* 0x0000003d3b3d7210 */ /* 0x000fe20007ffe0ff */
[----:B------:R-:W1:Y:S01]  /*06c0*/  @!P0 LDC.64 R14, c[0x0][0x288] ;  /* 0x0000a200ff0e8b82 */ /* 0x000e620000000a00 */
[----:B------:R-:W-:-:S02]  /*06d0*/  ISETP.GT.U32.OR P2, PT, R54, 0x29f, P2 ;  /* 0x0000029f3600780c */ /* 0x000fc40001744470 */
[----:B------:R-:W-:Y:S02]  /*06e0*/  @P1 MOV R60, R58 ;  /* 0x0000003a003c1202 */ /* 0x000fe40000000f00 */
[----:B------:R-:W-:-:S03]  /*06f0*/  ISETP.GE.U32.AND P3, PT, R49, UR14, PT ;  /* 0x0000000e31007c0c */ /* 0x000fc6000bf66070 */
[----:B------:R-:W-:Y:S01]  /*0700*/  @P1 IMAD.WIDE.U32 R24, R52, R16, R60 ;  /* 0x0000001034181225 */ /* 0x000fe200078e003c */
[----:B------:R-:W-:-:S04]  /*0710*/  ISETP.GE.AND.EX P3, PT, R13, UR15, PT, P3 ;  /* 0x0000000f0d007c0c */ /* 0x000fc8000bf66330 */
[----:B------:R-:W-:Y:S02]  /*0720*/  @P1 IADD3 R25, R25, R17, RZ ;  /* 0x0000001119191210 */ /* 0x000fe40007ffe0ff */
[C---:B------:R-:W-:Y:S01]  /*0730*/  @P1 SHF.L.U32 R27, R24.reuse, 0x1, RZ ;  /* 0x00000001181b1819 */ /* 0x040fe200000006ff */
[----:B------:R-:W3:Y:S01]  /*0740*/  @!P2 LDC.64 R16, c[0x0][0x288] ;  /* 0x0000a200ff10ab82 */ /* 0x000ee20000000a00 */
[----:B------:R-:W-:Y:S02]  /*0750*/  @P1 SHF.L.U64.HI R10, R24, 0x1, R25 ;  /* 0x00000001180a1819 */ /* 0x000fe40000010219 */
[----:B------:R-:W-:Y:S02]  /*0760*/  ISETP.GT.U32.OR P3, PT, R54, 0x29f, P3 ;  /* 0x0000029f3600780c */ /* 0x000fe40001f64470 */
[----:B--2---:R-:W-:Y:S02]  /*0770*/  @P1 IADD3 R32, P4, R27, R18, RZ ;  /* 0x000000121b201210 */ /* 0x004fe40007f9e0ff */
[----:B------:R-:W-:Y:S01]  /*0780*/  @!P0 MOV R34, R58 ;  /* 0x0000003a00228202 */ /* 0x000fe20000000f00 */
[----:B------:R-:W2:Y:S01]  /*0790*/  @!P0 LDC.64 R24, c[0x0][0x230] ;  /* 0x00008c00ff188b82 */ /* 0x000ea20000000a00 */
[----:B------:R-:W-:-:S02]  /*07a0*/  @P1 IADD3.X R33, R10, R19, RZ, P4, !PT ;  /* 0x000000130a211210 */ /* 0x000fc400027fe4ff */
[----:B0-----:R-:W-:Y:S01]  /*07b0*/  @P1 IADD3 R20, P4, R27, R20, RZ ;  /* 0x000000141b141210 */ /* 0x001fe20007f9e0ff */
[-C--:B-1----:R-:W-:Y:S01]  /*07c0*/  @!P0 IMAD R12, R9, R14.reuse, RZ ;  /* 0x0000000e090c8224 */ /* 0x082fe200078e02ff */
[----:B------:R-:W-:Y:S01]  /*07d0*/  @!P0 MOV R35, R61 ;  /* 0x0000003d00238202 */ /* 0x000fe20000000f00 */
[----:B----4-:R-:W-:Y:S01]  /*07e0*/  IMAD.WIDE R18, R53, 0x8, R22 ;  /* 0x0000000835127825 */ /* 0x010fe200078e0216 */
[----:B------:R0:W5:Y:S01]  /*07f0*/  @P1 LDG.E R46, desc[UR8][R32.64] ;  /* 0x00000008202e1981 */ /* 0x000162000c1e1900 */
[----:B------:R-:W1:Y:S02]  /*0800*/  @!P0 LDC.64 R26, c[0x0][0x228] ;  /* 0x00008a00ff1a8b82 */ /* 0x000e640000000a00 */
[C---:B------:R-:W-:Y:S02]  /*0810*/  @!P0 IMAD R31, R51.reuse, R15, R12 ;  /* 0x0000000f331f8224 */ /* 0x040fe400078e020c */
[----:B------:R-:W-:Y:S02]  /*0820*/  @!P0 IMAD.WIDE.U32 R34, R51, R14, R34 ;  /* 0x0000000e33228225 */ /* 0x000fe400078e0022 */
[----:B------:R4:W2:Y:S02]  /*0830*/  LDG.E.64 R14, desc[UR8][R18.64] ;  /* 0x00000008120e7981 */ /* 0x0008a4000c1e1b00 */
[----:B------:R-:W1:Y:S01]  /*0840*/  @!P3 LDC.64 R28, c[0x0][0x288] ;  /* 0x0000a200ff1cbb82 */ /* 0x000e620000000a00 */
[----:B0-----:R-:W-:-:S02]  /*0850*/  @!P0 IADD3 R33, R35, R31, RZ ;  /* 0x0000001f23218210 */ /* 0x001fc40007ffe0ff */
[----:B------:R-:W-:Y:S02]  /*0860*/  CS2R R44, SRZ ;  /* 0x00000000002c7805 */ /* 0x000fe4000001ff00 */
[C---:B------:R-:W-:Y:S02]  /*0870*/  @!P0 SHF.L.U32 R31, R34.reuse, 0x1, RZ ;  /* 0x00000001221f8819 */ /* 0x040fe400000006ff */
[----:B------:R-:W-:Y:S01]  /*0880*/  @!P0 SHF.L.U64.HI R34, R34, 0x1, R33 ;  /* 0x0000000122228819 */ /* 0x000fe20000010221 */
[----:B------:R-:W0:Y:S01]  /*0890*/  @!P2 LDC.64 R22, c[0x0][0x230] ;  /* 0x00008c00ff16ab82 */ /* 0x000e220000000a00 */
[----:B------:R-:W-:Y:S01]  /*08a0*/  @P1 IADD3.X R21, R10, R21, RZ, P4, !PT ;  /* 0x000000150a151210 */ /* 0x000fe200027fe4ff */
[----:B---3--:R-:W-:Y:S01]  /*08b0*/  @!P2 IMAD R10, R11, R16, RZ ;  /* 0x000000100b0aa224 */ /* 0x008fe200078e02ff */
[----:B------:R-:W-:Y:S02]  /*08c0*/  @!P2 MOV R32, R58 ;  /* 0x0000003a0020a202 */ /* 0x000fe40000000f00 */
[----:B------:R-:W-:Y:S01]  /*08d0*/  @!P2 MOV R33, R61 ;  /* 0x0000003d0021a202 */ /* 0x000fe20000000f00 */
[----:B------:R3:W5:Y:S01]  /*08e0*/  @P1 LDG.E R45, desc[UR8][R20.64] ;  /* 0x00000008142d1981 */ /* 0x000762000c1e1900 */
[C---:B------:R-:W-:Y:S01]  /*08f0*/  @!P2 IMAD R35, R50.reuse, R17, R10 ;  /* 0x000000113223a224 */ /* 0x040fe200078e020a */
[----:B----4-:R-:W4:Y:S01]  /*0900*/  @!P3 LDC.64 R18, c[0x0][0x230] ;  /* 0x00008c00ff12bb82 */ /* 0x010f220000000a00 */
[----:B------:R-:W-:Y:S01]  /*0910*/  @!P2 IMAD.WIDE.U32 R32, R50, R16, R32 ;  /* 0x000000103220a225 */ /* 0x000fe200078e0020 */
[----:B--2---:R-:W-:-:S02]  /*0920*/  @!P0 IADD3 R24, P4, R31, R24, RZ ;  /* 0x000000181f188210 */ /* 0x004fc40007f9e0ff */
[----:B-1----:R-:W-:-:S04]  /*0930*/  @!P0 IADD3 R26, P5, R31, R26, RZ ;  /* 0x0000001a1f1a8210 */ /* 0x002fc80007fbe0ff */
[----:B---3--:R-:W1:Y:S01]  /*0940*/  @!P3 LDC.64 R20, c[0x0][0x228] ;  /* 0x00008a00ff14bb82 */ /* 0x008e620000000a00 */
[----:B------:R-:W-:Y:S02]  /*0950*/  @!P2 IADD3 R31, R33, R35, RZ ;  /* 0x00000023211fa210 */ /* 0x000fe40007ffe0ff */
[C---:B------:R-:W-:Y:S02]  /*0960*/  @!P2 SHF.L.U32 R35, R32.reuse, 0x1, RZ ;  /* 0x000000012023a819 */ /* 0x040fe400000006ff */
[----:B------:R-:W-:Y:S01]  /*0970*/  @!P2 SHF.L.U64.HI R12, R32, 0x1, R31 ;  /* 0x00000001200ca819 */ /* 0x000fe2000001021f */
[----:B------:R-:W-:Y:S01]  /*0980*/  @!P3 IMAD R10, R13, R28, RZ ;  /* 0x0000001c0d0ab224 */ /* 0x000fe200078e02ff */
[----:B------:R-:W-:Y:S02]  /*0990*/  @!P3 MOV R32, R58 ;  /* 0x0000003a0020b202 */ /* 0x000fe40000000f00 */
[----:B------:R-:W-:Y:S02]  /*09a0*/  CS2R R42, SRZ ;  /* 0x00000000002a7805 */ /* 0x000fe4000001ff00 */
[----:B------:R-:W-:Y:S01]  /*09b0*/  @!P3 MOV R33, R61 ;  /* 0x0000003d0021b202 */ /* 0x000fe20000000f00 */
[C---:B------:R-:W-:Y:S01]  /*09c0*/  @!P3 IMAD R31, R49.reuse, R29, R10 ;  /* 0x0000001d311fb224 */ /* 0x040fe200078e020a */
[----:B------:R-:W-:Y:S01]  /*09d0*/  @!P0 IADD3.X R25, R34, R25, RZ, P4, !PT ;  /* 0x0000001922198210 */ /* 0x000fe200027fe4ff */
[----:B------:R-:W2:Y:S01]  /*09e0*/  @!P2 LDC.64 R16, c[0x0][0x228] ;  /* 0x00008a00ff10ab82 */ /* 0x000ea20000000a00 */
[----:B------:R-:W-:Y:S01]  /*09f0*/  @!P3 IMAD.WIDE.U32 R32, R49, R28, R32 ;  /* 0x0000001c3120b225 */ /* 0x000fe200078e0020 */
[----:B0-----:R-:W-:-:S02]  /*0a00*/  @!P2 IADD3 R28, P4, R35, R22, RZ ;  /* 0x00000016231ca210 */ /* 0x001fc40007f9e0ff */
[----:B------:R0:W5:Y:S02]  /*0a10*/  @!P0 LDG.E R47, desc[UR8][R24.64] ;  /* 0x00000008182f8981 */ /* 0x000164000c1e1900 */
[----:B------:R-:W-:Y:S02]  /*0a20*/  @!P2 IADD3.X R29, R12, R23, RZ, P4, !PT ;  /* 0x000000170c1da210 */ /* 0x000fe400027fe4ff */
[----:B------:R-:W-:Y:S02]  /*0a30*/  @!P3 IADD3 R31, R33, R31, RZ ;  /* 0x0000001f211fb210 */ /* 0x000fe40007ffe0ff */
[----:B------:R-:W-:Y:S01]  /*0a40*/  @!P3 SHF.L.U32 R23, R32, 0x1, RZ ;  /* 0x000000012017b819 */ /* 0x000fe200000006ff */
[----:B------:R3:W5:Y:S01]  /*0a50*/  @!P2 LDG.E R42, desc[UR8][R28.64] ;  /* 0x000000081c2aa981 */ /* 0x000762000c1e1900 */
[----:B------:R-:W-:Y:S02]  /*0a60*/  @!P0 IADD3.X R27, R34, R27, RZ, P5, !PT ;  /* 0x0000001b221b8210 */ /* 0x000fe40002ffe4ff */
[----:B------:R-:W-:-:S02]  /*0a70*/  @!P3 SHF.L.U64.HI R10, R32, 0x1, R31 ;  /* 0x00000001200ab819 */ /* 0x000fc4000001021f */
[C---:B----4-:R-:W-:Y:S01]  /*0a80*/  @!P3 IADD3 R32, P4, R23.reuse, R18, RZ ;  /* 0x000000121720b210 */ /* 0x050fe20007f9e0ff */
[----:B------:R3:W5:Y:S01]  /*0a90*/  @!P0 LDG.E R44, desc[UR8][R26.64] ;  /* 0x000000081a2c8981 */ /* 0x000762000c1e1900 */
[----:B-1----:R-:W-:Y:S02]  /*0aa0*/  @!P3 IADD3 R20, P5, R23, R20, RZ ;  /* 0x000000141714b210 */ /* 0x002fe40007fbe0ff */
[C---:B------:R-:W-:Y:S02]  /*0ab0*/  @!P3 IADD3.X R33, R10.reuse, R19, RZ, P4, !PT ;  /* 0x000000130a21b210 */ /* 0x040fe400027fe4ff */
[----:B------:R-:W-:Y:S02]  /*0ac0*/  @!P3 IADD3.X R21, R10, R21, RZ, P5, !PT ;  /* 0x000000150a15b210 */ /* 0x000fe40002ffe4ff */
[----:B------:R-:W-:Y:S01]  /*0ad0*/  MOV R10, RZ ;  /* 0x000000ff000a7202 */ /* 0x000fe20000000f00 */
[----:B------:R3:W5:Y:S05]  /*0ae0*/  @!P3 LDG.E R43, desc[UR8][R32.64] ;  /* 0x00000008202bb981 */ /* 0x00076a000c1e1900 */
[----:B------:R3:W5:Y:S01]  /*0af0*/  @!P3 LDG.E R10, desc[UR8][R20.64] ;  /* 0x00000008140ab981 */ /* 0x000762000c1e1900 */
[----:B--2---:R-:W-:-:S04]  /*0b00*/  @!P2 IADD3 R22, P0, R35, R16, RZ ;  /* 0x000000102316a210 */ /* 0x004fc80007f1e0ff */
[----:B------:R-:W-:Y:S02]  /*0b10*/  @!P2 IADD3.X R23, R12, R17, RZ, P0, !PT ;  /* 0x000000110c17a210 */ /* 0x000fe400007fe4ff */
[----:B------:R-:W-:-:S06]  /*0b20*/  MOV R12, RZ ;  /* 0x000000ff000c7202 */ /* 0x000fcc0000000f00 */
[----:B------:R3:W5:Y:S01]  /*0b30*/  @!P2 LDG.E R12, desc[UR8][R22.64] ;  /* 0x00000008160ca981 */ /* 0x000762000c1e1900 */
[----:B------:R-:W-:Y:S01]  /*0b40*/  ISETP.GT.U32.AND P2, PT, R54, 0x29f, PT ;  /* 0x0000029f3600780c */ /* 0x000fe20003f44070 */
[----:B------:R-:W-:Y:S01]  /*0b50*/  BSSY B0, `(.L_x_36) ;  /* 0x0000013000007945 */ /* 0x000fe20003800000 */
[----:B------:R-:W-:Y:S02]  /*0b60*/  CS2R R16, SRZ ;  /* 0x0000000000107805 */ /* 0x000fe4000001ff00 */
[----:B------:R-:W-:Y:S01]  /*0b70*/  CS2R R18, SRZ ;  /* 0x0000000000127805 */ /* 0x000fe2000001ff00 */
[----:B------:R-:W-:-:S05]  /*0b80*/  FFMA.FTZ R15, -R14, R14, R15 ;  /* 0x0000000e0e0f7223 */ /* 0x000fca000001010f */
[----:B------:R-:W-:-:S13]  /*0b90*/  FSETP.GTU.FTZ.AND P0, PT, R15, RZ, PT ;  /* 0x000000ff0f00720b */ /* 0x000fda0003f1c000 */
[----:B0-----:R-:W0:Y:S02]  /*0ba0*/  @P0 LDC R24, c[0x0][0x250] ;  /* 0x00009400ff180b82 */ /* 0x001e240000000800 */
[----:B0-----:R-:W-:Y:S01]  /*0bb0*/  @P0 FADD.FTZ R24, R15, R24 ;  /* 0x000000180f180221 */ /* 0x001fe20000010000 */
[----:B------:R-:W-:Y:S01]  /*0bc0*/  MOV R15, 0x3f800000 ;  /* 0x3f800000000f7802 */ /* 0x000fe20000000f00 */
[----:B---3--:R-:W-:Y:S06]  /*0bd0*/  @P2 BRA `(.L_x_37) ;  /* 0x0000000000282947 */ /* 0x008fec0003800000 */
        /* <DEDUP_REMOVED lines=10> */
.L_x_37:
[----:B------:R-:W-:Y:S05]  /*0c80*/  BSYNC B0 ;  /* 0x0000000000007941 */ /* 0x000fea0003800000 */
.L_x_36:
[----:B------:R-:W1:Y:S01]  /*0c90*/  @P0 MUFU.RSQ R15, R24 ;  /* 0x00000018000f0308 */ /* 0x000e620000001400 */
[----:B------:R-:W-:Y:S02]  /*0ca0*/  ISETP.NE.AND P4, PT, RZ, UR10, PT ;  /* 0x0000000aff007c0c */ /* 0x000fe4000bf85270 */
[C---:B0----5:R-:W-:Y:S02]  /*0cb0*/  PRMT R20, R46.reuse, 0x7632, R20 ;  /* 0x000076322e147816 */ /* 0x061fe40000000014 */
[----:B------:R-:W-:Y:S02]  /*0cc0*/  SHF.L.U32 R21, R46, 0x10, RZ ;  /* 0x000000102e157819 */ /* 0x000fe400000006ff */
[C---:B------:R-:W-:Y:S02]  /*0cd0*/  PRMT R28, R47.reuse, 0x7632, R28 ;  /* 0x000076322f1c7816 */ /* 0x040fe4000000001c */
[----:B------:R-:W-:Y:S01]  /*0ce0*/  SHF.L.U32 R27, R20, 0x10, RZ ;  /* 0x00000010141b7819 */ /* 0x000fe200000006ff */
[----:B------:R-:W-:Y:S01]  /*0cf0*/  FADD.FTZ R20, -R14, R21 ;  /* 0x000000150e147221 */ /* 0x000fe20000010100 */
[----:B------:R-:W-:-:S02]  /*0d00*/  SHF.L.U32 R29, R47, 0x10, RZ ;  /* 0x000000102f1d7819 */ /* 0x000fc400000006ff */
[----:B------:R-:W-:Y:S01]  /*0d10*/  SHF.L.U32 R37, R28, 0x10, RZ ;  /* 0x000000101c257819 */ /* 0x000fe200000006ff */
[C---:B------:R-:W-:Y:S01]  /*0d20*/  FADD.FTZ R28, -R14.reuse, R27 ;  /* 0x0000001b0e1c7221 */ /* 0x040fe20000010100 */
[C---:B------:R-:W-:Y:S01]  /*0d30*/  PRMT R25, R45.reuse, 0x7632, R25 ;  /* 0x000076322d197816 */ /* 0x040fe20000000019 */
[----:B------:R-:W-:Y:S01]  /*0d40*/  FADD.FTZ R38, -R14, R29 ;  /* 0x0000001d0e267221 */ /* 0x000fe20000010100 */
[----:B------:R-:W-:Y:S01]  /*0d50*/  PRMT R30, R44, 0x7632, R30 ;  /* 0x000076322c1e7816 */ /* 0x000fe2000000001e */
[-C--:B-1----:R-:W-:Y:S01]  /*0d60*/  FMUL.FTZ R21, R20, R15.reuse ;  /* 0x0000000f14157220 */ /* 0x082fe20000410000 */
[----:B------:R-:W-:Y:S01]  /*0d70*/  SHF.L.U32 R22, R45, 0x10, RZ ;  /* 0x000000102d167819 */ /* 0x000fe200000006ff */
[----:B------:R-:W-:Y:S01]  /*0d80*/  FMUL.FTZ R20, R28, R15 ;  /* 0x0000000f1c147220 */ /* 0x000fe20000410000 */
[----:B------:R-:W-:Y:S02]  /*0d90*/  SHF.L.U32 R23, R44, 0x10, RZ ;  /* 0x000000102c177819 */ /* 0x000fe400000006ff */
[----:B------:R-:W-:-:S02]  /*0da0*/  PRMT R26, R42, 0x7632, R26 ;  /* 0x000076322a1a7816 */ /* 0x000fc4000000001a */
[----:B------:R-:W-:Y:S02]  /*0db0*/  SHF.L.U32 R25, R25, 0x10, RZ ;  /* 0x0000001019197819 */ /* 0x000fe400000006ff */
[----:B------:R-:W-:Y:S01]  /*0dc0*/  SHF.L.U32 R24, R30, 0x10, RZ ;  /* 0x000000101e187819 */ /* 0x000fe200000006ff */
        /* <DEDUP_REMOVED lines=19> */
.L_x_38:
[----:B------:R-:W-:Y:S01]  /*0f00*/  FMUL.FTZ R28, R22, R16 ;  /* 0x00000010161c7220 */ /* 0x000fe20000410000 */
[----:B------:R-:W-:Y:S01]  /*0f10*/  FADD.FTZ R32, -R14, R37 ;  /* 0x000000250e207221 */ /* 0x000fe20000010100 */
[----:B------:R-:W-:Y:S01]  /*0f20*/  FMUL.FTZ R27, R38, R15 ;  /* 0x0000000f261b7220 */ /* 0x000fe20000410000 */
[----:B------:R-:W-:Y:S01]  /*0f30*/  FMUL.FTZ R30, R25, R17 ;  /* 0x00000011191e7220 */ /* 0x000fe20000410000 */
[----:B------:R-:W-:Y:S01]  /*0f40*/  FFMA.FTZ R29, R21, R28, RZ ;  /* 0x0000001c151d7223 */ /* 0x000fe200000100ff */
[----:B------:R-:W-:Y:S01]  /*0f50*/  FADD.FTZ R31, RZ, R28 ;  /* 0x0000001cff1f7221 */ /* 0x000fe20000010000 */
[----:B------:R-:W-:Y:S01]  /*0f60*/  FMUL.FTZ R28, R32, R15 ;  /* 0x0000000f201c7220 */ /* 0x000fe20000410000 */
        /* <DEDUP_REMOVED lines=19> */
.L_x_39:
[----:B------:R-:W-:Y:S01]  /*10a0*/  FFMA.FTZ R34, R20, R30, R29 ;  /* 0x0000001e14227223 */ /* 0x000fe2000001001d */
[----:B------:R-:W-:Y:S01]  /*10b0*/  FMUL.FTZ R32, R23, R16 ;  /* 0x0000001017207220 */ /* 0x000fe20000410000 */
[----:B------:R-:W-:Y:S01]  /*10c0*/  FADD.FTZ R35, R30, R31 ;  /* 0x0000001f1e237221 */ /* 0x000fe20000010000 */
[----:B------:R-:W-:Y:S02]  /*10d0*/  SHF.L.U32 R29, R42, 0x10, RZ ;  /* 0x000000102a1d7819 */ /* 0x000fe400000006ff */
[----:B------:R-:W-:Y:S01]  /*10e0*/  SHF.L.U32 R31, R26, 0x10, RZ ;  /* 0x000000101a1f7819 */ /* 0x000fe200000006ff */
[----:B------:R-:W-:Y:S01]  /*10f0*/  FFMA.FTZ R33, R27, R32, R34 ;  /* 0x000000201b217223 */ /* 0x000fe20000010022 */
[----:B------:R-:W-:Y:S01]  /*1100*/  FADD.FTZ R35, R35, R32 ;  /* 0x0000002023237221 */ /* 0x000fe20000010000 */
[----:B------:R-:W-:Y:S01]  /*1110*/  PRMT R30, R12, 0x7632, R30 ;  /* 0x000076320c1e7816 */ /* 0x000fe2000000001e */
[C---:B------:R-:W-:Y:S01]  /*1120*/  FADD.FTZ R32, -R14.reuse, R29 ;  /* 0x0000001d0e207221 */ /* 0x040fe20000010100 */
[----:B------:R-:W-:Y:S01]  /*1130*/  FADD.FTZ R34, -R14, R31 ;  /* 0x0000001f0e227221 */ /* 0x000fe20000010100 */
[----:B------:R-:W-:-:S02]  /*1140*/  SHF.L.U32 R26, R12, 0x10, RZ ;  /* 0x000000100c1a7819 */ /* 0x000fc400000006ff */
[----:B------:R-:W-:Y:S01]  /*1150*/  SHF.L.U32 R31, R30, 0x10, RZ ;  /* 0x000000101e1f7819 */ /* 0x000fe200000006ff */
[----:B------:R-:W-:Y:S01]  /*1160*/  FMUL.FTZ R29, R32, R15 ;  /* 0x0000000f201d7220 */ /* 0x000fe20000410000 */
[----:B------:R-:W-:Y:S01]  /*1170*/  FMUL.FTZ R32, R24, R17 ;  /* 0x0000001118207220 */ /* 0x000fe20000410000 */
        /* <DEDUP_REMOVED lines=12> */
[----:B0-----:R-:W-:Y:S01]  /*1240*/  FMUL.FTZ R26, R26, R39 ;  /* 0x000000271a1a7220 */ /* 0x001fe20000410000 */
[----:B------:R-:W-:-:S04]  /*1250*/  FADD.FTZ R39, -R39, 1 ;  /* 0x3f80000027277421 */ /* 0x000fc80000010100 */
[----:B------:R-:W-:Y:S01]  /*1260*/  FFMA.FTZ R39, R34, R39, 1 ;  /* 0x3f80000022277423 */ /* 0x000fe20000010027 */
[----:B-1----:R-:W-:Y:S01]  /*1270*/  FADD.FTZ R57, -R56, 1 ;  /* 0x3f80000038397421 */ /* 0x002fe20000010100 */
[----:B------:R-:W-:Y:S02]  /*1280*/  FMUL.FTZ R31, R31, R56 ;  /* 0x000000381f1f7220 */ /* 0x000fe40000410000 */
[----:B------:R-:W-:Y:S01]  /*1290*/  FMUL.FTZ R26, R26, R39 ;  /* 0x000000271a1a7220 */ /* 0x000fe20000410000 */
[----:B------:R-:W-:-:S04]  /*12a0*/  FFMA.FTZ R36, R36, R57, 1 ;  /* 0x3f80000024247423 */ /* 0x000fc80000010039 */
[----:B------:R-:W-:-:S07]  /*12b0*/  FMUL.FTZ R31, R31, R36 ;  /* 0x000000241f1f7220 */ /* 0x000fce0000410000 */
.L_x_40:
[----:B------:R-:W-:Y:S01]  /*12c0*/  FFMA.FTZ R36, R28, R32, R33 ;  /* 0x000000201c247223 */ /* 0x000fe20000010021 */
[----:B------:R-:W-:Y:S01]  /*12d0*/  FMUL.FTZ R34, R26, R16 ;  /* 0x000000101a227220 */ /* 0x000fe20000410000 */
[----:B------:R-:W-:Y:S01]  /*12e0*/  FADD.FTZ R35, R32, R35 ;  /* 0x0000002320237221 */ /* 0x000fe20000010000 */
[----:B------:R-:W-:Y:S01]  /*12f0*/  PRMT R32, R43, 0x7632, R32 ;  /* 0x000076322b207816 */ /* 0x000fe20000000020 */
[----:B------:R-:W-:Y:S01]  /*1300*/  FMUL.FTZ R37, R31, R17 ;  /* 0x000000111f257220 */ /* 0x000fe20000410000 */
[----:B------:R-:W-:Y:S01]  /*1310*/  FFMA.FTZ R33, R29, R34, R36 ;  /* 0x000000221d217223 */ /* 0x000fe20000010024 */
[----:B------:R-:W-:Y:S01]  /*1320*/  FADD.FTZ R34, R35, R34 ;  /* 0x0000002223227221 */ /* 0x000fe20000010000 */
[----:B------:R-:W-:Y:S02]  /*1330*/  SHF.L.U32 R35, R43, 0x10, RZ ;  /* 0x000000102b237819 */ /* 0x000fe400000006ff */
[----:B------:R-:W-:Y:S01]  /*1340*/  SHF.L.U32 R39, R32, 0x10, RZ ;  /* 0x0000001020277819 */ /* 0x000fe200000006ff */
[----:B------:R-:W-:Y:S01]  /*1350*/  FFMA.FTZ R32, R30, R37, R33 ;  /* 0x000000251e207223 */ /* 0x000fe20000010021 */
[--C-:B------:R-:W-:Y:S01]  /*1360*/  FADD.FTZ R37, R37, R34.reuse ;  /* 0x0000002225257221 */ /* 0x100fe20000010000 */
[----:B------:R-:W-:Y:S01]  /*1370*/  FADD.FTZ R36, -R14, R35 ;  /* 0x000000230e247221 */ /* 0x000fe20000010100 */
[----:B------:R-:W-:Y:S01]  /*1380*/  PRMT R34, R10, 0x7632, R34 ;  /* 0x000076320a227816 */ /* 0x000fe20000000022 */
[----:B------:R-:W-:Y:S01]  /*1390*/  FADD.FTZ R38, -R14, R39 ;  /* 0x000000270e267221 */ /* 0x000fe20000010100 */
[----:B------:R-:W-:Y:S01]  /*13a0*/  SHF.L.U32 R33, R10, 0x10, RZ ;  /* 0x000000100a217819 */ /* 0x000fe200000006ff */
[-C--:B------:R-:W-:Y:S01]  /*13b0*/  FMUL.FTZ R35, R36, R15.reuse ;  /* 0x0000000f24237220 */ /* 0x080fe20000410000 */
[----:B------:R-:W-:Y:S01]  /*13c0*/  SHF.L.U32 R34, R34, 0x10, RZ ;  /* 0x0000001022227819 */ /* 0x000fe200000006ff */
        /* <DEDUP_REMOVED lines=20> */
.L_x_41:
        /* <DEDUP_REMOVED lines=10> */
[----:B------:R-:W-:Y:S01]  /*15b0*/  FFMA.FTZ R38, R21, R22, RZ ;  /* 0x0000001615267223 */ /* 0x000fe200000100ff */
[----:B------:R-:W-:Y:S01]  /*15c0*/  FADD.FTZ R22, RZ, R22 ;  /* 0x00000016ff167221 */ /* 0x000fe20000010000 */
[----:B------:R-:W-:Y:S01]  /*15d0*/  FFMA.FTZ R21, R20, R25, RZ ;  /* 0x0000001914157223 */ /* 0x000fe200000100ff */
[----:B------:R-:W1:Y:S01]  /*15e0*/  SHFL.DOWN PT, R37, R40, 0x1, 0x1f ;  /* 0x08201f0028257f89 */ /* 0x000e6200000e0000 */
[----:B------:R-:W-:Y:S01]  /*15f0*/  FADD.FTZ R25, RZ, R25 ;  /* 0x00000019ff197221 */ /* 0x000fe20000010000 */
[----:B------:R-:W-:Y:S01]  /*1600*/  FFMA.FTZ R38, R27, R23, R38 ;  /* 0x000000171b267223 */ /* 0x000fe20000010026 */
[----:B------:R-:W-:Y:S01]  /*1610*/  UIADD3 UR5, UR6, 0xd0, URZ ;  /* 0x000000d006057890 */ /* 0x000fe2000fffe03f */
[----:B------:R-:W2:Y:S01]  /*1620*/  SHFL.DOWN PT, R32, R41, 0x1, 0x1f ;  /* 0x08201f0029207f89 */ /* 0x000ea200000e0000 */
[----:B------:R-:W-:Y:S01]  /*1630*/  FADD.FTZ R23, R22, R23 ;  /* 0x0000001716177221 */ /* 0x000fe20000010000 */
[----:B------:R-:W-:Y:S01]  /*1640*/  FFMA.FTZ R21, R28, R24, R21 ;  /* 0x000000181c157223 */ /* 0x000fe20000010015 */
[----:B------:R-:W-:Y:S01]  /*1650*/  FADD.FTZ R24, R25, R24 ;  /* 0x0000001819187221 */ /* 0x000fe20000010000 */
[----:B------:R-:W-:Y:S01]  /*1660*/  FFMA.FTZ R38, R29, R26, R38 ;  /* 0x0000001a1d267223 */ /* 0x000fe20000010026 */
[----:B------:R-:W-:Y:S01]  /*1670*/  FADD.FTZ R22, R23, R26 ;  /* 0x0000001a17167221 */ /* 0x000fe20000010000 */
[----:B------:R-:W-:Y:S01]  /*1680*/  FFMA.FTZ R21, R30, R31, R21 ;  /* 0x0000001f1e157223 */ /* 0x000fe20000010015 */
[----:B------:R-:W-:Y:S01]  /*1690*/  FADD.FTZ R23, R24, R31 ;  /* 0x0000001f18177221 */ /* 0x000fe20000010000 */
[----:B------:R-:W-:Y:S01]  /*16a0*/  FFMA.FTZ R20, R35, R33, R38 ;  /* 0x0000002123147223 */ /* 0x000fe20000010026 */
[----:B------:R-:W-:Y:S01]  /*16b0*/  FADD.FTZ R22, R22, R33 ;  /* 0x0000002116167221 */ /* 0x000fe20000010000 */
[----:B0-----:R-:W-:Y:S01]  /*16c0*/  ULEA UR5, UR11, UR5, 0x18 ;  /* 0x000000050b057291 */ /* 0x001fe2000f8ec03f */
[----:B------:R-:W-:Y:S01]  /*16d0*/  FFMA.FTZ R21, R36, R34, R21 ;  /* 0x0000002224157223 */ /* 0x000fe20000010015 */
[----:B------:R-:W-:Y:S01]  /*16e0*/  FADD.FTZ R23, R23, R34 ;  /* 0x0000002217177221 */ /* 0x000fe20000010000 */
[----:B------:R-:W-:Y:S01]  /*16f0*/  BSSY B0, `(.L_x_42) ;  /* 0x0000051000007945 */ /* 0x000fe20003800000 */
[----:B------:R-:W-:-:S02]  /*1700*/  ISETP.GT.U32.AND P3, PT, R54, 0x14, PT ;  /* 0x000000143600780c */ /* 0x000fc40003f64070 */
[----:B------:R-:W-:Y:S01]  /*1710*/  LEA R56, R54, UR5, 0x4 ;  /* 0x0000000536387c11 */ /* 0x000fe2000f8e20ff */
[----:B-1----:R-:W-:-:S04]  /*1720*/  @!P0 FADD.FTZ R40, R40, R37 ;  /* 0x0000002528288221 */ /* 0x002fc80000010000 */
[----:B------:R-:W-:Y:S01]  /*1730*/  STS.128 [R56], R20 ;  /* 0x0000001438007388 */ /* 0x000fe20000000c00 */
[----:B--2---:R-:W-:-:S03]  /*1740*/  @!P0 FADD.FTZ R41, R41, R32 ;  /* 0x0000002029298221 */ /* 0x004fc60000010000 */
        /* <DEDUP_REMOVED lines=20> */
[----:B------:R-:W-:-:S13]  /*1890*/  ISETP.NE.AND P0, PT, R8, RZ, PT ;  /* 0x000000ff0800720c */ /* 0x000fda0003f05270 */
[----:B------:R0:W-:Y:S01]  /*18a0*/  @!P0 STS.64 [R4+0x18], R40 ;  /* 0x0000182804008388 */ /* 0x0001e20000000a00 */
[----:B------:R-:W-:Y:S06]  /*18b0*/  BAR.SYNC.DEFER_BLOCKING 0x0 ;  /* 0x0000000000007b1d */ /* 0x000fec0000010000 */
[----:B------:R-:W-:Y:S05]  /*18c0*/  @P2 BRA `(.L_x_43) ;  /* 0x0000000000cc2947 */ /* 0x000fea0003800000 */
[----:B------:R-:W-:-:S09]  /*18d0*/  ULEA UR5, UR11, UR6, 0x18 ;  /* 0x000000060b057291 */ /* 0x000fd2000f8ec03f */
[----:B------:R-:W1:Y:S04]  /*18e0*/  LDS.128 R28, [UR5+0x20] ;  /* 0x00002005ff1c7984 */ /* 0x000e680008000c00 */
[----:B------:R-:W2:Y:S04]  /*18f0*/  LDS.128 R32, [UR5+0x30] ;  /* 0x00003005ff207984 */ /* 0x000ea80008000c00 */
[----:B------:R-:W3:Y:S04]  /*1900*/  LDS.128 R36, [UR5+0x40] ;  /* 0x00004005ff247984 */ /* 0x000ee80008000c00 */
[----:B------:R-:W4:Y:S01]  /*1910*/  LDS.128 R24, [UR5+0x50] ;  /* 0x00005005ff187984 */ /* 0x000f220008000c00 */
[----:B-1----:R-:W-:Y:S01]  /*1920*/  FADD.FTZ R57, R40, R28 ;  /* 0x0000001c28397221 */ /* 0x002fe20000010000 */
[----:B------:R-:W-:-:S03]  /*1930*/  FADD.FTZ R28, R41, R29 ;  /* 0x0000001d291c7221 */ /* 0x000fc60000010000 */
[----:B------:R-:W-:Y:S01]  /*1940*/  FADD.FTZ R57, R57, R30 ;  /* 0x0000001e39397221 */ /* 0x000fe20000010000 */
[----:B------:R-:W-:-:S03]  /*1950*/  FADD.FTZ R28, R28, R31 ;  /* 0x0000001f1c1c7221 */ /* 0x000fc60000010000 */
[----:B--2---:R-:W-:Y:S01]  /*1960*/  FADD.FTZ R57, R57, R32 ;  /* 0x0000002039397221 */ /* 0x004fe20000010000 */
[----:B------:R-:W-:Y:S02]  /*1970*/  FADD.FTZ R32, R28, R33 ;  /* 0x000000211c207221 */ /* 0x000fe40000010000 */
[----:B------:R-:W1:Y:S01]  /*1980*/  LDS.128 R28, [UR5+0x60] ;  /* 0x00006005ff1c7984 */ /* 0x000e620008000c00 */
[----:B------:R-:W-:Y:S01]  /*1990*/  FADD.FTZ R57, R57, R34 ;  /* 0x0000002239397221 */ /* 0x000fe20000010000 */
[----:B------:R-:W-:-:S03]  /*19a0*/  FADD.FTZ R32, R32, R35 ;  /* 0x0000002320207221 */ /* 0x000fc60000010000 */
[----:B---3--:R-:W-:Y:S01]  /*19b0*/  FADD.FTZ R57, R57, R36 ;  /* 0x0000002439397221 */ /* 0x008fe20000010000 */
[----:B------:R-:W-:Y:S02]  /*19c0*/  FADD.FTZ R36, R32, R37 ;  /* 0x0000002520247221 */ /* 0x000fe40000010000 */
[----:B------:R-:W2:Y:S01]  /*19d0*/  LDS.128 R32, [UR5+0x70] ;  /* 0x00007005ff207984 */ /* 0x000ea20008000c00 */
[----:B------:R-:W-:Y:S01]  /*19e0*/  FADD.FTZ R57, R57, R38 ;  /* 0x0000002639397221 */ /* 0x000fe20000010000 */
[----:B0-----:R-:W-:Y:S02]  /*19f0*/  FADD.FTZ R40, R36, R39 ;  /* 0x0000002724287221 */ /* 0x001fe40000010000 */
[----:B------:R-:W0:Y:S01]  /*1a00*/  LDS.128 R36, [UR5+0x80] ;  /* 0x00008005ff247984 */ /* 0x000e220008000c00 */
[----:B----4-:R-:W-:Y:S01]  /*1a10*/  FADD.FTZ R57, R57, R24 ;  /* 0x0000001839397221 */ /* 0x010fe20000010000 */
[----:B------:R-:W-:-:S03]  /*1a20*/  FADD.FTZ R40, R40, R25 ;  /* 0x0000001928287221 */ /* 0x000fc60000010000 */
[----:B------:R-:W-:Y:S01]  /*1a30*/  FADD.FTZ R57, R57, R26 ;  /* 0x0000001a39397221 */ /* 0x000fe20000010000 */
[----:B------:R-:W-:Y:S02]  /*1a40*/  FADD.FTZ R40, R40, R27 ;  /* 0x0000001b28287221 */ /* 0x000fe40000010000 */
[----:B------:R-:W-:Y:S01]  /*1a50*/  LDS.128 R24, [UR5+0xa0] ;  /* 0x0000a005ff187984 */ /* 0x000fe20008000c00 */
[----:B-1----:R-:W-:Y:S01]  /*1a60*/  FADD.FTZ R57, R57, R28 ;  /* 0x0000001c39397221 */ /* 0x002fe20000010000 */
[----:B------:R-:W-:-:S03]  /*1a70*/  FADD.FTZ R40, R40, R29 ;  /* 0x0000001d28287221 */ /* 0x000fc60000010000 */
[----:B------:R-:W-:Y:S01]  /*1a80*/  FADD.FTZ R57, R57, R30 ;  /* 0x0000001e39397221 */ /* 0x000fe20000010000 */
[----:B------:R-:W-:Y:S02]  /*1a90*/  FADD.FTZ R40, R40, R31 ;  /* 0x0000001f28287221 */ /* 0x000fe40000010000 */
[----:B------:R-:W1:Y:S01]  /*1aa0*/  LDS.128 R28, [UR5+0x90] ;  /* 0x00009005ff1c7984 */ /* 0x000e620008000c00 */
[----:B--2---:R-:W-:Y:S01]  /*1ab0*/  FADD.FTZ R57, R57, R32 ;  /* 0x0000002039397221 */ /* 0x004fe20000010000 */
[----:B------:R-:W-:-:S03]  /*1ac0*/  FADD.FTZ R40, R40, R33 ;  /* 0x0000002128287221 */ /* 0x000fc60000010000 */
[----:B------:R-:W-:Y:S01]  /*1ad0*/  FADD.FTZ R57, R57, R34 ;  /* 0x0000002239397221 */ /* 0x000fe20000010000 */
[----:B------:R-:W-:Y:S02]  /*1ae0*/  FADD.FTZ R40, R40, R35 ;  /* 0x0000002328287221 */ /* 0x000fe40000010000 */
[----:B------:R-:W2:Y:S01]  /*1af0*/  LDS.128 R32, [UR5+0xb0] ;  /* 0x0000b005ff207984 */ /* 0x000ea20008000c00 */
[----:B0-----:R-:W-:Y:S01]  /*1b00*/  FADD.FTZ R57, R57, R36 ;  /* 0x0000002439397221 */ /* 0x001fe20000010000 */
[----:B------:R-:W-:-:S03]  /*1b10*/  FADD.FTZ R40, R40, R37 ;  /* 0x0000002528287221 */ /* 0x000fc60000010000 */
[----:B------:R-:W-:Y:S01]  /*1b20*/  FADD.FTZ R57, R57, R38 ;  /* 0x0000002639397221 */ /* 0x000fe20000010000 */
[----:B------:R-:W-:-:S03]  /*1b30*/  FADD.FTZ R40, R40, R39 ;  /* 0x0000002728287221 */ /* 0x000fc60000010000 */
[----:B-1----:R-:W-:Y:S01]  /*1b40*/  FADD.FTZ R57, R57, R28 ;  /* 0x0000001c39397221 */ /* 0x002fe20000010000 */
[----:B------:R-:W-:-:S03]  /*1b50*/  FADD.FTZ R40, R40, R29 ;  /* 0x0000001d28287221 */ /* 0x000fc60000010000 */
[----:B------:R-:W-:Y:S01]  /*1b60*/  FADD.FTZ R57, R57, R30 ;  /* 0x0000001e39397221 */ /* 0x000fe20000010000 */
[----:B------:R-:W-:-:S03]  /*1b70*/  FADD.FTZ R40, R40, R31 ;  /* 0x0000001f28287221 */ /* 0x000fc60000010000 */
[----:B------:R-:W-:Y:S01]  /*1b80*/  FADD.FTZ R57, R57, R24 ;  /* 0x0000001839397221 */ /* 0x000fe20000010000 */
[----:B------:R-:W-:-:S03]  /*1b90*/  FADD.FTZ R40, R40, R25 ;  /* 0x0000001928287221 */ /* 0x000fc60000010000 */
[----:B------:R-:W-:Y:S01]  /*1ba0*/  FADD.FTZ R57, R57, R26 ;  /* 0x0000001a39397221 */ /* 0x000fe20000010000 */
[----:B------:R-:W-:-:S03]  /*1bb0*/  FADD.FTZ R40, R40, R27 ;  /* 0x0000001b28287221 */ /* 0x000fc60000010000 */
[----:B--2---:R-:W-:Y:S01]  /*1bc0*/  FADD.FTZ R57, R57, R32 ;  /* 0x0000002039397221 */ /* 0x004fe20000010000 */
[----:B------:R-:W-:-:S03]  /*1bd0*/  FADD.FTZ R24, R40, R33 ;  /* 0x0000002128187221 */ /* 0x000fc60000010000 */
[----:B------:R-:W-:Y:S01]  /*1be0*/  FADD.FTZ R40, R57, R34 ;  /* 0x0000002239287221 */ /* 0x000fe20000010000 */
[----:B------:R-:W-:-:S07]  /*1bf0*/  FADD.FTZ R41, R24, R35 ;  /* 0x0000002318297221 */ /* 0x000fce0000010000 */
.L_x_43:
[----:B------:R-:W-:Y:S05]  /*1c00*/  BSYNC B0 ;  /* 0x0000000000007941 */ /* 0x000fea0003800000 */
.L_x_42:
[----:B------:R-:W-:Y:S06]  /*1c10*/  BAR.SYNC.DEFER_BLOCKING 0x0 ;  /* 0x0000000000007b1d */ /* 0x000fec0000010000 */
[----:B------:R-:W-:Y:S04]  /*1c20*/  BSSY B0, `(.L_x_44) ;  /* 0x000009d000007945 */ /* 0x000fe80003800000 */
[----:B------:R-:W-:Y:S05]  /*1c30*/  @P3 BRA `(.L_x_45) ;  /* 0x00000008006c3947 */ /* 0x000fea0003800000 */
[----:B------:R-:W1:Y:S04]  /*1c40*/  LDS.128 R24, [R56+0x150] ;  /* 0x0001500038187984 */ /* 0x000e680000000c00 */
[----:B------:R-:W2:Y:S04]  /*1c50*/  LDS.128 R28, [R56+0x2a0] ;  /* 0x0002a000381c7984 */ /* 0x000ea80000000c00 */
[----:B------:R-:W3:Y:S04]  /*1c60*/  LDS.128 R32, [R56+0x3f0] ;  /* 0x0003f00038207984 */ /* 0x000ee80000000c00 */
[----:B------:R-:W4:Y:S01]  /*1c70*/  LDS.128 R36, [R56+0x540] ;  /* 0x0005400038247984 */ /* 0x000f220000000c00 */
[----:B-1----:R-:W-:Y:S01]  /*1c80*/  FADD.FTZ R57, R20, R24 ;  /* 0x0000001814397221 */ /* 0x002fe20000010000 */
[----:B------:R-:W-:Y:S01]  /*1c90*/  FADD.FTZ R24, R21, R25 ;  /* 0x0000001915187221 */ /* 0x000fe20000010000 */
[----:B------:R-:W-:Y:S01]  /*1ca0*/  FADD.FTZ R25, R22, R26 ;  /* 0x0000001a16197221 */ /* 0x000fe20000010000 */
[----:B------:R-:W-:Y:S01]  /*1cb0*/  FADD.FTZ R26, R23, R27 ;  /* 0x0000001b171a7221 */ /* 0x000fe20000010000 */
[----:B--2---:R-:W-:Y:S01]  /*1cc0*/  FADD.FTZ R57, R57, R28 ;  /* 0x0000001c39397221 */ /* 0x004fe20000010000 */
[----:B------:R-:W-:Y:S01]  /*1cd0*/  FADD.FTZ R28, R24, R29 ;  /* 0x0000001d181c7221 */ /* 0x000fe20000010000 */
[----:B------:R-:W1:Y:S01]  /*1ce0*/  LDS.128 R20, [R56+0x690] ;  /* 0x0006900038147984 */ /* 0x000e620000000c00 */
[----:B------:R-:W-:Y:S01]  /*1cf0*/  FADD.FTZ R29, R25, R30 ;  /* 0x0000001e191d7221 */ /* 0x000fe20000010000 */
[----:B------:R-:W-:Y:S01]  /*1d00*/  FADD.FTZ R30, R26, R31 ;  /* 0x0000001f1a1e7221 */ /* 0x000fe20000010000 */
[----:B---3--:R-:W-:Y:S01]  /*1d10*/  FADD.FTZ R57, R57, R32 ;  /* 0x0000002039397221 */ /* 0x008fe20000010000 */
[----:B------:R-:W-:Y:S01]  /*1d20*/  FADD.FTZ R28, R28, R33 ;  /* 0x000000211c1c7221 */ /* 0x000fe20000010000 */
[----:B------:R-:W2:Y:S01]  /*1d30*/  LDS.128 R24, [R56+0x7e0] ;  /* 0x0007e00038187984 */ /* 0x000ea20000000c00 */
[----:B------:R-:W-:Y:S01]  /*1d40*/  FADD.FTZ R33, R29, R34 ;  /* 0x000000221d217221 */ /* 0x000fe20000010000 */
[----:B------:R-:W-:Y:S01]  /*1d50*/  FADD.FTZ R32, R30, R35 ;  /* 0x000000231e207221 */ /* 0x000fe20000010000 */
[----:B----4-:R-:W-:Y:S01]  /*1d60*/  FADD.FTZ R57, R57, R36 ;  /* 0x0000002439397221 */ /* 0x010fe20000010000 */
[----:B------:R-:W-:Y:S01]  /*1d70*/  FADD.FTZ R36, R28, R37 ;  /* 0x000000251c247221 */ /* 0x000fe20000010000 */
[----:B------:R-:W-:Y:S01]  /*1d80*/  FADD.FTZ R37, R33, R38 ;  /* 0x0000002621257221 */ /* 0x000fe20000010000 */
[----:B------:R-:W3:Y:S01]  /*1d90*/  LDS.128 R28, [R56+0x930] ;  /* 0x00093000381c7984 */ /* 0x000ee20000000c00 */
[----:B------:R-:W-:-:S03]  /*1da0*/  FADD.FTZ R38, R32, R39 ;  /* 0x0000002720267221 */ /* 0x000fc60000010000 */
[----:B------:R-:W4:Y:S01]  /*1db0*/  LDS.128 R32, [R56+0xa80] ;  /* 0x000a800038207984 */ /* 0x000f220000000c00 */
[----:B-1----:R-:W-:Y:S01]  /*1dc0*/  FADD.FTZ R57, R57, R20 ;  /* 0x0000001439397221 */ /* 0x002fe20000010000 */
[----:B------:R-:W-:Y:S01]  /*1dd0*/  FADD.FTZ R36, R36, R21 ;  /* 0x0000001524247221 */ /* 0x000fe20000010000 */
[----:B------:R-:W-:Y:S01]  /*1de0*/  FADD.FTZ R37, R37, R22 ;  /* 0x0000001625257221 */ /* 0x000fe20000010000 */
[----:B------:R-:W-:Y:S02]  /*1df0*/  FADD.FTZ R38, R38, R23 ;  /* 0x0000001726267221 */ /* 0x000fe40000010000 */
[----:B------:R-:W1:Y:S01]  /*1e00*/  LDS.128 R20, [R56+0xbd0] ;  /* 0x000bd00038147984 */ /* 0x000e620000000c00 */
[----:B--2---:R-:W-:Y:S01]  /*1e10*/  FADD.FTZ R57, R57, R24 ;  /* 0x0000001839397221 */ /* 0x004fe20000010000 */
[----:B------:R-:W-:Y:S01]  /*1e20*/  FADD.FTZ R36, R36, R25 ;  /* 0x0000001924247221 */ /* 0x000fe20000010000 */
[----:B------:R-:W-:Y:S01]  /*1e30*/  FADD.FTZ R37, R37, R26 ;  /* 0x0000001a25257221 */ /* 0x000fe20000010000 */
[----:B------:R-:W-:-:S02]  /*1e40*/  FADD.FTZ R38, R38, R27 ;  /* 0x0000001b26267221 */ /* 0x000fc40000010000 */
[----:B------:R-:W2:Y:S01]  /*1e50*/  LDS.128 R24, [R56+0xd20] ;  /* 0x000d200038187984 */ /* 0x000ea20000000c00 */
[----:B---3--:R-:W-:Y:S01]  /*1e60*/  FADD.FTZ R57, R57, R28 ;  /* 0x0000001c39397221 */ /* 0x008fe20000010000 */
[----:B------:R-:W-:Y:S01]  /*1e70*/  FADD.FTZ R36, R36, R29 ;  /* 0x0000001d24247221 */ /* 0x000fe20000010000 */
[----:B------:R-:W-:Y:S01]  /*1e80*/  FADD.FTZ R37, R37, R30 ;  /* 0x0000001e25257221 */ /* 0x000fe20000010000 */
[----:B------:R-:W-:Y:S01]  /*1e90*/  FADD.FTZ R38, R38, R31 ;  /* 0x0000001f26267221 */ /* 0x000fe20000010000 */
[----:B----4-:R-:W-:Y:S01]  /*1ea0*/  FADD.FTZ R57, R57, R32 ;  /* 0x0000002039397221 */ /* 0x010fe20000010000 */
[----:B------:R-:W3:Y:S01]  /*1eb0*/  LDS.128 R28, [R56+0xe70] ;  /* 0x000e7000381c7984 */ /* 0x000ee20000000c00 */
[----:B------:R-:W-:Y:S01]  /*1ec0*/  FADD.FTZ R36, R36, R33 ;  /* 0x0000002124247221 */ /* 0x000fe20000010000 */
[----:B------:R-:W-:Y:S01]  /*1ed0*/  FADD.FTZ R37, R37, R34 ;  /* 0x0000002225257221 */ /* 0x000fe20000010000 */
[----:B------:R-:W-:Y:S02]  /*1ee0*/  FADD.FTZ R38, R38, R35 ;  /* 0x0000002326267221 */ /* 0x000fe40000010000 */
[----:B------:R-:W4:Y:S01]  /*1ef0*/  LDS.128 R32, [R56+0xfc0] ;  /* 0x000fc00038207984 */ /* 0x000f220000000c00 */
[----:B-1----:R-:W-:Y:S01]  /*1f00*/  FADD.FTZ R57, R57, R20 ;  /* 0x0000001439397221 */ /* 0x002fe20000010000 */
[----:B------:R-:W-:Y:S01]  /*1f10*/  FADD.FTZ R36, R36, R21 ;  /* 0x0000001524247221 */ /* 0x000fe20000010000 */
[----:B------:R-:W-:Y:S01]  /*1f20*/  FADD.FTZ R37, R37, R22 ;  /* 0x0000001625257221 */ /* 0x000fe20000010000 */
[----:B------:R-:W-:-:S02]  /*1f30*/  FADD.FTZ R38, R38, R23 ;  /* 0x0000001726267221 */ /* 0x000fc40000010000 */
[----:B------:R-:W1:Y:S01]  /*1f40*/  LDS.128 R20, [R56+0x1110] ;  /* 0x0011100038147984 */ /* 0x000e620000000c00 */
[----:B--2---:R-:W-:Y:S01]  /*1f50*/  FADD.FTZ R57, R57, R24 ;  /* 0x0000001839397221 */ /* 0x004fe20000010000 */
[----:B------:R-:W-:Y:S01]  /*1f60*/  FADD.FTZ R36, R36, R25 ;  /* 0x0000001924247221 */ /* 0x000fe20000010000 */
[----:B------:R-:W-:Y:S01]  /*1f70*/  FADD.FTZ R37, R37, R26 ;  /* 0x0000001a25257221 */ /* 0x000fe20000010000 */
[----:B------:R-:W-:Y:S02]  /*1f80*/  FADD.FTZ R38, R38, R27 ;  /* 0x0000001b26267221 */ /* 0x000fe40000010000 */
[----:B------:R-:W2:Y:S01]  /*1f90*/  LDS.128 R24, [R56+0x1260] ;  /* 0x0012600038187984 */ /* 0x000ea20000000c00 */
[----:B---3--:R-:W-:Y:S01]  /*1fa0*/  FADD.FTZ R57, R57, R28 ;  /* 0x0000001c39397221 */ /* 0x008fe20000010000 */
[----:B------:R-:W-:Y:S01]  /*1fb0*/  FADD.FTZ R36, R36, R29 ;  /* 0x0000001d24247221 */ /* 0x000fe20000010000 */
[----:B------:R-:W-:Y:S01]  /*1fc0*/  FADD.FTZ R37, R37, R30 ;  /* 0x0000001e25257221 */ /* 0x000fe20000010000 */
[----:B------:R-:W-:-:S02]  /*1fd0*/  FADD.FTZ R38, R38, R31 ;  /* 0x0000001f26267221 */ /* 0x000fc40000010000 */
[----:B------:R-:W3:Y:S01]  /*1fe0*/  LDS.128 R28, [R56+0x13b0] ;  /* 0x0013b000381c7984 */ /* 0x000ee20000000c00 */
[----:B----4-:R-:W-:Y:S01]  /*1ff0*/  FADD.FTZ R57, R57, R32 ;  /* 0x0000002039397221 */ /* 0x010fe20000010000 */
        /* <DEDUP_REMOVED lines=18> */
[----:B------:R-:W-:Y:S01]  /*2120*/  LDS.128 R28, [R56+0x1a40] ;  /* 0x001a4000381c7984 */ /* 0x000fe20000000c00 */
[----:B----4-:R-:W-:Y:S01]  /*2130*/  FADD.FTZ R57, R57, R32 ;  /* 0x0000002039397221 */ /* 0x010fe20000010000 */
[----:B------:R-:W-:Y:S01]  /*2140*/  FADD.FTZ R36, R36, R33 ;  /* 0x0000002124247221 */ /* 0x000fe20000010000 */
[----:B------:R-:W-:Y:S01]  /*2150*/  FADD.FTZ R37, R37, R34 ;  /* 0x0000002225257221 */ /* 0x000fe20000010000 */
[----:B------:R-:W-:Y:S02]  /*2160*/  FADD.FTZ R38, R38, R35 ;  /* 0x0000002326267221 */ /* 0x000fe40000010000 */
[----:B------:R-:W3:Y:S01]  /*2170*/  LDS.128 R32, [R56+0x18f0] ;  /* 0x0018f00038207984 */ /* 0x000ee20000000c00 */
        /* <DEDUP_REMOVED lines=9> */
[----:B------:R-:W-:Y:S01]  /*2210*/  LDS.128 R24, [R56+0x1e30] ;  /* 0x001e300038187984 */ /* 0x000fe20000000c00 */
[----:B---3--:R-:W-:Y:S01]  /*2220*/  FADD.FTZ R57, R57, R32 ;  /* 0x0000002039397221 */ /* 0x008fe20000010000 */
[----:B------:R-:W-:Y:S01]  /*2230*/  FADD.FTZ R36, R36, R33 ;  /* 0x0000002124247221 */ /* 0x000fe20000010000 */
[----:B------:R-:W-:Y:S01]  /*2240*/  FADD.FTZ R37, R37, R34 ;  /* 0x0000002225257221 */ /* 0x000fe20000010000 */
[----:B------:R-:W-:Y:S01]  /*2250*/  FADD.FTZ R38, R38, R35 ;  /* 0x0000002326267221 */ /* 0x000fe20000010000 */
[----:B------:R-:W-:Y:S01]  /*2260*/  FADD.FTZ R57, R57, R28 ;  /* 0x0000001c39397221 */ /* 0x000fe20000010000 */
[----:B------:R-:W2:Y:S01]  /*2270*/  LDS.128 R32, [R56+0x1ce0] ;  /* 0x001ce00038207984 */ /* 0x000ea20000000c00 */
[----:B------:R-:W-:Y:S01]  /*2280*/  FADD.FTZ R36, R36, R29 ;  /* 0x0000001d24247221 */ /* 0x000fe20000010000 */
[----:B------:R-:W-:Y:S01]  /*2290*/  FADD.FTZ R37, R37, R30 ;  /* 0x0000001e25257221 */ /* 0x000fe20000010000 */
[----:B------:R-:W-:-:S02]  /*22a0*/  FADD.FTZ R38, R38, R31 ;  /* 0x0000001f26267221 */ /* 0x000fc40000010000 */
[----:B------:R-:W3:Y:S01]  /*22b0*/  LDS.128 R28, [R56+0x1f80] ;  /* 0x001f8000381c7984 */ /* 0x000ee20000000c00 */
        /* <DEDUP_REMOVED lines=8> */
[----:B------:R-:W-:Y:S01]  /*2340*/  FADD.FTZ R38, R38, R35 ;  /* 0x0000002326267221 */ /* 0x000fe20000010000 */
[----:B------:R-:W-:Y:S01]  /*2350*/  FADD.FTZ R57, R57, R24 ;  /* 0x0000001839397221 */ /* 0x000fe20000010000 */
[----:B------:R-:W-:Y:S01]  /*2360*/  FADD.FTZ R36, R36, R25 ;  /* 0x0000001924247221 */ /* 0x000fe20000010000 */
[----:B------:R-:W-:Y:S01]  /*2370*/  FADD.FTZ R37, R37, R26 ;  /* 0x0000001a25257221 */ /* 0x000fe20000010000 */
[----:B------:R-:W-:Y:S01]  /*2380*/  FADD.FTZ R38, R38, R27 ;  /* 0x0000001b26267221 */ /* 0x000fe20000010000 */
[----:B------:R-:W-:Y:S01]  /*2390*/  LDS.128 R32, [R56+0x2370] ;  /* 0x0023700038207984 */ /* 0x000fe20000000c00 */
[----:B---3--:R-:W-:Y:S01]  /*23a0*/  FADD.FTZ R57, R57, R28 ;  /* 0x0000001c39397221 */ /* 0x008fe20000010000 */
[----:B------:R-:W-:Y:S01]  /*23b0*/  FADD.FTZ R36, R36, R29 ;  /* 0x0000001d24247221 */ /* 0x000fe20000010000 */
[----:B------:R-:W-:Y:S01]  /*23c0*/  FADD.FTZ R37, R37, R30 ;  /* 0x0000001e25257221 */ /* 0x000fe20000010000 */
[----:B------:R-:W2:Y:S01]  /*23d0*/  LDS.128 R24, [R56+0x2220] ;  /* 0x0022200038187984 */ /* 0x000ea20000000c00 */
[----:B------:R-:W-:-:S03]  /*23e0*/  FADD.FTZ R38, R38, R31 ;  /* 0x0000001f26267221 */ /* 0x000fc60000010000 */
[----:B------:R-:W-:Y:S01]  /*23f0*/  LDS.128 R28, [R56+0x2760] ;  /* 0x00276000381c7984 */ /* 0x000fe20000000c00 */
        /* <DEDUP_REMOVED lines=18> */
[----:B------:R-:W-:Y:S01]  /*2520*/  FADD.FTZ R38, R38, R23 ;  /* 0x0000001726267221 */ /* 0x000fe20000010000 */
        /* <DEDUP_REMOVED lines=8> */
[----:B---3--:R-:W-:Y:S01]  /*25b0*/  FADD.FTZ R20, R57, R32 ;  /* 0x0000002039147221 */ /* 0x008fe20000010000 */
[----:B------:R-:W-:Y:S01]  /*25c0*/  FADD.FTZ R21, R36, R33 ;  /* 0x0000002124157221 */ /* 0x000fe20000010000 */
[----:B------:R-:W-:Y:S01]  /*25d0*/  FADD.FTZ R22, R37, R34 ;  /* 0x0000002225167221 */ /* 0x000fe20000010000 */
[----:B------:R-:W-:-:S07]  /*25e0*/  FADD.FTZ R23, R38, R35 ;  /* 0x0000002326177221 */ /* 0x000fce0000010000 */
.L_x_45:
[----:B------:R-:W-:Y:S05]  /*25f0*/  BSYNC B0 ;  /* 0x0000000000007941 */ /* 0x000fea0003800000 */
.L_x_44:
        /* <DEDUP_REMOVED lines=9> */
[-C--:B------:R-:W-:Y:S01]  /*2690*/  LEA R34, P3, R0, R26.reuse, 0x2 ;  /* 0x0000001a00227211 */ /* 0x080fe200078610ff */
[----:B------:R2:W-:Y:S01]  /*26a0*/  REDG.E.ADD.F32.FTZ.RN.STRONG.GPU desc[UR8][R26.64], R20 ;  /* 0x000000141a0079a6 */ /* 0x0005e2000c10f388 */
[----:B------:R-:W-:Y:S02]  /*26b0*/  LEA R28, P6, R2, R26, 0x2 ;  /* 0x0000001a021c7211 */ /* 0x000fe400078c10ff */
[C---:B------:R-:W-:Y:S02]  /*26c0*/  IADD3.X R35, R27.reuse, R5, RZ, P3, !PT ;  /* 0x000000051b237210 */ /* 0x040fe40001ffe4ff */
[----:B------:R-:W-:-:S03]  /*26d0*/  IADD3.X R29, R27, R6, RZ, P6, !PT ;  /* 0x000000061b1d7210 */ /* 0x000fc600037fe4ff */
[----:B------:R2:W-:Y:S01]  /*26e0*/  REDG.E.ADD.F32.FTZ.RN.STRONG.GPU desc[UR8][R34.64], R21 ;  /* 0x00000015220079a6 */ /* 0x0005e2000c10f388 */
[----:B-1----:R-:W-:-:S04]  /*26f0*/  LEA R30, P5, R24, R26, 0x2 ;  /* 0x0000001a181e7211 */ /* 0x002fc800078a10ff */
[----:B------:R-:W-:-:S05]  /*2700*/  LEA.HI.X R31, R24, R27, R25, 0x2, P5 ;  /* 0x0000001b181f7211 */ /* 0x000fca00028f1419 */
[----:B------:R2:W-:Y:S04]  /*2710*/  REDG.E.ADD.F32.FTZ.RN.STRONG.GPU desc[UR8][R30.64], R22 ;  /* 0x000000161e0079a6 */ /* 0x0005e8000c10f388 */
[----:B------:R2:W-:Y:S02]  /*2720*/  REDG.E.ADD.F32.FTZ.RN.STRONG.GPU desc[UR8][R28.64], R23 ;  /* 0x000000171c0079a6 */ /* 0x0005e4000c10f388 */
.L_x_47:
[----:B------:R-:W-:Y:S05]  /*2730*/  BSYNC B0 ;  /* 0x0000000000007941 */ /* 0x000fea0003800000 */
.L_x_46:
[----:B------:R-:W-:Y:S02]  /*2740*/  PRMT R32, R45, 0x7632, R32 ;  /* 0x000076322d207816 */ /* 0x000fe40000000020 */
[----:B--2---:R-:W-:Y:S02]  /*2750*/  PRMT R31, R47, 0x7632, R31 ;  /* 0x000076322f1f7816 */ /* 0x004fe4000000001f */
[----:B------:R-:W-:Y:S02]  /*2760*/  PRMT R30, R44, 0x7632, R30 ;  /* 0x000076322c1e7816 */ /* 0x000fe4000000001e */
[----:B------:R-:W-:Y:S02]  /*2770*/  PRMT R29, R42, 0x7632, R29 ;  /* 0x000076322a1d7816 */ /* 0x000fe4000000001d */
[----:B------:R-:W-:Y:S02]  /*2780*/  PRMT R28, R12, 0x7632, R28 ;  /* 0x000076320c1c7816 */ /* 0x000fe4000000001c */
[----:B------:R-:W-:-:S02]  /*2790*/  PRMT R21, R43, 0x7632, R21 ;  /* 0x000076322b157816 */ /* 0x000fc40000000015 */
[----:B------:R-:W-:Y:S01]  /*27a0*/  PRMT R20, R10, 0x7632, R20 ;  /* 0x000076320a147816 */ /* 0x000fe20000000014 */
[----:B------:R-:W-:Y:S06]  /*27b0*/  @!P0 BRA `(.L_x_48) ;  /* 0x0000001000888947 */ /* 0x000fec0003800000 */
[----:B------:R-:W1:Y:S01]  /*27c0*/  LDC R35, c[0x0][0x10] ;  /* 0x00000400ff237b82 */ /* 0x000e620000000800 */
[----:B------:R-:W2:Y:S01]  /*27d0*/  S2R R34, SR_CTAID.Y ;  /* 0x0000000000227919 */ /* 0x000ea20000002600 */
[----:B------:R-:W-:-:S06]  /*27e0*/  LOP3.LUT R24, R48, 0x1, RZ, 0xc0, !PT ;  /* 0x0000000130187812 */ /* 0x000fcc00078ec0ff */
[----:B------:R-:W3:Y:S08]  /*27f0*/  LDC.64 R22, c[0x0][0x258] ;  /* 0x00009600ff167b82 */ /* 0x000ef00000000a00 */
[----:B------:R-:W4:Y:S01]  /*2800*/  LDC.64 R38, c[0x0][0x260] ;  /* 0x00009800ff267b82 */ /* 0x000f220000000a00 */
[----:B-1----:R-:W-:-:S04]  /*2810*/  IMAD R24, R24, R35, RZ ;  /* 0x0000002318187224 */ /* 0x002fc800078e02ff */
[C---:B------:R-:W-:Y:S01]  /*2820*/  IMAD R26, R24.reuse, R33, RZ ;  /* 0x00000021181a7224 */ /* 0x040fe200078e02ff */
[----:B--2---:R-:W-:-:S04]  /*2830*/  IADD3 R25, R24, R34, RZ ;  /* 0x0000002218197210 */ /* 0x004fc80007ffe0ff */
[----:B------:R-:W-:Y:S01]  /*2840*/  SHF.L.U32 R27, R26, 0x1, RZ ;  /* 0x000000011a1b7819 */ /* 0x000fe200000006ff */
[----:B---3--:R-:W-:-:S04]  /*2850*/  IMAD.WIDE.U32 R22, R25, 0x4, R22 ;  /* 0x0000000419167825 */ /* 0x008fc800078e0016 */
[----:B----4-:R-:W-:Y:S01]  /*2860*/  IMAD.WIDE R38, R27, 0x4, R38 ;  /* 0x000000041b267825 */ /* 0x010fe200078e0226 */
[----:B------:R-:W-:Y:S06]  /*2870*/  @P2 BRA `(.L_x_49) ;  /* 0x0000000000602947 */ /* 0x000fec0003800000 */
[----:B------:R-:W1:Y:S01]  /*2880*/  S2R R8, SR_LANEID ;  /* 0x0000000000087919 */ /* 0x000e620000000000 */
[----:B------:R-:W-:Y:S01]  /*2890*/  VOTEU.ANY UR5, UPT, PT ;  /* 0x0000000000057886 */ /* 0x000fe200038e0100 */
[----:B------:R-:W-:Y:S01]  /*28a0*/  LOP3.LUT P0, RZ, R48, 0x2, RZ, 0xc0, !PT ;  /* 0x0000000230ff7812 */ /* 0x000fe2000780c0ff */
[----:B------:R-:W-:Y:S01]  /*28b0*/  UFLO.U32 UR6, UR5 ;  /* 0x00000005000672bd */ /* 0x000fe200080e0000 */
[----:B------:R-:W-:Y:S01]  /*28c0*/  MOV R26, 0x1 ;  /* 0x00000001001a7802 */ /* 0x000fe20000000f00 */
[----:B------:R-:W-:Y:S01]  /*28d0*/  UPOPC UR5, UR5 ;  /* 0x00000005000572bf */ /* 0x000fe20008000000 */
[----:B------:R-:W-:Y:S01]  /*28e0*/  SEL R37, R33, RZ, !P0 ;  /* 0x000000ff21257207 */ /* 0x000fe20004000000 */
[----:B------:R-:W-:Y:S01]  /*28f0*/  IMAD R25, R35, UR7, R34 ;  /* 0x0000000723197c24 */ /* 0x000fe2000f8e0222 */
[----:B------:R-:W-:Y:S02]  /*2900*/  SEL R26, R26, 0xffffffff, !P0 ;  /* 0xffffffff1a1a7807 */ /* 0x000fe40004000000 */
[----:B------:R-:W-:Y:S01]  /*2910*/  ISETP.NE.AND P0, PT, R37, -0x1, PT ;  /* 0xffffffff2500780c */ /* 0x000fe20003f05270 */
[----:B------:R-:W-:-:S04]  /*2920*/  IMAD.WIDE.U32 R24, R25, 0x8, R38 ;  /* 0x0000000819187825 */ /* 0x000fc800078e0026 */
[----:B------:R-:W-:Y:S01]  /*2930*/  IMAD R27, R26, UR5, RZ ;  /* 0x000000051a1b7c24 */ /* 0x000fe2000f8e02ff */
[----:B------:R2:W-:Y:S01]  /*2940*/  STG.E.64 desc[UR8][R24.64], R40 ;  /* 0x0000002818007986 */ /* 0x0005e2000c101b08 */
[----:B-1----:R-:W-:-:S13]  /*2950*/  ISETP.EQ.U32.AND P3, PT, R8, UR6, PT ;  /* 0x0000000608007c0c */ /* 0x002fda000bf62070 */
[----:B------:R-:W-:Y:S06]  /*2960*/  @P3 MEMBAR.ALL.GPU ;  /* 0x0000000000003992 */ /* 0x000fec000000a000 */
[----:B------:R-:W-:-:S00]  /*2970*/  @P3 ERRBAR ;  /* 0x00000000000039ab */ /* 0x000fc00000000000 */
[----:B------:R-:W-:Y:S06]  /*2980*/  @P3 CGAERRBAR ;  /* 0x00000000000035ab */ /* 0x000fec0000000000 */
[----:B------:R2:W-:Y:S01]  /*2990*/  @P3 REDG.E.ADD.S32.STRONG.GPU desc[UR8][R22.64], R27 ;  /* 0x0000001b1600398e */ /* 0x0005e2000c10e388 */
[----:B------:R-:W-:Y:S05]  /*29a0*/  @!P0 BRA `(.L_x_49) ;  /* 0x0000000000148947 */ /* 0x000fea0003800000 */
.L_x_50:
[----:B--2---:R-:W2:Y:S04]  /*29b0*/  LDG.E.STRONG.GPU R24, desc[UR8][R22.64] ;  /* 0x0000000816187981 */ /* 0x004ea8000c1ef900 */
[----:B--2---:R-:W-:Y:S01]  /*29c0*/  CCTL.IVALL ;  /* 0x00000000ff00798f */ /* 0x004fe20002000000 */
[----:B------:R-:W-:Y:S05]  /*29d0*/  YIELD ;  /* 0x0000000000007946 */ /* 0x000fea0003800000 */
[----:B------:R-:W-:-:S13]  /*29e0*/  ISETP.NE.AND P0, PT, R24, R37, PT ;  /* 0x000000251800720c */ /* 0x000fda0003f05270 */
[----:B------:R-:W-:Y:S05]  /*29f0*/  @P0 BRA `(.L_x_50) ;  /* 0xfffffffc00ec0947 */ /* 0x000fea000383ffff */
.L_x_49:
[----:B------:R-:W-:Y:S01]  /*2a00*/  ISETP.NE.AND P0, PT, R33, RZ, PT ;  /* 0x000000ff2100720c */ /* 0x000fe20003f05270 */
[----:B------:R-:W-:Y:S05]  /*2a10*/  WARPSYNC.ALL ;  /* 0x0000000000007948 */ /* 0x000fea0003800000 */
[----:B------:R-:W-:Y:S07]  /*2a20*/  BAR.SYNC.DEFER_BLOCKING 0x0 ;  /* 0x0000000000007b1d */ /* 0x000fee0000010000 */
[----:B------:R-:W-:Y:S05]  /*2a30*/  @!P0 BRA `(.L_x_48) ;  /* 0x0000000c00e88947 */ /* 0x000fea0003800000 */
[----:B--2---:R-:W-:Y:S01]  /*2a40*/  IADD3 R22, R33, -0x1, RZ ;  /* 0xffffffff21167810 */ /* 0x004fe20007ffe0ff */
        /* <DEDUP_REMOVED lines=12> */
.L_x_54:
[----:B------:R-:W-:-:S13]  /*2b10*/  ISETP.EQ.OR P3, PT, R37, UR7, P2 ;  /* 0x0000000725007c0c */ /* 0x000fda0009762670 */
[----:B------:R-:W-:-:S04]  /*2b20*/  @!P3 IMAD R23, R35, R37, R34 ;  /* 0x000000252317b224 */ /* 0x000fc800078e0222 */
[----:B------:R-:W-:-:S06]  /*2b30*/  @!P3 IMAD.WIDE.U32 R22, R23, 0x8, R38 ;  /* 0x000000081716b825 */ /* 0x000fcc00078e0026 */
[----:B------:R-:W0:Y:S01]  /*2b40*/  @!P3 LDG.E.64 R22, desc[UR8][R22.64] ;  /* 0x000000081616b981 */ /* 0x000e22000c1e1b00 */
[C---:B------:R-:W-:Y:S02]  /*2b50*/  IADD3 R25, R37.reuse, 0x1, RZ ;  /* 0x0000000125197810 */ /* 0x040fe40007ffe0ff */
[C---:B------:R-:W-:Y:S02]  /*2b60*/  IADD3 R27, R37.reuse, 0x2, RZ ;  /* 0x00000002251b7810 */ /* 0x040fe40007ffe0ff */
[----:B------:R-:W-:Y:S02]  /*2b70*/  IADD3 R26, R37, 0x3, RZ ;  /* 0x00000003251a7810 */ /* 0x000fe40007ffe0ff */
[----:B------:R-:W-:Y:S02]  /*2b80*/  ISETP.EQ.OR P5, PT, R27, UR7, P2 ;  /* 0x000000071b007c0c */ /* 0x000fe400097a2670 */
[----:B------:R-:W-:-:S11]  /*2b90*/  ISETP.EQ.OR P6, PT, R26, UR7, P2 ;  /* 0x000000071a007c0c */ /* 0x000fd600097c2670 */
[----:B------:R-:W-:Y:S02]  /*2ba0*/  @!P5 IMAD R27, R35, R27, R34 ;  /* 0x0000001b231bd224 */ /* 0x000fe400078e0222 */
[----:B0-----:R-:W-:Y:S01]  /*2bb0*/  @!P3 FADD.FTZ R40, R40, R22 ;  /* 0x000000162828b221 */ /* 0x001fe20000010000 */
[----:B------:R-:W-:Y:S01]  /*2bc0*/  @!P3 FADD.FTZ R41, R41, R23 ;  /* 0x000000172929b221 */ /* 0x000fe20000010000 */
[----:B------:R-:W-:-:S13]  /*2bd0*/  ISETP.EQ.OR P3, PT, R25, UR7, P2 ;  /* 0x0000000719007c0c */ /* 0x000fda0009762670 */
[----:B------:R-:W-:-:S04]  /*2be0*/  @!P3 IMAD R25, R35, R25, R34 ;  /* 0x000000192319b224 */ /* 0x000fc800078e0222 */
[----:B------:R-:W-:-:S04]  /*2bf0*/  @!P3 IMAD.WIDE.U32 R22, R25, 0x8, R38 ;  /* 0x000000081916b825 */ /* 0x000fc800078e0026 */
[----:B------:R-:W-:Y:S02]  /*2c00*/  @!P5 IMAD.WIDE.U32 R24, R27, 0x8, R38 ;  /* 0x000000081b18d825 */ /* 0x000fe400078e0026 */
[----:B------:R-:W2:Y:S02]  /*2c10*/  @!P3 LDG.E.64 R22, desc[UR8][R22.64] ;  /* 0x000000081616b981 */ /* 0x000ea4000c1e1b00 */
[----:B------:R-:W-:Y:S02]  /*2c20*/  @!P6 IMAD R27, R35, R26, R34 ;  /* 0x0000001a231be224 */ /* 0x000fe400078e0222 */
[----:B------:R-:W3:Y:S02]  /*2c30*/  @!P5 LDG.E.64 R24, desc[UR8][R24.64] ;  /* 0x000000081818d981 */ /* 0x000ee4000c1e1b00 */
[----:B------:R-:W-:-:S06]  /*2c40*/  @!P6 IMAD.WIDE.U32 R26, R27, 0x8, R38 ;  /* 0x000000081b1ae825 */ /* 0x000fcc00078e0026 */
[----:B------:R-:W4:Y:S01]  /*2c50*/  @!P6 LDG.E.64 R26, desc[UR8][R26.64] ;  /* 0x000000081a1ae981 */ /* 0x000f22000c1e1b00 */
[----:B------:R-:W-:Y:S01]  /*2c60*/  IADD3 R56, R37, 0x4, RZ ;  /* 0x0000000425387810 */ /* 0x000fe20007ffe0ff */
[----:B--2---:R-:W-:Y:S01]  /*2c70*/  @!P3 FADD.FTZ R41, R41, R23 ;  /* 0x000000172929b221 */ /* 0x004fe20000010000 */
[----:B------:R-:W-:Y:S01]  /*2c80*/  @!P3 FADD.FTZ R40, R40, R22 ;  /* 0x000000162828b221 */ /* 0x000fe20000010000 */
[----:B------:R-:W-:Y:S02]  /*2c90*/  IADD3 R22, R37, 0x5, RZ ;  /* 0x0000000525167810 */ /* 0x000fe40007ffe0ff */
[----:B---3--:R-:W-:Y:S01]  /*2ca0*/  @!P5 FADD.FTZ R41, R41, R25 ;  /* 0x000000192929d221 */ /* 0x008fe20000010000 */
[----:B------:R-:W-:Y:S01]  /*2cb0*/  ISETP.EQ.OR P3, PT, R56, UR7, P2 ;  /* 0x0000000738007c0c */ /* 0x000fe20009762670 */
[----:B------:R-:W-:Y:S01]  /*2cc0*/  @!P5 FADD.FTZ R40, R40, R24 ;  /* 0x000000182828d221 */ /* 0x000fe20000010000 */
[----:B------:R-:W-:Y:S01]  /*2cd0*/  ISETP.EQ.OR P5, PT, R22, UR7, P2 ;  /* 0x0000000716007c0c */ /* 0x000fe200097a2670 */
[----:B----4-:R-:W-:Y:S01]  /*2ce0*/  @!P6 FADD.FTZ R41, R41, R27 ;  /* 0x0000001b2929e221 */ /* 0x010fe20000010000 */
[----:B------:R-:W-:Y:S01]  /*2cf0*/  IADD3 R27, R37, 0x6, RZ ;  /* 0x00000006251b7810 */ /* 0x000fe20007ffe0ff */
[----:B------:R-:W-:-:S03]  /*2d00*/  @!P6 FADD.FTZ R40, R40, R26 ;  /* 0x0000001a2828e221 */ /* 0x000fc60000010000 */
[----:B------:R-:W-:-:S05]  /*2d10*/  ISETP.EQ.OR P6, PT, R27, UR7, P2 ;  /* 0x000000071b007c0c */ /* 0x000fca00097c2670 */
[C-C-:B------:R-:W-:Y:S02]  /*2d20*/  @!P3 IMAD R23, R35.reuse, R56, R34.reuse ;  /* 0x000000382317b224 */ /* 0x140fe400078e0222 */
[----:B------:R-:W-:Y:S02]  /*2d30*/  @!P5 IMAD R25, R35, R22, R34 ;  /* 0x000000162319d224 */ /* 0x000fe400078e0222 */
        /* <DEDUP_REMOVED lines=32> */
[----:B------:R-:W-:Y:S01]  /*2f40*/  ISETP.EQ.OR P3, PT, R56, UR7, P2 ;  /* 0x0000000738007c0c */ /* 0x000fe20009762670 */
[----:B---3--:R-:W-:Y:S01]  /*2f50*/  @!P5 FADD.FTZ R40, R40, R24 ;  /* 0x000000182828d221 */ /* 0x008fe20000010000 */
[----:B------:R-:W-:Y:S01]  /*2f60*/  @!P5 FADD.FTZ R41, R41, R25 ;  /* 0x000000192929d221 */ /* 0x000fe20000010000 */
[----:B------:R-:W-:Y:S02]  /*2f70*/  IADD3 R24, R37, 0xc, RZ ;  /* 0x0000000c25187810 */ /* 0x000fe40007ffe0ff */
[----:B------:R-:W-:Y:S01]  /*2f80*/  ISETP.EQ.OR P5, PT, R22, UR7, P2 ;  /* 0x0000000716007c0c */ /* 0x000fe200097a2670 */
[----:B----4-:R-:W-:Y:S01]  /*2f90*/  @!P6 FADD.FTZ R40, R40, R26 ;  /* 0x0000001a2828e221 */ /* 0x010fe20000010000 */
[----:B------:R-:W-:Y:S01]  /*2fa0*/  @!P6 FADD.FTZ R41, R41, R27 ;  /* 0x0000001b2929e221 */ /* 0x000fe20000010000 */
[----:B------:R-:W-:-:S05]  /*2fb0*/  ISETP.EQ.OR P6, PT, R24, UR7, P2 ;  /* 0x0000000718007c0c */ /* 0x000fca00097c2670 */
[----:B------:R-:W-:-:S05]  /*2fc0*/  @!P3 IMAD R23, R35, R56, R34 ;  /* 0x000000382317b224 */ /* 0x000fca00078e0222 */
[----:B------:R-:W-:Y:S02]  /*2fd0*/  @!P5 IMAD R25, R35, R22, R34 ;  /* 0x000000162319d224 */ /* 0x000fe400078e0222 */
[----:B------:R-:W-:-:S04]  /*2fe0*/  @!P3 IMAD.WIDE.U32 R22, R23, 0x8, R38 ;  /* 0x000000081716b825 */ /* 0x000fc800078e0026 */
[----:B------:R-:W-:Y:S02]  /*2ff0*/  @!P6 IMAD R27, R35, R24, R34 ;  /* 0x00000018231be224 */ /* 0x000fe400078e0222 */
[--C-:B------:R-:W-:Y:S01]  /*3000*/  @!P5 IMAD.WIDE.U32 R24, R25, 0x8, R38.reuse ;  /* 0x000000081918d825 */ /* 0x100fe200078e0026 */
[----:B------:R-:W2:Y:S05]  /*3010*/  @!P3 LDG.E.64 R22, desc[UR8][R22.64] ;  /* 0x000000081616b981 */ /* 0x000eaa000c1e1b00 */
[----:B------:R-:W3:Y:S01]  /*3020*/  @!P5 LDG.E.64 R24, desc[UR8][R24.64] ;  /* 0x000000081818d981 */ /* 0x000ee2000c1e1b00 */
[----:B------:R-:W-:-:S06]  /*3030*/  @!P6 IMAD.WIDE.U32 R26, R27, 0x8, R38 ;  /* 0x000000081b1ae825 */ /* 0x000fcc00078e0026 */
[----:B------:R-:W4:Y:S01]  /*3040*/  @!P6 LDG.E.64 R26, desc[UR8][R26.64] ;  /* 0x000000081a1ae981 */ /* 0x000f22000c1e1b00 */
[C---:B------:R-:W-:Y:S02]  /*3050*/  IADD3 R56, R37.reuse, 0xd, RZ ;  /* 0x0000000d25387810 */ /* 0x040fe40007ffe0ff */
[----:B------:R-:W-:Y:S01]  /*3060*/  IADD3 R57, R37, 0xe, RZ ;  /* 0x0000000e25397810 */ /* 0x000fe20007ffe0ff */
[----:B--2---:R-:W-:Y:S01]  /*3070*/  @!P3 FADD.FTZ R40, R40, R22 ;  /* 0x000000162828b221 */ /* 0x004fe20000010000 */
[----:B------:R-:W-:-:S03]  /*3080*/  @!P3 FADD.FTZ R41, R41, R23 ;  /* 0x000000172929b221 */ /* 0x000fc60000010000 */
[----:B---3--:R-:W-:Y:S01]  /*3090*/  @!P5 FADD.FTZ R40, R40, R24 ;  /* 0x000000182828d221 */ /* 0x008fe20000010000 */
[----:B------:R-:W-:Y:S01]  /*30a0*/  @!P5 FADD.FTZ R41, R41, R25 ;  /* 0x000000192929d221 */ /* 0x000fe20000010000 */
[----:B------:R-:W-:Y:S02]  /*30b0*/  ISETP.EQ.OR P5, PT, R56, UR7, P2 ;  /* 0x0000000738007c0c */ /* 0x000fe400097a2670 */
[----:B------:R-:W-:Y:S01]  /*30c0*/  ISETP.EQ.OR P3, PT, R57, UR7, P2 ;  /* 0x0000000739007c0c */ /* 0x000fe20009762670 */
[----:B----4-:R-:W-:Y:S01]  /*30d0*/  @!P6 FADD.FTZ R41, R41, R27 ;  /* 0x0000001b2929e221 */ /* 0x010fe20000010000 */
[----:B------:R-:W-:Y:S01]  /*30e0*/  IADD3 R27, R37, 0xf, RZ ;  /* 0x0000000f251b7810 */ /* 0x000fe20007ffe0ff */
[----:B------:R-:W-:-:S08]  /*30f0*/  @!P6 FADD.FTZ R40, R40, R26 ;  /* 0x0000001a2828e221 */ /* 0x000fd00000010000 */
[C-C-:B------:R-:W-:Y:S02]  /*3100*/  @!P5 IMAD R23, R35.reuse, R56, R34.reuse ;  /* 0x000000382317d224 */ /* 0x140fe400078e0222 */
[----:B------:R-:W-:Y:S02]  /*3110*/  @!P3 IMAD R25, R35, R57, R34 ;  /* 0x000000392319b224 */ /* 0x000fe400078e0222 */
[----:B------:R-:W-:Y:S01]  /*3120*/  @!P5 IMAD.WIDE.U32 R22, R23, 0x8, R38 ;  /* 0x000000081716d825 */ /* 0x000fe200078e0026 */
[----:B------:R-:W-:-:S03]  /*3130*/  ISETP.EQ.OR P6, PT, R27, UR7, P2 ;  /* 0x000000071b007c0c */ /* 0x000fc600097c2670 */
[----:B------:R-:W-:Y:S02]  /*3140*/  @!P3 IMAD.WIDE.U32 R24, R25, 0x8, R38 ;  /* 0x000000081918b825 */ /* 0x000fe400078e0026 */
[----:B------:R-:W2:Y:S04]  /*3150*/  @!P5 LDG.E.64 R22, desc[UR8][R22.64] ;  /* 0x000000081616d981 */ /* 0x000ea8000c1e1b00 */
[----:B------:R-:W3:Y:S04]  /*3160*/  @!P3 LDG.E.64 R24, desc[UR8][R24.64] ;  /* 0x000000081818b981 */ /* 0x000ee8000c1e1b00 */
[----:B------:R-:W-:-:S04]  /*3170*/  @!P6 IMAD R27, R35, R27, R34 ;  /* 0x0000001b231be224 */ /* 0x000fc800078e0222 */
[----:B------:R-:W-:-:S06]  /*3180*/  @!P6 IMAD.WIDE.U32 R26, R27, 0x8, R38 ;  /* 0x000000081b1ae825 */ /* 0x000fcc00078e0026 */
[----:B------:R-:W4:Y:S01]  /*3190*/  @!P6 LDG.E.64 R26, desc[UR8][R26.64] ;  /* 0x000000081a1ae981 */ /* 0x000f22000c1e1b00 */
[----:B------:R-:W-:Y:S02]  /*31a0*/  IADD3 R36, R36, -0x10, RZ ;  /* 0xfffffff024247810 */ /* 0x000fe40007ffe0ff */
[----:B------:R-:W-:Y:S01]  /*31b0*/  IADD3 R37, R37, 0x10, RZ ;  /* 0x0000001025257810 */ /* 0x000fe20007ffe0ff */
[----:B--2---:R-:W-:Y:S01]  /*31c0*/  @!P5 FADD.FTZ R40, R40, R22 ;  /* 0x000000162828d221 */ /* 0x004fe20000010000 */
[----:B------:R-:W-:-:S03]  /*31d0*/  @!P5 FADD.FTZ R41, R41, R23 ;  /* 0x000000172929d221 */ /* 0x000fc60000010000 */
[----:B---3--:R-:W-:Y:S01]  /*31e0*/  @!P3 FADD.FTZ R40, R40, R24 ;  /* 0x000000182828b221 */ /* 0x008fe20000010000 */
[----:B------:R-:W-:Y:S01]  /*31f0*/  @!P3 FADD.FTZ R41, R41, R25 ;  /* 0x000000192929b221 */ /* 0x000fe20000010000 */
[----:B------:R-:W-:Y:S02]  /*3200*/  ISETP.GT.AND P3, PT, R36, 0xc, PT ;  /* 0x0000000c2400780c */ /* 0x000fe40003f64270 */
[----:B----4-:R-:W-:Y:S01]  /*3210*/  @!P6 FADD.FTZ R40, R40, R26 ;  /* 0x0000001a2828e221 */ /* 0x010fe20000010000 */
[----:B------:R-:W-:-:S10]  /*3220*/  @!P6 FADD.FTZ R41, R41, R27 ;  /* 0x0000001b2929e221 */ /* 0x000fd40000010000 */
[----:B------:R-:W-:Y:S05]  /*3230*/  @P3 BRA `(.L_x_54) ;  /* 0xfffffff800343947 */ /* 0x000fea000383ffff */
.L_x_53:
[----:B------:R-:W-:-:S13]  /*3240*/  ISETP.GT.AND P3, PT, R36, 0x4, PT ;  /* 0x000000042400780c */ /* 0x000fda0003f64270 */
[----:B------:R-:W-:Y:S05]  /*3250*/  @!P3 BRA `(.L_x_55) ;  /* 0x0000000000ecb947 */ /* 0x000fea0003800000 */
[C---:B------:R-:W-:Y:S02]  /*3260*/  ISETP.EQ.OR P0, PT, R37.reuse, UR7, P2 ;  /* 0x0000000725007c0c */ /* 0x040fe40009702670 */
[----:B------:R-:W-:-:S04]  /*3270*/  IADD3 R27, R37, 0x1, RZ ;  /* 0x00000001251b7810 */ /* 0x000fc80007ffe0ff */
[----:B------:R-:W-:-:S07]  /*3280*/  ISETP.EQ.OR P3, PT, R27, UR7, P2 ;  /* 0x000000071b007c0c */ /* 0x000fce0009762670 */
[----:B------:R-:W-:-:S04]  /*3290*/  @!P0 IMAD R23, R37, R35, R34 ;  /* 0x0000002325178224 */ /* 0x000fc800078e0222 */
[----:B------:R-:W-:-:S06]  /*32a0*/  @!P0 IMAD.WIDE.U32 R22, R23, 0x8, R38 ;  /* 0x0000000817168825 */ /* 0x000fcc00078e0026 */
[----:B------:R-:W0:Y:S01]  /*32b0*/  @!P0 LDG.E.64 R22, desc[UR8][R22.64] ;  /* 0x0000000816168981 */ /* 0x000e22000c1e1b00 */
[----:B------:R-:W-:-:S04]  /*32c0*/  @!P3 IMAD R27, R35, R27, R34 ;  /* 0x0000001b231bb224 */ /* 0x000fc800078e0222 */
[----:B------:R-:W-:-:S06]  /*32d0*/  @!P3 IMAD.WIDE.U32 R26, R27, 0x8, R38 ;  /* 0x000000081b1ab825 */ /* 0x000fcc00078e0026 */
[----:B------:R-:W2:Y:S01]  /*32e0*/  @!P3 LDG.E.64 R26, desc[UR8][R26.64] ;  /* 0x000000081a1ab981 */ /* 0x000ea2000c1e1b00 */
[C---:B------:R-:W-:Y:S02]  /*32f0*/  IADD3 R25, R37.reuse, 0x2, RZ ;  /* 0x0000000225197810 */ /* 0x040fe40007ffe0ff */
[----:B------:R-:W-:Y:S02]  /*3300*/  IADD3 R56, R37, 0x3, RZ ;  /* 0x0000000325387810 */ /* 0x000fe40007ffe0ff */
[----:B------:R-:W-:Y:S02]  /*3310*/  ISETP.EQ.OR P5, PT, R25, UR7, P2 ;  /* 0x0000000719007c0c */ /* 0x000fe400097a2670 */
[----:B------:R-:W-:Y:S02]  /*3320*/  ISETP.EQ.OR P6, PT, R56, UR7, P2 ;  /* 0x0000000738007c0c */ /* 0x000fe400097c2670 */
[----:B------:R-:W-:-:S09]  /*3330*/  IADD3 R37, R37, 0x4, RZ ;  /* 0x0000000425257810 */ /* 0x000fd20007ffe0ff */
[----:B------:R-:W-:-:S04]  /*3340*/  @!P5 IMAD R25, R35, R25, R34 ;  /* 0x000000192319d224 */ /* 0x000fc800078e0222 */
[----:B------:R-:W-:-:S06]  /*3350*/  @!P5 IMAD.WIDE.U32 R24, R25, 0x8, R38 ;  /* 0x000000081918d825 */ /* 0x000fcc00078e0026 */
[----:B------:R-:W3:Y:S01]  /*3360*/  @!P5 LDG.E.64 R24, desc[UR8][R24.64] ;  /* 0x000000081818d981 */ /* 0x000ee2000c1e1b00 */
[----:B0-----:R-:W-:Y:S01]  /*3370*/  @!P0 FADD.FTZ R41, R41, R23 ;  /* 0x0000001729298221 */ /* 0x001fe20000010000 */
[----:B------:R-:W-:Y:S02]  /*3380*/  @!P6 IMAD R23, R35, R56, R34 ;  /* 0x000000382317e224 */ /* 0x000fe400078e0222 */
[----:B------:R-:W-:Y:S01]  /*3390*/  @!P0 FADD.FTZ R40, R40, R22 ;  /* 0x0000001628288221 */ /* 0x000fe20000010000 */
[----:B------:R-:W-:Y:S01]  /*33a0*/  ISETP.EQ.OR P0, PT, R37, UR7, P2 ;  /* 0x0000000725007c0c */ /* 0x000fe20009702670 */
[----:B------:R-:W-:-:S06]  /*33b0*/  @!P6 IMAD.WIDE.U32 R22, R23, 0x8, R38 ;  /* 0x000000081716e825 */ /* 0x000fcc00078e0026 */
[----:B------:R-:W4:Y:S01]  /*33c0*/  @!P6 LDG.E.64 R22, desc[UR8][R22.64] ;  /* 0x000000081616e981 */ /* 0x000f22000c1e1b00 */
[----:B--2---:R-:W-:Y:S01]  /*33d0*/  @!P3 FADD.FTZ R41, R41, R27 ;  /* 0x0000001b2929b221 */ /* 0x004fe20000010000 */
[----:B------:R-:W-:-:S04]  /*33e0*/  @!P3 FADD.FTZ R40, R40, R26 ;  /* 0x0000001a2828b221 */ /* 0x000fc80000010000 */
[----:B------:R-:W-:-:S04]  /*33f0*/  @!P0 IMAD R27, R35, R37, R34 ;  /* 0x00000025231b8224 */ /* 0x000fc800078e0222 */
[----:B------:R-:W-:-:S06]  /*3400*/  @!P0 IMAD.WIDE.U32 R26, R27, 0x8, R38 ;  /* 0x000000081b1a8825 */ /* 0x000fcc00078e0026 */
[----:B------:R-:W2:Y:S01]  /*3410*/  @!P0 LDG.E.64 R26, desc[UR8][R26.64] ;  /* 0x000000081a1a8981 */ /* 0x000ea2000c1e1b00 */
[C---:B------:R-:W-:Y:S01]  /*3420*/  IADD3 R56, R37.reuse, 0x3, RZ ;  /* 0x0000000325387810 */ /* 0x040fe20007ffe0ff */
[----:B---3--:R-:W-:Y:S01]  /*3430*/  @!P5 FADD.FTZ R40, R40, R24 ;  /* 0x000000182828d221 */ /* 0x008fe20000010000 */
[----:B------:R-:W-:Y:S01]  /*3440*/  IADD3 R24, R37, 0x1, RZ ;  /* 0x0000000125187810 */ /* 0x000fe20007ffe0ff */
[----:B------:R-:W-:Y:S01]  /*3450*/  @!P5 FADD.FTZ R41, R41, R25 ;  /* 0x000000192929d221 */ /* 0x000fe20000010000 */
[----:B------:R-:W-:Y:S02]  /*3460*/  IADD3 R25, R37, 0x2, RZ ;  /* 0x0000000225197810 */ /* 0x000fe40007ffe0ff */
[----:B------:R-:W-:Y:S02]  /*3470*/  ISETP.EQ.OR P5, PT, R24, UR7, P2 ;  /* 0x0000000718007c0c */ /* 0x000fe400097a2670 */
[----:B------:R-:W-:Y:S01]  /*3480*/  ISETP.EQ.OR P3, PT, R56, UR7, P2 ;  /* 0x0000000738007c0c */ /* 0x000fe20009762670 */
[----:B----4-:R-:W-:Y:S01]  /*3490*/  @!P6 FADD.FTZ R40, R40, R22 ;  /* 0x000000162828e221 */ /* 0x010fe20000010000 */
[----:B------:R-:W-:Y:S01]  /*34a0*/  @!P6 FADD.FTZ R41, R41, R23 ;  /* 0x000000172929e221 */ /* 0x000fe20000010000 */
[----:B------:R-:W-:-:S08]  /*34b0*/  ISETP.EQ.OR P6, PT, R25, UR7, P2 ;  /* 0x0000000719007c0c */ /* 0x000fd000097c2670 */
[----:B------:R-:W-:-:S04]  /*34c0*/  @!P5 IMAD R23, R35, R24, R34 ;  /* 0x000000182317d224 */ /* 0x000fc800078e0222 */
[----:B------:R-:W-:-:S06]  /*34d0*/  @!P5 IMAD.WIDE.U32 R22, R23, 0x8, R38 ;  /* 0x000000081716d825 */ /* 0x000fcc00078e0026 */
[----:B------:R-:W3:Y:S01]  /*34e0*/  @!P5 LDG.E.64 R22, desc[UR8][R22.64] ;  /* 0x000000081616d981 */ /* 0x000ee2000c1e1b00 */
[--C-:B------:R-:W-:Y:S02]  /*34f0*/  @!P6 IMAD R25, R35, R25, R34.reuse ;  /* 0x000000192319e224 */ /* 0x100fe400078e0222 */
[----:B--2---:R-:W-:Y:S01]  /*3500*/  @!P0 FADD.FTZ R41, R41, R27 ;  /* 0x0000001b29298221 */ /* 0x004fe20000010000 */
[----:B------:R-:W-:Y:S02]  /*3510*/  @!P3 IMAD R27, R35, R56, R34 ;  /* 0x00000038231bb224 */ /* 0x000fe400078e0222 */
[----:B------:R-:W-:-:S04]  /*3520*/  @!P6 IMAD.WIDE.U32 R24, R25, 0x8, R38 ;  /* 0x000000081918e825 */ /* 0x000fc800078e0026 */
[----:B------:R-:W-:Y:S01]  /*3530*/  @!P0 FADD.FTZ R40, R40, R26 ;  /* 0x0000001a28288221 */ /* 0x000fe20000010000 */
[----:B------:R-:W-:Y:S01]  /*3540*/  @!P3 IMAD.WIDE.U32 R26, R27, 0x8, R38 ;  /* 0x000000081b1ab825 */ /* 0x000fe200078e0026 */
[----:B------:R-:W2:Y:S05]  /*3550*/  @!P6 LDG.E.64 R24, desc[UR8][R24.64] ;  /* 0x000000081818e981 */ /* 0x000eaa000c1e1b00 */
[----:B------:R-:W4:Y:S01]  /*3560*/  @!P3 LDG.E.64 R26, desc[UR8][R26.64] ;  /* 0x000000081a1ab981 */ /* 0x000f22000c1e1b00 */
[----:B------:R-:W-:Y:S02]  /*3570*/  IADD3 R36, R36, -0x4, RZ ;  /* 0xfffffffc24247810 */ /* 0x000fe40007ffe0ff */
[----:B------:R-:W-:-:S02]  /*3580*/  PLOP3.LUT P0, PT, PT, PT, PT, 0x8, 0x0 ;  /* 0x000000000000781c */ /* 0x000fc40003f0e170 */
[----:B------:R-:W-:Y:S02]  /*3590*/  IADD3 R36, R36, -0x4, RZ ;  /* 0xfffffffc24247810 */ /* 0x000fe40007ffe0ff */
[----:B------:R-:W-:Y:S01]  /*35a0*/  IADD3 R37, R37, 0x4, RZ ;  /* 0x0000000425257810 */ /* 0x000fe20007ffe0ff */
[----:B---3--:R-:W-:Y:S01]  /*35b0*/  @!P5 FADD.FTZ R40, R40, R22 ;  /* 0x000000162828d221 */ /* 0x008fe20000010000 */
[----:B------:R-:W-:-:S03]  /*35c0*/  @!P5 FADD.FTZ R41, R41, R23 ;  /* 0x000000172929d221 */ /* 0x000fc60000010000 */
[----:B--2---:R-:W-:Y:S01]  /*35d0*/  @!P6 FADD.FTZ R40, R40, R24 ;  /* 0x000000182828e221 */ /* 0x004fe20000010000 */
[----:B------:R-:W-:-:S03]  /*35e0*/  @!P6 FADD.FTZ R41, R41, R25 ;  /* 0x000000192929e221 */ /* 0x000fc60000010000 */
[----:B----4-:R-:W-:Y:S01]  /*35f0*/  @!P3 FADD.FTZ R40, R40, R26 ;  /* 0x0000001a2828b221 */ /* 0x010fe20000010000 */
[----:B------:R-:W-:-:S07]  /*3600*/  @!P3 FADD.FTZ R41, R41, R27 ;  /* 0x0000001b2929b221 */ /* 0x000fce0000010000 */
.L_x_55:
[----:B------:R-:W-:-:S13]  /*3610*/  ISETP.NE.OR P0, PT, R36, RZ, P0 ;  /* 0x000000ff2400720c */ /* 0x000fda0000705670 */
[----:B------:R-:W-:Y:S05]  /*3620*/  @!P0 BRA `(.L_x_51) ;  /* 0x00000000007c8947 */ /* 0x000fea0003800000 */
.L_x_52:
[----:B------:R-:W-:-:S13]  /*3630*/  ISETP.EQ.OR P3, PT, R37, UR7, P2 ;  /* 0x0000000725007c0c */ /* 0x000fda0009762670 */
[----:B------:R-:W-:-:S04]  /*3640*/  @!P3 IMAD R27, R35, R37, R34 ;  /* 0x00000025231bb224 */ /* 0x000fc800078e0222 */
[----:B------:R-:W-:-:S06]  /*3650*/  @!P3 IMAD.WIDE.U32 R26, R27, 0x8, R38 ;  /* 0x000000081b1ab825 */ /* 0x000fcc00078e0026 */
[----:B------:R-:W0:Y:S01]  /*3660*/  @!P3 LDG.E.64 R26, desc[UR8][R26.64] ;  /* 0x000000081a1ab981 */ /* 0x000e22000c1e1b00 */
[C---:B------:R-:W-:Y:S02]  /*3670*/  IADD3 R25, R37.reuse, 0x1, RZ ;  /* 0x0000000125197810 */ /* 0x040fe40007ffe0ff */
[----:B------:R-:W-:Y:S02]  /*3680*/  IADD3 R23, R37, 0x2, RZ ;  /* 0x0000000225177810 */ /* 0x000fe40007ffe0ff */
[----:B------:R-:W-:Y:S02]  /*3690*/  ISETP.EQ.OR P5, PT, R25, UR7, P2 ;  /* 0x0000000719007c0c */ /* 0x000fe400097a2670 */
[----:B------:R-:W-:Y:S02]  /*36a0*/  ISETP.EQ.OR P6, PT, R23, UR7, P2 ;  /* 0x0000000717007c0c */ /* 0x000fe400097c2670 */
[----:B------:R-:W-:-:S04]  /*36b0*/  IADD3 R57, R37, 0x3, RZ ;  /* 0x0000000325397810 */ /* 0x000fc80007ffe0ff */
[----:B------:R-:W-:-:S05]  /*36c0*/  ISETP.EQ.OR P0, PT, R57, UR7, P2 ;  /* 0x0000000739007c0c */ /* 0x000fca0009702670 */
[C-C-:B------:R-:W-:Y:S02]  /*36d0*/  @!P5 IMAD R25, R35.reuse, R25, R34.reuse ;  /* 0x000000192319d224 */ /* 0x140fe400078e0222 */
[----:B------:R-:W-:Y:S02]  /*36e0*/  @!P6 IMAD R23, R35, R23, R34 ;  /* 0x000000172317e224 */ /* 0x000fe400078e0222 */
[----:B------:R-:W-:-:S04]  /*36f0*/  @!P5 IMAD.WIDE.U32 R24, R25, 0x8, R38 ;  /* 0x000000081918d825 */ /* 0x000fc800078e0026 */
[----:B------:R-:W-:Y:S02]  /*3700*/  @!P6 IMAD.WIDE.U32 R22, R23, 0x8, R38 ;  /* 0x000000081716e825 */ /* 0x000fe400078e0026 */
[----:B------:R-:W2:Y:S02]  /*3710*/  @!P5 LDG.E.64 R24, desc[UR8][R24.64] ;  /* 0x000000081818d981 */ /* 0x000ea4000c1e1b00 */
[----:B------:R-:W-:Y:S02]  /*3720*/  @!P0 IMAD R57, R35, R57, R34 ;  /* 0x0000003923398224 */ /* 0x000fe400078e0222 */
[----:B------:R-:W3:Y:S01]  /*3730*/  @!P6 LDG.E.64 R22, desc[UR8][R22.64] ;  /* 0x000000081616e981 */ /* 0x000ee2000c1e1b00 */
[----:B0-----:R-:W-:Y:S01]  /*3740*/  @!P3 FADD.FTZ R40, R40, R26 ;  /* 0x0000001a2828b221 */ /* 0x001fe20000010000 */
[----:B------:R-:W-:Y:S01]  /*3750*/  @!P3 FADD.FTZ R41, R41, R27 ;  /* 0x0000001b2929b221 */ /* 0x000fe20000010000 */
[----:B------:R-:W-:-:S06]  /*3760*/  @!P0 IMAD.WIDE.U32 R26, R57, 0x8, R38 ;  /* 0x00000008391a8825 */ /* 0x000fcc00078e0026 */
[----:B------:R-:W4:Y:S01]  /*3770*/  @!P0 LDG.E.64 R26, desc[UR8][R26.64] ;  /* 0x000000081a1a8981 */ /* 0x000f22000c1e1b00 */
[----:B------:R-:W-:-:S04]  /*3780*/  IADD3 R36, R36, -0x4, RZ ;  /* 0xfffffffc24247810 */ /* 0x000fc80007ffe0ff */
[----:B------:R-:W-:Y:S02]  /*3790*/  ISETP.NE.AND P3, PT, R36, RZ, PT ;  /* 0x000000ff2400720c */ /* 0x000fe40003f65270 */
[----:B------:R-:W-:Y:S01]  /*37a0*/  IADD3 R37, R37, 0x4, RZ ;  /* 0x0000000425257810 */ /* 0x000fe20007ffe0ff */
[----:B--2---:R-:W-:Y:S01]  /*37b0*/  @!P5 FADD.FTZ R40, R40, R24 ;  /* 0x000000182828d221 */ /* 0x004fe20000010000 */
[----:B------:R-:W-:-:S03]  /*37c0*/  @!P5 FADD.FTZ R41, R41, R25 ;  /* 0x000000192929d221 */ /* 0x000fc60000010000 */
[----:B---3--:R-:W-:Y:S01]  /*37d0*/  @!P6 FADD.FTZ R40, R40, R22 ;  /* 0x000000162828e221 */ /* 0x008fe20000010000 */
[----:B------:R-:W-:-:S03]  /*37e0*/  @!P6 FADD.FTZ R41, R41, R23 ;  /* 0x000000172929e221 */ /* 0x000fc60000010000 */
[----:B----4-:R-:W-:Y:S01]  /*37f0*/  @!P0 FADD.FTZ R40, R40, R26 ;  /* 0x0000001a28288221 */ /* 0x010fe20000010000 */
[----:B------:R-:W-:Y:S01]  /*3800*/  @!P0 FADD.FTZ R41, R41, R27 ;  /* 0x0000001b29298221 */ /* 0x000fe20000010000 */
[----:B------:R-:W-:Y:S06]  /*3810*/  @P3 BRA `(.L_x_52) ;  /* 0xfffffffc00843947 */ /* 0x000fec000383ffff */
.L_x_51:
        /* <DEDUP_REMOVED lines=8> */
[----:B------:R-:W0:Y:S02]  /*38a0*/  LDG.E.64 R22, desc[UR8][R22.64] ;  /* 0x0000000816167981 */ /* 0x000e24000c1e1b00 */
[----:B0-----:R-:W-:Y:S01]  /*38b0*/  FADD.FTZ R40, R40, R22 ;  /* 0x0000001628287221 */ /* 0x001fe20000010000 */
[----:B------:R-:W-:-:S07]  /*38c0*/  FADD.FTZ R41, R41, R23 ;  /* 0x0000001729297221 */ /* 0x000fce0000010000 */
.L_x_57:
[----:B------:R-:W-:Y:S05]  /*38d0*/  BSYNC B0 ;  /* 0x0000000000007941 */ /* 0x000fea0003800000 */
.L_x_56:
        /* <DEDUP_REMOVED lines=10> */
[----:B------:R-:W0:Y:S04]  /*3980*/  @!P3 LDG.E.64 R22, desc[UR8][R22.64] ;  /* 0x000000081616b981 */ /* 0x000e28000c1e1b00 */
[----:B------:R-:W2:Y:S01]  /*3990*/  @!P0 LDG.E.64 R24, desc[UR8][R24.64] ;  /* 0x0000000818188981 */ /* 0x000ea2000c1e1b00 */
[----:B0-----:R-:W-:Y:S01]  /*39a0*/  @!P3 FADD.FTZ R40, R40, R22 ;  /* 0x000000162828b221 */ /* 0x001fe20000010000 */
[----:B------:R-:W-:-:S03]  /*39b0*/  @!P3 FADD.FTZ R41, R41, R23 ;  /* 0x000000172929b221 */ /* 0x000fc60000010000 */
[----:B--2---:R-:W-:Y:S01]  /*39c0*/  @!P0 FADD.FTZ R40, R40, R24 ;  /* 0x0000001828288221 */ /* 0x004fe20000010000 */
[----:B------:R-:W-:-:S07]  /*39d0*/  @!P0 FADD.FTZ R41, R41, R25 ;  /* 0x0000001929298221 */ /* 0x000fce0000010000 */
.L_x_48:
[----:B------:R-:W1:Y:S01]  /*39e0*/  S2UR UR6, SR_CgaCtaId ;  /* 0x00000000000679c3 */ /* 0x000e620000008800 */
[----:B------:R-:W-:Y:S01]  /*39f0*/  UMOV UR5, 0x400 ;  /* 0x0000040000057882 */ /* 0x000fe20000000000 */
[----:B------:R-:W-:Y:S01]  /*3a00*/  ULDC.64 UR12, c[0x0][0x290] ;  /* 0x0000a400000c7ab9 */ /* 0x000fe20000000a00 */
[----:B--2---:R-:W-:Y:S02]  /*3a10*/  SHF.L.U32 R25, R46, 0x10, RZ ;  /* 0x000000102e197819 */ /* 0x004fe400000006ff */
[----:B------:R-:W-:Y:S02]  /*3a20*/  SHF.L.U32 R7, R7, 0x10, RZ ;  /* 0x0000001007077819 */ /* 0x000fe400000006ff */
[----:B------:R-:W-:Y:S01]  /*3a30*/  ISETP.GE.U32.AND P0, PT, R51, UR12, PT ;  /* 0x0000000c33007c0c */ /* 0x000fe2000bf06070 */
[C---:B------:R-:W-:Y:S01]  /*3a40*/  FADD.FTZ R46, -R14.reuse, R25 ;  /* 0x000000190e2e7221 */ /* 0x040fe20000010100 */
[----:B------:R-:W-:Y:S01]  /*3a50*/  ISETP.GE.U32.AND P3, PT, R49, UR12, PT ;  /* 0x0000000c31007c0c */ /* 0x000fe2000bf66070 */
[----:B------:R-:W-:Y:S01]  /*3a60*/  FADD.FTZ R24, -R14, R7 ;  /* 0x000000070e187221 */ /* 0x000fe20000010100 */
[----:B------:R-:W-:-:S02]  /*3a70*/  SHF.L.U32 R47, R47, 0x10, RZ ;  /* 0x000000102f2f7819 */ /* 0x000fc400000006ff */
[----:B------:R-:W-:Y:S01]  /*3a80*/  SHF.L.U32 R31, R31, 0x10, RZ ;  /* 0x000000101f1f7819 */ /* 0x000fe200000006ff */
[-C--:B------:R-:W-:Y:S01]  /*3a90*/  FMUL.FTZ R56, R24, R15.reuse ;  /* 0x0000000f18387220 */ /* 0x080fe20000410000 */
[----:B------:R-:W-:Y:S02]  /*3aa0*/  SHF.L.U32 R27, R42, 0x10, RZ ;  /* 0x000000102a1b7819 */ /* 0x000fe400000006ff */
[----:B------:R-:W-:Y:S01]  /*3ab0*/  SHF.L.U32 R29, R29, 0x10, RZ ;  /* 0x000000101d1d7819 */ /* 0x000fe200000006ff */
[C---:B------:R-:W-:Y:S01]  /*3ac0*/  FADD.FTZ R42, -R14.reuse, R31 ;  /* 0x0000001f0e2a7221 */ /* 0x040fe20000010100 */
[----:B------:R-:W-:Y:S01]  /*3ad0*/  SHF.L.U32 R43, R43, 0x10, RZ ;  /* 0x000000102b2b7819 */ /* 0x000fe200000006ff */
[C---:B------:R-:W-:Y:S01]  /*3ae0*/  FADD.FTZ R36, -R14.reuse, R27 ;  /* 0x0000001b0e247221 */ /* 0x040fe20000010100 */
[----:B------:R-:W-:Y:S01]  /*3af0*/  SHF.L.U32 R21, R21, 0x10, RZ ;  /* 0x0000001015157819 */ /* 0x000fe200000006ff */
[C---:B------:R-:W-:Y:S01]  /*3b00*/  FADD.FTZ R38, -R14.reuse, R29 ;  /* 0x0000001d0e267221 */ /* 0x040fe20000010100 */
[----:B------:R-:W-:Y:S01]  /*3b10*/  ISETP.GE.AND.EX P0, PT, R9, UR13, PT, P0 ;  /* 0x0000000d09007c0c */ /* 0x000fe2000bf06300 */
[----:B-1----:R-:W-:Y:S01]  /*3b20*/  ULEA UR5, UR6, UR5, 0x18 ;  /* 0x0000000506057291 */ /* 0x002fe2000f8ec03f */
[----:B------:R-:W-:Y:S01]  /*3b30*/  ISETP.GE.AND.EX P3, PT, R13, UR13, PT, P3 ;  /* 0x0000000d0d007c0c */ /* 0x000fe2000bf66330 */
[----:B------:R-:W-:Y:S01]  /*3b40*/  FADD.FTZ R26, -R14, R43 ;  /* 0x0000002b0e1a7221 */ /* 0x000fe20000010100 */
[----:B------:R-:W-:Y:S01]  /*3b50*/  ISETP.GT.U32.OR P0, PT, R54, 0x29f, P0 ;  /* 0x0000029f3600780c */ /* 0x000fe20000704470 */
[----:B------:R-:W-:Y:S01]  /*3b60*/  FMUL.FTZ R31, R46, R15 ;  /* 0x0000000f2e1f7220 */ /* 0x000fe20000410000 */
[----:B------:R-:W-:-:S02]  /*3b70*/  ISETP.GT.U32.OR P3, PT, R54, 0x29f, P3 ;  /* 0x0000029f3600780c */ /* 0x000fc40001f64470 */
[----:B------:R-:W-:Y:S02]  /*3b80*/  SHF.L.U32 R45, R45, 0x10, RZ ;  /* 0x000000102d2d7819 */ /* 0x000fe400000006ff */
[----:B------:R0:W-:Y:S01]  /*3b90*/  @!P2 STS.64 [UR5+0xc8], R40 ;  /* 0x0000c828ff00a988 */ /* 0x0001e20008000a05 */
[----:B------:R-:W-:Y:S01]  /*3ba0*/  BAR.SYNC.DEFER_BLOCKING 0x0 ;  /* 0x0000000000007b1d */ /* 0x000fe20000010000 */
[----:B------:R-:W-:Y:S02]  /*3bb0*/  ISETP.GE.U32.AND P2, PT, R50, UR12, PT ;  /* 0x0000000c32007c0c */ /* 0x000fe4000bf46070 */
[----:B------:R-:W-:Y:S02]  /*3bc0*/  SHF.L.U32 R32, R32, 0x10, RZ ;  /* 0x0000001020207819 */ /* 0x000fe400000006ff */
[----:B------:R-:W-:Y:S01]  /*3bd0*/  ISETP.GE.AND.EX P2, PT, R11, UR13, PT, P2 ;  /* 0x0000000d0b007c0c */ /* 0x000fe2000bf46320 */
[C---:B0-----:R-:W-:Y:S01]  /*3be0*/  FADD.FTZ R40, -R14.reuse, R47 ;  /* 0x0000002f0e287221 */ /* 0x041fe20000010100 */
[----:B------:R-:W-:-:S02]  /*3bf0*/  FADD.FTZ R14, -R14, R21 ;  /* 0x000000150e0e7221 */ /* 0x000fc40000010100 */
[----:B------:R-:W-:Y:S01]  /*3c00*/  ISETP.GT.U32.OR P2, PT, R54, 0x29f, P2 ;  /* 0x0000029f3600780c */ /* 0x000fe20001744470 */
[----:B------:R-:W0:Y:S01]  /*3c10*/  LDS.64 R22, [UR5+0xc8] ;  /* 0x0000c805ff167984 */ /* 0x000e220008000a00 */
[----:B------:R-:W-:Y:S02]  /*3c20*/  ULDC UR5, c[0x0][0x2bc] ;  /* 0x0000af0000057ab9 */ /* 0x000fe40000000800 */
[----:B0-----:R-:W-:Y:S01]  /*3c30*/  FMUL.FTZ R7, R22, UR5 ;  /* 0x0000000516077c20 */ /* 0x001fe20008410000 */
[----:B------:R-:W-:Y:S01]  /*3c40*/  FMUL.FTZ R34, R23, UR5 ;  /* 0x0000000517227c20 */ /* 0x000fe20008410000 */
[----:B------:R-:W-:Y:S07]  /*3c50*/  @!P4 BRA `(.L_x_58) ;  /* 0x000000000048c947 */ /* 0x000fee0003800000 */
        /* <DEDUP_REMOVED lines=18> */
.L_x_58:
[----:B------:R-:W-:Y:S04]  /*3d80*/  BSSY B0, `(.L_x_59) ;  /* 0x0000014000007945 */ /* 0x000fe80003800000 */
[----:B------:R-:W-:Y:S05]  /*3d90*/  @!P1 BRA `(.L_x_60) ;  /* 0x0000000000489947 */ /* 0x000fea0003800000 */
[C-C-:B------:R-:W-:Y:S01]  /*3da0*/  FFMA.FTZ R22, R7.reuse, R31, R34.reuse ;  /* 0x0000001f07167223 */ /* 0x140fe20000010022 */
[----:B------:R-:W-:Y:S01]  /*3db0*/  ULDC.64 UR12, c[0x0][0x288] ;  /* 0x0000a200000c7ab9 */ /* 0x000fe20000000a00 */
[----:B------:R-:W-:Y:S01]  /*3dc0*/  MOV R23, R61 ;  /* 0x0000003d00177202 */ /* 0x000fe20000000f00 */
[----:B------:R-:W-:Y:S01]  /*3dd0*/  FFMA.FTZ R21, R7, R56, R34 ;  /* 0x0000003807157223 */ /* 0x000fe20000010022 */
[----:B------:R-:W-:Y:S01]  /*3de0*/  FFMA.FTZ R24, R45, R16, -R22 ;  /* 0x000000102d187223 */ /* 0x000fe20000010816 */
[----:B------:R-:W-:Y:S01]  /*3df0*/  MOV R22, R58 ;  /* 0x0000003a00167202 */ /* 0x000fe20000000f00 */
[----:B------:R-:W-:Y:S02]  /*3e00*/  IMAD R25, R3, UR12, RZ ;  /* 0x0000000c03197c24 */ /* 0x000fe4000f8e02ff */
[----:B------:R-:W-:Y:S01]  /*3e10*/  FFMA.FTZ R46, R32, R17, -R21 ;  /* 0x00000011202e7223 */ /* 0x000fe20000010815 */
[----:B------:R-:W-:Y:S01]  /*3e20*/  FMUL.FTZ R32, R24, R15 ;  /* 0x0000000f18207220 */ /* 0x000fe20000410000 */
[----:B------:R-:W-:-:S04]  /*3e30*/  IMAD.WIDE.U32 R22, R52, UR12, R22 ;  /* 0x0000000c34167c25 */ /* 0x000fc8000f8e0016 */
[----:B------:R-:W-:Y:S01]  /*3e40*/  FMUL.FTZ R21, R46, R15 ;  /* 0x0000000f2e157220 */ /* 0x000fe20000410000 */
[----:B------:R-:W-:Y:S01]  /*3e50*/  IMAD R25, R52, UR13, R25 ;  /* 0x0000000d34197c24 */ /* 0x000fe2000f8e0219 */
[----:B------:R-:W-:-:S03]  /*3e60*/  ULDC.64 UR12, c[0x0][0x210] ;  /* 0x00008400000c7ab9 */ /* 0x000fc60000000a00 */
[----:B------:R-:W-:Y:S02]  /*3e70*/  F2FP.BF16.F32.PACK_AB R21, R21, R32 ;  /* 0x000000201515723e */ /* 0x000fe400000010ff */
[----:B------:R-:W-:Y:S02]  /*3e80*/  LEA R24, P5, R22, UR12, 0x1 ;  /* 0x0000000c16187c11 */ /* 0x000fe4000f8a08ff */
[----:B------:R-:W-:-:S04]  /*3e90*/  IADD3 R25, R23, R25, RZ ;  /* 0x0000001917197210 */ /* 0x000fc80007ffe0ff */
[----:B------:R-:W-:-:S05]  /*3ea0*/  LEA.HI.X R25, R22, UR13, R25, 0x1, P5 ;  /* 0x0000000d16197c11 */ /* 0x000fca000a8f0c19 */
[----:B------:R0:W-:Y:S02]  /*3eb0*/  STG.E desc[UR8][R24.64], R21 ;  /* 0x0000001518007986 */ /* 0x0001e4000c101908 */
.L_x_60:
[----:B------:R-:W-:Y:S05]  /*3ec0*/  BSYNC B0 ;  /* 0x0000000000007941 */ /* 0x000fea0003800000 */
.L_x_59:
[----:B0-----:R-:W-:Y:S01]  /*3ed0*/  SHF.L.U32 R21, R44, 0x10, RZ ;  /* 0x000000102c157819 */ /* 0x001fe200000006ff */
        /* <DEDUP_REMOVED lines=22> */
.L_x_61:
[----:B------:R-:W-:Y:S04]  /*4040*/  BSSY B0, `(.L_x_62) ;  /* 0x0000014000007945 */ /* 0x000fe80003800000 */
[----:B------:R-:W-:Y:S05]  /*4050*/  @P0 BRA `(.L_x_63) ;  /* 0x0000000000480947 */ /* 0x000fea0003800000 */
[C-C-:B------:R-:W-:Y:S01]  /*4060*/  FFMA.FTZ R22, R7.reuse, R33, R34.reuse ;  /* 0x0000002107167223 */ /* 0x140fe20000010022 */
[----:B------:R-:W-:Y:S01]  /*4070*/  FFMA.FTZ R23, R7, R42, R34 ;  /* 0x0000002a07177223 */ /* 0x000fe20000010022 */
[----:B------:R-:W-:Y:S02]  /*4080*/  ULDC.64 UR12, c[0x0][0x288] ;  /* 0x0000a200000c7ab9 */ /* 0x000fe40000000a00 */
[----:B------:R-:W-:Y:S01]  /*4090*/  FFMA.FTZ R24, R21, R16, -R22 ;  /* 0x0000001015187223 */ /* 0x000fe20000010816 */
[----:B------:R-:W-:Y:S01]  /*40a0*/  FFMA.FTZ R32, R30, R17, -R23 ;  /* 0x000000111e207223 */ /* 0x000fe20000010817 */
[----:B------:R-:W-:Y:S01]  /*40b0*/  MOV R22, R58 ;  /* 0x0000003a00167202 */ /* 0x000fe20000000f00 */
[----:B------:R-:W-:Y:S01]  /*40c0*/  IMAD R40, R9, UR12, RZ ;  /* 0x0000000c09287c24 */ /* 0x000fe2000f8e02ff */
[----:B------:R-:W-:Y:S01]  /*40d0*/  MOV R23, R61 ;  /* 0x0000003d00177202 */ /* 0x000fe20000000f00 */
[-C--:B------:R-:W-:Y:S01]  /*40e0*/  FMUL.FTZ R30, R24, R15.reuse ;  /* 0x0000000f181e7220 */ /* 0x080fe20000410000 */
[----:B------:R-:W-:Y:S01]  /*40f0*/  FMUL.FTZ R9, R32, R15 ;  /* 0x0000000f20097220 */ /* 0x000fe20000410000 */
[----:B------:R-:W-:-:S02]  /*4100*/  IMAD R21, R51, UR13, R40 ;  /* 0x0000000d33157c24 */ /* 0x000fc4000f8e0228 */
[----:B------:R-:W-:Y:S01]  /*4110*/  IMAD.WIDE.U32 R22, R51, UR12, R22 ;  /* 0x0000000c33167c25 */ /* 0x000fe2000f8e0016 */
[----:B------:R-:W-:Y:S01]  /*4120*/  ULDC.64 UR12, c[0x0][0x210] ;  /* 0x00008400000c7ab9 */ /* 0x000fe20000000a00 */
[----:B------:R-:W-:Y:S02]  /*4130*/  F2FP.BF16.F32.PACK_AB R9, R9, R30 ;  /* 0x0000001e0909723e */ /* 0x000fe400000010ff */
[----:B------:R-:W-:Y:S02]  /*4140*/  LEA R24, P0, R22, UR12, 0x1 ;  /* 0x0000000c16187c11 */ /* 0x000fe4000f8008ff */
[----:B------:R-:W-:-:S04]  /*4150*/  IADD3 R21, R23, R21, RZ ;  /* 0x0000001517157210 */ /* 0x000fc80007ffe0ff */
[----:B------:R-:W-:-:S05]  /*4160*/  LEA.HI.X R25, R22, UR13, R21, 0x1, P0 ;  /* 0x0000000d16197c11 */ /* 0x000fca00080f0c15 */
[----:B------:R0:W-:Y:S02]  /*4170*/  STG.E desc[UR8][R24.64], R9 ;  /* 0x0000000918007986 */ /* 0x0001e4000c101908 */
.L_x_63:
[----:B------:R-:W-:Y:S05]  /*4180*/  BSYNC B0 ;  /* 0x0000000000007941 */ /* 0x000fea0003800000 */
.L_x_62:
        /* <DEDUP_REMOVED lines=23> */
.L_x_64:
[----:B------:R-:W-:Y:S04]  /*4300*/  BSSY B0, `(.L_x_65) ;  /* 0x0000014000007945 */ /* 0x000fe80003800000 */
[----:B------:R-:W-:Y:S05]  /*4310*/  @P2 BRA `(.L_x_66) ;  /* 0x0000000000482947 */ /* 0x000fea0003800000 */
[----:B------:R-:W-:Y:S01]  /*4320*/  ULDC.64 UR12, c[0x0][0x288] ;  /* 0x0000a200000c7ab9 */ /* 0x000fe20000000a00 */
[----:B------:R-:W-:Y:S01]  /*4330*/  MOV R22, R58 ;  /* 0x0000003a00167202 */ /* 0x000fe20000000f00 */
[C-C-:B------:R-:W-:Y:S01]  /*4340*/  FFMA.FTZ R12, R7.reuse, R31, R34.reuse ;  /* 0x0000001f070c7223 */ /* 0x140fe20000010022 */
[----:B------:R-:W-:Y:S01]  /*4350*/  MOV R23, R61 ;  /* 0x0000003d00177202 */ /* 0x000fe20000000f00 */
[----:B------:R-:W-:Y:S01]  /*4360*/  FFMA.FTZ R21, R7, R38, R34 ;  /* 0x0000002607157223 */ /* 0x000fe20000010022 */
[----:B------:R-:W-:Y:S02]  /*4370*/  IMAD R11, R11, UR12, RZ ;  /* 0x0000000c0b0b7c24 */ /* 0x000fe4000f8e02ff */
[----:B------:R-:W-:Y:S01]  /*4380*/  FFMA.FTZ R12, R9, R16, -R12 ;  /* 0x00000010090c7223 */ /* 0x000fe2000001080c */
[----:B------:R-:W-:Y:S01]  /*4390*/  FFMA.FTZ R28, R28, R17, -R21 ;  /* 0x000000111c1c7223 */ /* 0x000fe20000010815 */
[----:B------:R-:W-:-:S04]  /*43a0*/  IMAD.WIDE.U32 R24, R50, UR12, R22 ;  /* 0x0000000c32187c25 */ /* 0x000fc8000f8e0016 */
[-C--:B------:R-:W-:Y:S01]  /*43b0*/  FMUL.FTZ R12, R12, R15.reuse ;  /* 0x0000000f0c0c7220 */ /* 0x080fe20000410000 */
[----:B------:R-:W-:Y:S01]  /*43c0*/  FMUL.FTZ R9, R28, R15 ;  /* 0x0000000f1c097220 */ /* 0x000fe20000410000 */
[----:B------:R-:W-:Y:S01]  /*43d0*/  IMAD R11, R50, UR13, R11 ;  /* 0x0000000d320b7c24 */ /* 0x000fe2000f8e020b */
[----:B------:R-:W-:Y:S02]  /*43e0*/  ULDC.64 UR12, c[0x0][0x210] ;  /* 0x00008400000c7ab9 */ /* 0x000fe40000000a00 */
[C---:B------:R-:W-:Y:S02]  /*43f0*/  LEA R22, P0, R24.reuse, UR12, 0x1 ;  /* 0x0000000c18167c11 */ /* 0x040fe4000f8008ff */
[----:B------:R-:W-:Y:S02]  /*4400*/  IADD3 R11, R25, R11, RZ ;  /* 0x0000000b190b7210 */ /* 0x000fe40007ffe0ff */
[----:B------:R-:W-:Y:S02]  /*4410*/  F2FP.BF16.F32.PACK_AB R9, R9, R12 ;  /* 0x0000000c0909723e */ /* 0x000fe400000010ff */
[----:B------:R-:W-:-:S05]  /*4420*/  LEA.HI.X R23, R24, UR13, R11, 0x1, P0 ;  /* 0x0000000d18177c11 */ /* 0x000fca00080f0c0b */
[----:B------:R0:W-:Y:S02]  /*4430*/  STG.E desc[UR8][R22.64], R9 ;  /* 0x0000000916007986 */ /* 0x0001e4000c101908 */
.L_x_66:
[----:B------:R-:W-:Y:S05]  /*4440*/  BSYNC B0 ;  /* 0x0000000000007941 */ /* 0x000fea0003800000 */
.L_x_65:
        /* <DEDUP_REMOVED lines=23> */
.L_x_67:
[----:B------:R-:W-:Y:S04]  /*45c0*/  BSSY B0, `(.L_x_68) ;  /* 0x0000013000007945 */ /* 0x000fe80003800000 */
        /* <DEDUP_REMOVED lines=13> */
[----:B------:R-:W-:Y:S02]  /*46a0*/  LEA R10, P0, R58, UR12, 0x1 ;  /* 0x0000000c3a0a7c11 */ /* 0x000fe4000f8008ff */
[----:B------:R-:W-:Y:S02]  /*46b0*/  IADD3 R9, R59, R9, RZ ;  /* 0x000000093b097210 */ /* 0x000fe40007ffe0ff */
[----:B------:R-:W-:Y:S02]  /*46c0*/  F2FP.BF16.F32.PACK_AB R7, R20, R7 ;  /* 0x000000071407723e */ /* 0x000fe400000010ff */
[----:B------:R-:W-:-:S05]  /*46d0*/  LEA.HI.X R11, R58, UR13, R9, 0x1, P0 ;  /* 0x0000000d3a0b7c11 */ /* 0x000fca00080f0c09 */
[----:B------:R0:W-:Y:S02]  /*46e0*/  STG.E desc[UR8][R10.64], R7 ;  /* 0x000000070a007986 */ /* 0x0001e4000c101908 */
.L_x_69:
[----:B------:R-:W-:Y:S05]  /*46f0*/  BSYNC B0 ;  /* 0x0000000000007941 */ /* 0x000fea0003800000 */
.L_x_68:
[----:B0-----:R-:W0:Y:S01]  /*4700*/  LDC R10, c[0x0][0x10] ;  /* 0x00000400ff0a7b82 */ /* 0x001e220000000800 */
[----:B------:R-:W-:Y:S02]  /*4710*/  IADD3 R48, R48, 0x1, RZ ;  /* 0x0000000130307810 */ /* 0x000fe40007ffe0ff */
[----:B0-----:R-:W-:-:S04]  /*4720*/  IADD3 R53, R10, R53, RZ ;  /* 0x000000350a357210 */ /* 0x001fc80007ffe0ff */
[----:B------:R-:W-:-:S13]  /*4730*/  ISETP.GE.AND P0, PT, R53, UR4, PT ;  /* 0x0000000435007c0c */ /* 0x000fda000bf06270 */
[----:B------:R-:W-:Y:S05]  /*4740*/  @!P0 BRA `(.L_x_70) ;  /* 0xffffffb800f48947 */ /* 0x000fea000383ffff */
.L_x_35:
[----:B------:R-:W0:Y:S01]  /*4750*/  LDC R4, c[0x0][0xc] ;  /* 0x00000300ff047b82 */ /* 0x000e220000000800 */
[----:B------:R-:W-:Y:S01]  /*4760*/  ISETP.NE.AND P1, PT, R54, RZ, PT ;  /* 0x000000ff3600720c */ /* 0x000fe20003f25270 */
[----:B------:R-:W-:Y:S06]  /*4770*/  BSSY B0, `(.L_x_71) ;  /* 0x0000011000007945 */ /* 0x000fec0003800000 */
[----:B------:R-:W1:Y:S08]  /*4780*/  LDC R7, c[0x0][0x10] ;  /* 0x00000400ff077b82 */ /* 0x000e700000000800 */
[----:B------:R-:W2:Y:S01]  /*4790*/  LDC.64 R2, c[0x0][0x258] ;  /* 0x00009600ff027b82 */ /* 0x000ea20000000a00 */
[----:B0-----:R-:W-:-:S02]  /*47a0*/  ISETP.NE.AND P0, PT, R4, 0x1, PT ;  /* 0x000000010400780c */ /* 0x001fc40003f05270 */
[----:B-1----:R-:W-:-:S04]  /*47b0*/  SHF.L.U32 R0, R7, 0x1, RZ ;  /* 0x0000000107007819 */ /* 0x002fc800000006ff */
[----:B------:R-:W-:-:S05]  /*47c0*/  SEL R5, R0, RZ, P0 ;  /* 0x000000ff00057207 */ /* 0x000fca0000000000 */
[----:B--2---:R-:W-:Y:S01]  /*47d0*/  IMAD.WIDE.U32 R2, R5, 0x4, R2 ;  /* 0x0000000405027825 */ /* 0x004fe200078e0002 */
        /* <DEDUP_REMOVED lines=10> */
.L_x_72:
[----:B------:R-:W-:Y:S05]  /*4880*/  BSYNC B0 ;  /* 0x0000000000007941 */ /* 0x000fea0003800000 */
.L_x_71:
        /* <DEDUP_REMOVED lines=11> */
.L_x_74:
[----:B------:R-:W2:Y:S04]  /*4940*/  LDG.E.STRONG.GPU R5, desc[UR8][R2.64] ;  /* 0x0000000802057981 */ /* 0x000ea8000c1ef900 */
[----:B--2---:R-:W-:Y:S01]  /*4950*/  CCTL.IVALL ;  /* 0x00000000ff00798f */ /* 0x004fe20002000000 */
[----:B------:R-:W-:Y:S05]  /*4960*/  YIELD ;  /* 0x0000000000007946 */ /* 0x000fea0003800000 */
[----:B------:R-:W-:-:S13]  /*4970*/  ISETP.NE.AND P0, PT, R5, R0, PT ;  /* 0x000000000500720c */ /* 0x000fda0003f05270 */
[----:B------:R-:W-:Y:S05]  /*4980*/  @P0 BRA `(.L_x_74) ;  /* 0xfffffffc00ec0947 */ /* 0x000fea000383ffff */
.L_x_73:
[----:B------:R-:W-:Y:S05]  /*4990*/  WARPSYNC.ALL ;  /* 0x0000000000007948 */ /* 0x000fea0003800000 */
[----:B------:R-:W0:Y:S08]  /*49a0*/  LDC.64 R22, c[0x0][0x288] ;  /* 0x0000a200ff167b82 */ /* 0x000e300000000a00 */
[----:B------:R-:W-:Y:S01]  /*49b0*/  BAR.SYNC.DEFER_BLOCKING 0x0 ;  /* 0x0000000000007b1d */ /* 0x000fe20000010000 */
[----:B0-----:R-:W-:-:S04]  /*49c0*/  LEA.HI R0, P0, R23, R22, RZ, 0x1 ;  /* 0x0000001617007211 */ /* 0x001fc800078108ff */
[----:B------:R-:W-:-:S04]  /*49d0*/  IADD3.X R3, RZ, R23, RZ, P0, !PT ;  /* 0x00000017ff037210 */ /* 0x000fc800007fe4ff */
[--C-:B------:R-:W-:Y:S02]  /*49e0*/  SHF.R.S64 R25, R0, 0x1, R3.reuse ;  /* 0x0000000100197819 */ /* 0x100fe40000001003 */
[----:B------:R-:W-:Y:S02]  /*49f0*/  SHF.R.S32.HI R0, RZ, 0x1f, R54 ;  /* 0x0000001fff007819 */ /* 0x000fe40000011436 */
        /* <DEDUP_REMOVED lines=17> */
.L_x_75:
        /* <DEDUP_REMOVED lines=23> */
.L_x_76:
        /* <DEDUP_REMOVED lines=16> */
.L_x_3225:


//--------------------- .text._Z35group_norm_nhwc_bwd_one_pass_kernelI11Bf16IOFp32WLi256ELi42ELi672EEv26Group_norm_nhwc_bwd_params --------------------------
	.section	.text._Z35group_norm_nhwc_bwd_one_pass_kernelI11Bf16IOFp32WLi256ELi42ELi672EEv26Group_norm_nhwc_bwd_params,"ax",@progbits
	.align	128
        .global         _Z35group_norm_nhwc_bwd_one_pass_kernelI11Bf16IOFp32WLi256ELi42ELi672EEv26Group_norm_nhwc_bwd_params
        .type           _Z35group_norm_nhwc_bwd_one_pass_kernelI11Bf16IOFp32WLi256ELi42ELi672EEv26Group_norm_nhwc_bwd_params,@function
        .size           _Z35group_norm_nhwc_bwd_one_pass_kernelI11Bf16IOFp32WLi256ELi42ELi672EEv26Group_norm_nhwc_bwd_params,(.L_x_3226 - _Z35group_norm_nhwc_bwd_one_pass_kernelI11Bf16IOFp32WLi256ELi42ELi672EEv26Group_norm_nhwc_bwd_params)
        .other          _Z35group_norm_nhwc_bwd_one_pass_kernelI11Bf16IOFp32WLi256ELi42ELi672EEv26Group_norm_nhwc_bwd_params,@"STO_CUDA_ENTRY STV_DEFAULT"
_Z35group_norm_nhwc_bwd_one_pass_kernelI11Bf16IOFp32WLi256ELi42ELi672EEv26Group_norm_nhwc_bwd_params:
.text._Z35group_norm_nhwc_bwd_one_pass_kernelI11Bf16IOFp32WLi256ELi42ELi672EEv26Group_norm_nhwc_bwd_params:
        /* <DEDUP_REMOVED lines=16> */
[----:B------:R-:W-:Y:S01]  /*0100*/  SHF.R.U32.HI R2, RZ, 0x4, R2 ;  /* 0x00000004ff027819 */ /* 0x000fe20000011602 */
[----:B------:R-:W-:Y:S02]  /*0110*/  UIMAD.WIDE.U32 UR8, UR12, 0x3, URZ ;  /* 0x000000030c0878a5 */ /* 0x000fe4000f8e003f */
[----:B------:R-:W-:Y:S02]  /*0120*/  UIMAD UR10, UR13, 0x3, URZ ;  /* 0x000000030d0a78a4 */ /* 0x000fe4000f8e023f */
[----:B------:R-:W0:Y:S01]  /*0130*/  LDC R3, c[0x0][0x2ac] ;  /* 0x0000ab00ff037b82 */ /* 0x000e220000000800 */
[----:B------:R-:W-:Y:S01]  /*0140*/  ULEA.HI UR11, UP0, UR13, UR12, URZ, 0x1 ;  /* 0x0000000c0d0b7291 */ /* 0x000fe2000f81083f */
[----:B------:R-:W-:Y:S01]  /*0150*/  IMAD R64, R2, -0x15, R63 ;  /* 0xffffffeb02407824 */ /* 0x000fe200078e023f */
[----:B------:R-:W-:-:S02]  /*0160*/  UIADD3 UR10, UR9, UR10, URZ ;  /* 0x0000000a090a7290 */ /* 0x000fc4000fffe03f */
[----:B------:R-:W-:Y:S01]  /*0170*/  UIADD3.X UR12, URZ, UR13, URZ, UP0, !UPT ;  /* 0x0000000d3f0c7290 */ /* 0x000fe200087fe43f */
[----:B------:R-:W-:Y:S02]  /*0180*/  ULDC.64 UR18, c[0x0][0x290] ;  /* 0x0000a40000127ab9 */ /* 0x000fe40000000a00 */
[----:B------:R-:W2:Y:S01]  /*0190*/  S2UR UR7, SR_CgaCtaId ;  /* 0x00000000000779c3 */ /* 0x000ea20000008800 */
[----:B------:R-:W-:Y:S01]  /*01a0*/  ULEA.HI UR8, UP0, UR10, UR8, URZ, 0x1 ;  /* 0x000000080a087291 */ /* 0x000fe2000f81083f */
[----:B------:R-:W-:Y:S01]  /*01b0*/  SHF.L.U32 R64, R64, 0x1, RZ ;  /* 0x0000000140407819 */ /* 0x000fe200000006ff */
[----:B------:R-:W-:Y:S01]  /*01c0*/  UMOV UR4, 0x400 ;  /* 0x0000040000047882 */ /* 0x000fe20000000000 */
[----:B------:R-:W-:Y:S02]  /*01d0*/  USHF.R.S32.HI UR9, URZ, 0x1, UR12 ;  /* 0x000000013f097899 */ /* 0x000fe4000801140c */
[----:B------:R-:W-:Y:S01]  /*01e0*/  UIADD3.X UR10, URZ, UR10, URZ, UP0, !UPT ;  /* 0x0000000a3f0a7290 */ /* 0x000fe200087fe43f */
[----:B------:R-:W-:-:S03]  /*01f0*/  ULDC.U8 UR17, c[0x0][0x2a4] ;  /* 0x0000a90000117ab9 */ /* 0x000fc60000000000 */
[----:B------:R-:W-:Y:S02]  /*0200*/  USHF.R.S64 UR8, UR8, 0x1, UR10 ;  /* 0x0000000108087899 */ /* 0x000fe4000800100a */
[----:B------:R-:W-:Y:S01]  /*0210*/  USHF.R.S32.HI UR10, URZ, 0x1, UR10 ;  /* 0x000000013f0a7899 */ /* 0x000fe2000801140a */
[----:B0-----:R-:W-:Y:S01]  /*0220*/  IMAD R62, R3, UR16, R2 ;  /* 0x00000010033e7c24 */ /* 0x001fe2000f8e0202 */
[----:B------:R-:W-:Y:S02]  /*0230*/  SHF.R.S32.HI R2, RZ, 0x1f, R63 ;  /* 0x0000001fff027819 */ /* 0x000fe4000001143f */
[----:B------:R-:W-:Y:S02]  /*0240*/  USHF.L.U64.HI UR10, UR8, 0x2, UR10 ;  /* 0x00000002080a7899 */ /* 0x000fe4000801020a */
[----:B------:R-:W-:Y:S02]  /*0250*/  ISETP.GE.U32.AND P1, PT, R62, UR18, PT ;  /* 0x000000123e007c0c */ /* 0x000fe4000bf26070 */
[----:B------:R-:W-:Y:S01]  /*0260*/  SHF.R.S32.HI R3, RZ, 0x1f, R62 ;  /* 0x0000001fff037819 */ /* 0x000fe2000001143e */
[----:B--2---:R-:W-:Y:S01]  /*0270*/  ULEA UR4, UR7, UR4, 0x18 ;  /* 0x0000000407047291 */ /* 0x004fe2000f8ec03f */
[----:B------:R-:W-:Y:S01]  /*0280*/  LEA.HI R2, R2, R63, RZ, 0x5 ;  /* 0x0000003f02027211 */ /* 0x000fe200078f28ff */
[----:B------:R-:W-:Y:S01]  /*0290*/  USHF.R.S64 UR7, UR11, 0x1, UR12 ;  /* 0x000000010b077899 */ /* 0x000fe2000800100c */
[----:B------:R-:W-:-:S02]  /*02a0*/  ISETP.GE.AND.EX P1, PT, R3, UR19, PT, P1 ;  /* 0x0000001303007c0c */ /* 0x000fc4000bf26310 */
[----:B------:R-:W-:Y:S01]  /*02b0*/  SHF.R.S32.HI R2, RZ, 0x5, R2 ;  /* 0x00000005ff027819 */ /* 0x000fe20000011402 */
[----:B------:R-:W-:Y:S01]  /*02c0*/  USHF.L.U64.HI UR9, UR7, 0x2, UR9 ;  /* 0x0000000207097899 */ /* 0x000fe20008010209 */
[C---:B------:R-:W-:Y:S02]  /*02d0*/  IADD3 R61, R62.reuse, 0x20, RZ ;  /* 0x000000203e3d7810 */ /* 0x040fe40007ffe0ff */
[C---:B------:R-:W-:Y:S02]  /*02e0*/  IADD3 R60, R62.reuse, 0x40, RZ ;  /* 0x000000403e3c7810 */ /* 0x040fe40007ffe0ff */
[C---:B------:R-:W-:Y:S02]  /*02f0*/  IADD3 R59, R62.reuse, 0x60, RZ ;  /* 0x000000603e3b7810 */ /* 0x040fe40007ffe0ff */
[----:B------:R-:W-:Y:S02]  /*0300*/  ISETP.LT.U32.AND P1, PT, R63, 0x2a0, !P1 ;  /* 0x000002a03f00780c */ /* 0x000fe40004f21070 */
[----:B------:R-:W-:-:S02]  /*0310*/  IADD3 R58, R62, 0x80, RZ ;  /* 0x000000803e3a7810 */ /* 0x000fc40007ffe0ff */
[C---:B------:R-:W-:Y:S02]  /*0320*/  IADD3 R57, R62.reuse, 0xa0, RZ ;  /* 0x000000a03e397810 */ /* 0x040fe40007ffe0ff */
[C---:B------:R-:W-:Y:S02]  /*0330*/  IADD3 R56, R62.reuse, 0xc0, RZ ;  /* 0x000000c03e387810 */ /* 0x040fe40007ffe0ff */
[----:B------:R-:W-:Y:S02]  /*0340*/  IADD3 R55, R62, 0xe0, RZ ;  /* 0x000000e03e377810 */ /* 0x000fe40007ffe0ff */
[----:B------:R-:W-:Y:S01]  /*0350*/  LEA R2, R2, UR4, 0x3 ;  /* 0x0000000402027c11 */ /* 0x000fe2000f8e18ff */
[----:B-1----:R-:W-:-:S06]  /*0360*/  UMOV UR4, URZ ;  /* 0x0000003f00047c82 */ /* 0x002fcc0008000000 */
.L_x_128:
[----:B0-----:R-:W0:Y:S01]  /*0370*/  LDC R10, c[0x0][0x2a0] ;  /* 0x0000a800ff0a7b82 */ /* 0x001e220000000800 */
[----:B------:R-:W-:Y:S01]  /*0380*/  ISETP.LE.AND P4, PT, RZ, UR6, PT ;  /* 0x00000006ff007c0c */ /* 0x000fe2000bf83270 */
[----:B------:R-:W-:Y:S01]  /*0390*/  ULDC.64 UR18, c[0x0][0x290] ;  /* 0x0000a40000127ab9 */ /* 0x000fe20000000a00 */
[----:B------:R-:W-:Y:S01]  /*03a0*/  SHF.R.S32.HI R15, RZ, 0x1f, R61 ;  /* 0x0000001fff0f7819 */ /* 0x000fe2000001143d */
[----:B------:R-:W-:Y:S01]  /*03b0*/  ULDC.64 UR12, c[0x0][0x298] ;  /* 0x0000a600000c7ab9 */ /* 0x000fe20000000a00 */
[----:B------:R-:W-:Y:S02]  /*03c0*/  SHF.R.S32.HI R23, RZ, 0x1f, R60 ;  /* 0x0000001fff177819 */ /* 0x000fe4000001143c */
[----:B------:R-:W-:Y:S01]  /*03d0*/  CS2R R52, SRZ ;  /* 0x0000000000347805 */ /* 0x000fe2000001ff00 */
[----:B-1----:R-:W1:Y:S08]  /*03e0*/  @P1 LDC.64 R18, c[0x0][0x288] ;  /* 0x0000a200ff121b82 */ /* 0x002e700000000a00 */
[----:B--2---:R-:W2:Y:S01]  /*03f0*/  @P1 LDC.64 R20, c[0x0][0x228] ;  /* 0x00008a00ff141b82 */ /* 0x004ea20000000a00 */
[----:B0-----:R-:W-:-:S04]  /*0400*/  IABS R7, R10 ;  /* 0x0000000a00077213 */ /* 0x001fc80000000000 */
[----:B------:R-:W0:Y:S08]  /*0410*/  I2F.RP R6, R7 ;  /* 0x0000000700067306 */ /* 0x000e300000209400 */
[----:B0-----:R-:W0:Y:S02]  /*0420*/  MUFU.RCP R6, R6 ;  /* 0x0000000600067308 */ /* 0x001e240000001000 */
[----:B0-----:R-:W-:-:S06]  /*0430*/  IADD3 R4, R6, 0xffffffe, RZ ;  /* 0x0ffffffe06047810 */ /* 0x001fcc0007ffe0ff */
[----:B------:R0:W3:Y:S02]  /*0440*/  F2I.FTZ.U32.TRUNC.NTZ R5, R4 ;  /* 0x0000000400057305 */ /* 0x0000e4000021f000 */
[----:B0-----:R-:W-:Y:S01]  /*0450*/  HFMA2.MMA R4, -RZ, RZ, 0, 0 ;  /* 0x00000000ff047435 */ /* 0x001fe200000001ff */
[----:B---3--:R-:W-:-:S05]  /*0460*/  IADD3 R8, RZ, -R5, RZ ;  /* 0x80000005ff087210 */ /* 0x008fca0007ffe0ff */
[----:B------:R-:W-:Y:S01]  /*0470*/  IMAD R9, R8, R7, RZ ;  /* 0x0000000708097224 */ /* 0x000fe200078e02ff */
[----:B------:R-:W-:-:S03]  /*0480*/  IABS R8, UR6 ;  /* 0x0000000600087c13 */ /* 0x000fc60008000000 */
[----:B------:R-:W-:Y:S01]  /*0490*/  IMAD.HI.U32 R5, R5, R9, R4 ;  /* 0x0000000905057227 */ /* 0x000fe200078e0004 */
[----:B------:R-:W-:-:S04]  /*04a0*/  LOP3.LUT R4, R10, UR6, RZ, 0x3c, !PT ;  /* 0x000000060a047c12 */ /* 0x000fc8000f8e3cff */
[----:B------:R-:W-:Y:S01]  /*04b0*/  ISETP.GE.AND P0, PT, R4, RZ, PT ;  /* 0x000000ff0400720c */ /* 0x000fe20003f06270 */
[----:B------:R-:W-:-:S05]  /*04c0*/  IMAD.HI.U32 R5, R5, R8, RZ ;  /* 0x0000000805057227 */ /* 0x000fca00078e00ff */
[----:B------:R-:W-:-:S05]  /*04d0*/  IADD3 R6, -R5, RZ, RZ ;  /* 0x000000ff05067210 */ /* 0x000fca0007ffe1ff */
[----:B------:R-:W-:-:S05]  /*04e0*/  IMAD R6, R7, R6, R8 ;  /* 0x0000000607067224 */ /* 0x000fca00078e0208 */
[----:B------:R-:W-:-:S13]  /*04f0*/  ISETP.GT.U32.AND P2, PT, R7, R6, PT ;  /* 0x000000060700720c */ /* 0x000fda0003f44070 */
[-C--:B------:R-:W-:Y:S02]  /*0500*/  @!P2 IADD3 R6, R6, -R7.reuse, RZ ;  /* 0x800000070606a210 */ /* 0x080fe40007ffe0ff */
[----:B------:R-:W-:Y:S02]  /*0510*/  @!P2 IADD3 R5, R5, 0x1, RZ ;  /* 0x000000010505a810 */ /* 0x000fe40007ffe0ff */
[CC--:B------:R-:W-:Y:S02]  /*0520*/  ISETP.GE.U32.AND P5, PT, R6.reuse, R7.reuse, PT ;  /* 0x000000070600720c */ /* 0x0c0fe40003fa6070 */
[----:B------:R-:W-:Y:S02]  /*0530*/  ISETP.GT.U32.AND P3, PT, R7, R6, PT ;  /* 0x000000060700720c */ /* 0x000fe40003f64070 */
[----:B------:R-:W-:Y:S02]  /*0540*/  IADD3 R7, R6, -R7, RZ ;  /* 0x8000000706077210 */ /* 0x000fe40007ffe0ff */
[----:B------:R-:W-:-:S02]  /*0550*/  ISETP.NE.AND P2, PT, R10, RZ, PT ;  /* 0x000000ff0a00720c */ /* 0x000fc40003f45270 */
[----:B------:R-:W-:Y:S02]  /*0560*/  SEL R4, R7, R6, !P3 ;  /* 0x0000000607047207 */ /* 0x000fe40005800000 */
[----:B------:R-:W-:Y:S02]  /*0570*/  ISETP.GE.U32.AND P3, PT, R61, UR18, PT ;  /* 0x000000123d007c0c */ /* 0x000fe4000bf66070 */
[----:B------:R-:W-:Y:S02]  /*0580*/  LOP3.LUT R7, RZ, R10, RZ, 0x33, !PT ;  /* 0x0000000aff077212 */ /* 0x000fe400078e33ff */
[----:B------:R-:W-:Y:S02]  /*0590*/  ISETP.GE.AND.EX P3, PT, R15, UR19, PT, P3 ;  /* 0x000000130f007c0c */ /* 0x000fe4000bf66330 */
[----:B------:R-:W-:Y:S02]  /*05a0*/  @!P4 IADD3 R4, -R4, RZ, RZ ;  /* 0x000000ff0404c210 */ /* 0x000fe40007ffe1ff */
[----:B------:R-:W-:-:S02]  /*05b0*/  @P5 IADD3 R5, R5, 0x1, RZ ;  /* 0x0000000105055810 */ /* 0x000fc40007ffe0ff */
[----:B------:R-:W-:Y:S02]  /*05c0*/  ISETP.GT.U32.OR P3, PT, R63, 0x29f, P3 ;  /* 0x0000029f3f00780c */ /* 0x000fe40001f64470 */
[----:B------:R-:W-:Y:S02]  /*05d0*/  SEL R4, R7, R4, !P2 ;  /* 0x0000000407047207 */ /* 0x000fe40005000000 */
[----:B------:R-:W-:Y:S02]  /*05e0*/  ISETP.GE.U32.AND P4, PT, R60, UR18, PT ;  /* 0x000000123c007c0c */ /* 0x000fe4000bf86070 */
[----:B------:R-:W-:Y:S01]  /*05f0*/  @!P0 IADD3 R5, -R5, RZ, RZ ;  /* 0x000000ff05058210 */ /* 0x000fe20007ffe1ff */
[----:B------:R-:W-:Y:S01]  /*0600*/  IMAD R25, R4, 0x2a, RZ ;  /* 0x0000002a04197824 */ /* 0x000fe200078e02ff */
[----:B------:R-:W-:Y:S02]  /*0610*/  ISETP.GE.AND.EX P4, PT, R23, UR19, PT, P4 ;  /* 0x0000001317007c0c */ /* 0x000fe4000bf86340 */
[----:B------:R-:W-:-:S02]  /*0620*/  SEL R5, R7, R5, !P2 ;  /* 0x0000000507057207 */ /* 0x000fc40005000000 */
[----:B------:R-:W-:Y:S01]  /*0630*/  SHF.R.S32.HI R10, RZ, 0x1f, R64 ;  /* 0x0000001fff0a7819 */ /* 0x000fe20000011440 */
[----:B------:R-:W0:Y:S01]  /*0640*/  @!P3 LDC.64 R6, c[0x0][0x288] ;  /* 0x0000a200ff06bb82 */ /* 0x000e220000000a00 */
[----:B------:R-:W-:Y:S02]  /*0650*/  IADD3 R66, P0, R64, R25, RZ ;  /* 0x0000001940427210 */ /* 0x000fe40007f1e0ff */
[----:B------:R-:W-:Y:S02]  /*0660*/  ISETP.GT.U32.OR P4, PT, R63, 0x29f, P4 ;  /* 0x0000029f3f00780c */ /* 0x000fe40002784470 */
[----:B------:R-:W-:Y:S02]  /*0670*/  SHF.R.S32.HI R8, RZ, 0x1f, R5 ;  /* 0x0000001fff087819 */ /* 0x000fe40000011405 */
[----:B------:R-:W-:Y:S01]  /*0680*/  LEA.HI.X.SX32 R67, R25, R10, 0x1, P0 ;  /* 0x0000000a19437211 */ /* 0x000fe200000f0eff */
[----:B------:R-:W3:Y:S01]  /*0690*/  @!P3 LDC.64 R16, c[0x0][0x230] ;  /* 0x00008c00ff10bb82 */ /* 0x000ee20000000a00 */
[----:B------:R-:W-:Y:S01]  /*06a0*/  ISETP.GE.U32.AND P0, PT, R59, UR18, PT ;  /* 0x000000123b007c0c */ /* 0x000fe2000bf06070 */
[----:B------:R-:W-:-:S02]  /*06b0*/  IMAD R8, R8, UR12, RZ ;  /* 0x0000000c08087c24 */ /* 0x000fc4000f8e02ff */
[----:B------:R-:W-:-:S04]  /*06c0*/  IMAD.WIDE.U32 R66, R5, UR12, R66 ;  /* 0x0000000c05427c25 */ /* 0x000fc8000f8e0042 */
[----:B------:R-:W4:Y:S01]  /*06d0*/  @P1 LDC.64 R10, c[0x0][0x230] ;  /* 0x00008c00ff0a1b82 */ /* 0x000f220000000a00 */
[----:B------:R-:W-:Y:S01]  /*06e0*/  IMAD R69, R5, UR13, R8 ;  /* 0x0000000d05457c24 */ /* 0x000fe2000f8e0208 */
[----:B------:R-:W-:Y:S01]  /*06f0*/  @P1 MOV R68, R66 ;  /* 0x0000004200441202 */ /* 0x000fe20000000f00 */
[----:B-1----:R-:W-:Y:S01]  /*0700*/  @P1 IMAD R5, R3, R18, RZ ;  /* 0x0000001203051224 */ /* 0x002fe200078e02ff */
[----:B------:R-:W-:Y:S01]  /*0710*/  HFMA2.MMA R54, -RZ, RZ, 0, 0 ;  /* 0x00000000ff367435 */ /* 0x000fe200000001ff */
[----:B------:R-:W-:Y:S02]  /*0720*/  CS2R R50, SRZ ;  /* 0x0000000000327805 */ /* 0x000fe4000001ff00 */
[----:B------:R-:W-:Y:S01]  /*0730*/  IADD3 R69, R67, R69, RZ ;  /* 0x0000004543457210 */ /* 0x000fe20007ffe0ff */
[C---:B------:R-:W-:Y:S01]  /*0740*/  @P1 IMAD R19, R62.reuse, R19, R5 ;  /* 0x000000133e131224 */ /* 0x040fe200078e0205 */
[----:B------:R-:W1:Y:S01]  /*0750*/  @!P4 LDC.64 R8, c[0x0][0x288] ;  /* 0x0000a200ff08cb82 */ /* 0x000e620000000a00 */
[----:B0-----:R-:W-:Y:S01]  /*0760*/  @!P3 IMAD R14, R15, R6, RZ ;  /* 0x000000060f0eb224 */ /* 0x001fe200078e02ff */
[----:B------:R-:W-:Y:S01]  /*0770*/  SHF.R.S32.HI R5, RZ, 0x1f, R59 ;  /* 0x0000001fff057819 */ /* 0x000fe2000001143b */
[----:B------:R-:W-:Y:S01]  /*0780*/  @P1 IMAD.WIDE.U32 R12, R62, R18, R68 ;  /* 0x000000123e0c1225 */ /* 0x000fe200078e0044 */
[----:B------:R-:W-:-:S02]  /*0790*/  ULDC.64 UR12, c[0x0][0x248] ;  /* 0x00009200000c7ab9 */ /* 0x000fc40000000a00 */
[----:B------:R-:W-:Y:S01]  /*07a0*/  ISETP.GE.AND.EX P0, PT, R5, UR19, PT, P0 ;  /* 0x0000001305007c0c */ /* 0x000fe2000bf06300 */
[----:B------:R-:W-:Y:S01]  /*07b0*/  @!P3 IMAD R29, R61, R7, R14 ;  /* 0x000000073d1db224 */ /* 0x000fe200078e020e */
[----:B------:R-:W-:Y:S01]  /*07c0*/  @P1 IADD3 R13, R13, R19, RZ ;  /* 0x000000130d0d1210 */ /* 0x000fe20007ffe0ff */
[----:B------:R-:W0:Y:S01]  /*07d0*/  @!P3 LDC.64 R14, c[0x0][0x228] ;  /* 0x00008a00ff0ebb82 */ /* 0x000e220000000a00 */
[C---:B------:R-:W-:Y:S02]  /*07e0*/  @P1 SHF.L.U32 R27, R12.reuse, 0x1, RZ ;  /* 0x000000010c1b1819 */ /* 0x040fe400000006ff */
[----:B------:R-:W-:Y:S02]  /*07f0*/  @P1 SHF.L.U64.HI R24, R12, 0x1, R13 ;  /* 0x000000010c181819 */ /* 0x000fe4000001020d */
[----:B------:R-:W-:Y:S02]  /*0800*/  @!P3 MOV R12, R66 ;  /* 0x00000042000cb202 */ /* 0x000fe40000000f00 */
[----:B----4-:R-:W-:-:S02]  /*0810*/  @P1 IADD3 R18, P2, R27, R10, RZ ;  /* 0x0000000a1b121210 */ /* 0x010fc40007f5e0ff */
[----:B------:R-:W-:Y:S02]  /*0820*/  @!P3 MOV R13, R69 ;  /* 0x00000045000db202 */ /* 0x000fe40000000f00 */
[----:B------:R-:W-:Y:S02]  /*0830*/  @P1 IADD3.X R19, R24, R11, RZ, P2, !PT ;  /* 0x0000000b18131210 */ /* 0x000fe400017fe4ff */
[----:B------:R-:W4:Y:S01]  /*0840*/  @!P4 LDC.64 R10, c[0x0][0x228] ;  /* 0x00008a00ff0acb82 */ /* 0x000f220000000a00 */
[----:B------:R-:W-:Y:S01]  /*0850*/  @!P3 IMAD.WIDE.U32 R6, R61, R6, R12 ;  /* 0x000000063d06b225 */ /* 0x000fe200078e000c */
[----:B------:R-:W-:Y:S01]  /*0860*/  ISETP.GT.U32.OR P0, PT, R63, 0x29f, P0 ;  /* 0x0000029f3f00780c */ /* 0x000fe20000704470 */
[----:B------:R3:W5:Y:S01]  /*0870*/  @P1 LDG.E R53, desc[UR14][R18.64] ;  /* 0x0000000e12351981 */ /* 0x000762000c1e1900 */
[----:B--2---:R-:W-:Y:S01]  /*0880*/  @P1 IADD3 R20, P2, R27, R20, RZ ;  /* 0x000000141b141210 */ /* 0x004fe20007f5e0ff */
[----:B-1----:R-:W-:Y:S01]  /*0890*/  @!P4 IMAD R23, R23, R8, RZ ;  /* 0x000000081717c224 */ /* 0x002fe200078e02ff */
[----:B------:R-:W-:-:S02]  /*08a0*/  @!P3 IADD3 R7, R7, R29, RZ ;  /* 0x0000001d0707b210 */ /* 0x000fc40007ffe0ff */
[----:B------:R-:W1:Y:S01]  /*08b0*/  @!P4 LDC.64 R12, c[0x0][0x230] ;  /* 0x00008c00ff0ccb82 */ /* 0x000e620000000a00 */
[----:B------:R-:W-:Y:S01]  /*08c0*/  @P1 IADD3.X R21, R24, R21, RZ, P2, !PT ;  /* 0x0000001518151210 */ /* 0x000fe200017fe4ff */
[----:B------:R-:W-:Y:S01]  /*08d0*/  @!P4 IMAD R29, R60, R9, R23 ;  /* 0x000000093c1dc224 */ /* 0x000fe200078e0217 */
[----:B------:R-:W-:Y:S02]  /*08e0*/  SHF.R.S32.HI R23, RZ, 0x1f, R58 ;  /* 0x0000001fff177819 */ /* 0x000fe4000001143a */
[----:B------:R-:W-:Y:S01]  /*08f0*/  ISETP.GE.U32.AND P2, PT, R58, UR18, PT ;  /* 0x000000123a007c0c */ /* 0x000fe2000bf46070 */
[----:B------:R-:W-:Y:S01]  /*0900*/  UIMAD.WIDE UR12, UR6, 0x8, UR12 ;  /* 0x00000008060c78a5 */ /* 0x000fe2000f8e020c */
[----:B---3--:R-:W-:Y:S02]  /*0910*/  @!P4 MOV R18, R66 ;  /* 0x000000420012c202 */ /* 0x008fe40000000f00 */
[----:B------:R-:W-:Y:S02]  /*0920*/  SHF.R.S32.HI R31, RZ, 0x1f, R57 ;  /* 0x0000001fff1f7819 */ /* 0x000fe40000011439 */
[----:B------:R-:W-:-:S02]  /*0930*/  CS2R R48, SRZ ;  /* 0x0000000000307805 */ /* 0x000fc4000001ff00 */
[----:B------:R-:W-:Y:S02]  /*0940*/  @!P4 MOV R19, R69 ;  /* 0x000000450013c202 */ /* 0x000fe40000000f00 */
[----:B------:R-:W-:Y:S02]  /*0950*/  CS2R R46, SRZ ;  /* 0x00000000002e7805 */ /* 0x000fe4000001ff00 */
[----:B------:R-:W-:Y:S01]  /*0960*/  ISETP.GE.AND.EX P2, PT, R23, UR19, PT, P2 ;  /* 0x0000001317007c0c */ /* 0x000fe2000bf46320 */
[----:B------:R-:W5:Y:S01]  /*0970*/  @P1 LDG.E R52, desc[UR14][R20.64] ;  /* 0x0000000e14341981 */ /* 0x000f62000c1e1900 */
[----:B------:R-:W-:Y:S01]  /*0980*/  @!P3 SHF.L.U32 R27, R6, 0x1, RZ ;  /* 0x00000001061bb819 */ /* 0x000fe200000006ff */
[----:B------:R-:W-:Y:S01]  /*0990*/  @!P4 IMAD.WIDE.U32 R8, R60, R8, R18 ;  /* 0x000000083c08c225 */ /* 0x000fe200078e0012 */
[----:B------:R-:W-:Y:S02]  /*09a0*/  @!P3 SHF.L.U64.HI R22, R6, 0x1, R7 ;  /* 0x000000010616b819 */ /* 0x000fe40000010207 */
[----:B------:R-:W2:Y:S01]  /*09b0*/  @!P0 LDC.64 R6, c[0x0][0x288] ;  /* 0x0000a200ff068b82 */ /* 0x000ea20000000a00 */
[----:B------:R-:W-:-:S02]  /*09c0*/  ISETP.GT.U32.OR P2, PT, R63, 0x29f, P2 ;  /* 0x0000029f3f00780c */ /* 0x000fc40001744470 */
[----:B------:R-:W-:Y:S02]  /*09d0*/  @!P3 IADD3 R16, P5, R27, R16, RZ ;  /* 0x000000101b10b210 */ /* 0x000fe40007fbe0ff */
[----:B------:R-:W-:Y:S02]  /*09e0*/  @!P4 IADD3 R19, R9, R29, RZ ;  /* 0x0000001d0913c210 */ /* 0x000fe40007ffe0ff */
[----:B------:R-:W-:Y:S02]  /*09f0*/  @!P4 SHF.L.U32 R9, R8, 0x1, RZ ;  /* 0x000000010809c819 */ /* 0x000fe400000006ff */
[----:B------:R-:W-:Y:S02]  /*0a00*/  @!P3 IADD3.X R17, R22, R17, RZ, P5, !PT ;  /* 0x000000111611b210 */ /* 0x000fe40002ffe4ff */
[----:B0-----:R-:W-:Y:S02]  /*0a10*/  @!P3 IADD3 R14, P5, R27, R14, RZ ;  /* 0x0000000e1b0eb210 */ /* 0x001fe40007fbe0ff */
[----:B------:R-:W-:Y:S01]  /*0a20*/  @!P4 SHF.L.U64.HI R18, R8, 0x1, R19 ;  /* 0x000000010812c819 */ /* 0x000fe20000010213 */
[----:B------:R0:W5:Y:S01]  /*0a30*/  @!P3 LDG.E R54, desc[UR14][R16.64] ;  /* 0x0000000e1036b981 */ /* 0x000162000c1e1900 */
[----:B----4-:R-:W-:-:S02]  /*0a40*/  @!P4 IADD3 R8, P6, R9, R10, RZ ;  /* 0x0000000a0908c210 */ /* 0x010fc40007fde0ff */
[----:B------:R-:W-:Y:S02]  /*0a50*/  @!P3 IADD3.X R15, R22, R15, RZ, P5, !PT ;  /* 0x0000000f160fb210 */ /* 0x000fe40002ffe4ff */
[----:B-1----:R-:W-:Y:S02]  /*0a60*/  @!P4 IADD3 R12, P5, R9, R12, RZ ;  /* 0x0000000c090cc210 */ /* 0x002fe40007fbe0ff */
[C---:B------:R-:W-:Y:S01]  /*0a70*/  @!P4 IADD3.X R9, R18.reuse, R11, RZ, P6, !PT ;  /* 0x0000000b1209c210 */ /* 0x040fe200037fe4ff */
[----:B------:R1:W5:Y:S01]  /*0a80*/  @!P3 LDG.E R51, desc[UR14][R14.64] ;  /* 0x0000000e0e33b981 */ /* 0x000362000c1e1900 */
[----:B------:R-:W3:Y:S01]  /*0a90*/  @!P2 LDC.64 R10, c[0x0][0x288] ;  /* 0x0000a200ff0aab82 */ /* 0x000ee20000000a00 */
[----:B--2---:R-:W-:Y:S01]  /*0aa0*/  @!P0 IMAD R22, R5, R6, RZ ;  /* 0x0000000605168224 */ /* 0x004fe200078e02ff */
[----:B------:R-:W-:Y:S01]  /*0ab0*/  ISETP.GE.U32.AND P3, PT, R57, UR18, PT ;  /* 0x0000001239007c0c */ /* 0x000fe2000bf66070 */
[----:B------:R2:W5:Y:S01]  /*0ac0*/  @!P4 LDG.E R48, desc[UR14][R8.64] ;  /* 0x0000000e0830c981 */ /* 0x000562000c1e1900 */
[----:B------:R-:W-:Y:S01]  /*0ad0*/  @!P4 IADD3.X R13, R18, R13, RZ, P5, !PT ;  /* 0x0000000d120dc210 */ /* 0x000fe20002ffe4ff */
[----:B------:R-:W-:-:S03]  /*0ae0*/  @!P0 IMAD R5, R59, R7, R22 ;  /* 0x000000073b058224 */ /* 0x000fc600078e0216 */
[----:B0-----:R-:W0:Y:S01]  /*0af0*/  @!P0 LDC.64 R16, c[0x0][0x228] ;  /* 0x00008a00ff108b82 */ /* 0x001e220000000a00 */
[----:B-1----:R-:W-:Y:S01]  /*0b00*/  @!P0 MOV R14, R66 ;  /* 0x00000042000e8202 */ /* 0x002fe20000000f00 */
[----:B------:R1:W5:Y:S01]  /*0b10*/  @!P4 LDG.E R49, desc[UR14][R12.64] ;  /* 0x0000000e0c31c981 */ /* 0x000362000c1e1900 */
[----:B------:R-:W-:Y:S02]  /*0b20*/  @!P0 MOV R15, R69 ;  /* 0x00000045000f8202 */ /* 0x000fe40000000f00 */
[----:B------:R-:W-:Y:S01]  /*0b30*/  ISETP.GE.AND.EX P3, PT, R31, UR19, PT, P3 ;  /* 0x000000131f007c0c */ /* 0x000fe2000bf66330 */
[----:B------:R-:W-:Y:S02]  /*0b40*/  @!P0 IMAD.WIDE.U32 R6, R59, R6, R14 ;  /* 0x000000063b068225 */ /* 0x000fe400078e000e */
[----:B------:R-:W4:Y:S01]  /*0b50*/  @!P0 LDC.64 R18, c[0x0][0x230] ;  /* 0x00008c00ff128b82 */ /* 0x000f220000000a00 */
[----:B------:R-:W-:Y:S02]  /*0b60*/  MOV R14, UR12 ;  /* 0x0000000c000e7c02 */ /* 0x000fe40008000f00 */
[----:B------:R-:W-:-:S02]  /*0b70*/  MOV R15, UR13 ;  /* 0x0000000d000f7c02 */ /* 0x000fc40008000f00 */
[----:B------:R-:W-:Y:S02]  /*0b80*/  ISETP.GT.U32.OR P3, PT, R63, 0x29f, P3 ;  /* 0x0000029f3f00780c */ /* 0x000fe40001f64470 */
[----:B------:R-:W-:Y:S01]  /*0b90*/  @!P0 IADD3 R7, R7, R5, RZ ;  /* 0x0000000507078210 */ /* 0x000fe20007ffe0ff */
[----:B---3--:R-:W-:Y:S01]  /*0ba0*/  @!P2 IMAD R23, R23, R10, RZ ;  /* 0x0000000a1717a224 */ /* 0x008fe200078e02ff */
[----:B------:R-:W3:Y:S01]  /*0bb0*/  LDG.E.64 R14, desc[UR14][R14.64] ;  /* 0x0000000e0e0e7981 */ /* 0x000ee2000c1e1b00 */
[C---:B------:R-:W-:Y:S01]  /*0bc0*/  @!P0 SHF.L.U32 R5, R6.reuse, 0x1, RZ ;  /* 0x0000000106058819 */ /* 0x040fe200000006ff */
[----:B--2---:R-:W2:Y:S01]  /*0bd0*/  @!P2 LDC.64 R8, c[0x0][0x230] ;  /* 0x00008c00ff08ab82 */ /* 0x004ea20000000a00 */
[----:B------:R-:W-:Y:S01]  /*0be0*/  @!P0 SHF.L.U64.HI R6, R6, 0x1, R7 ;  /* 0x0000000106068819 */ /* 0x000fe20000010207 */
[----:B------:R-:W-:Y:S01]  /*0bf0*/  @!P2 IMAD R7, R58, R11, R23 ;  /* 0x0000000b3a07a224 */ /* 0x000fe200078e0217 */
[----:B------:R-:W-:Y:S02]  /*0c00*/  SHF.R.S32.HI R29, RZ, 0x1f, R56 ;  /* 0x0000001fff1d7819 */ /* 0x000fe40000011438 */
[----:B------:R-:W-:-:S02]  /*0c10*/  ISETP.GE.U32.AND P4, PT, R56, UR18, PT ;  /* 0x0000001238007c0c */ /* 0x000fc4000bf86070 */
[----:B------:R-:W-:Y:S01]  /*0c20*/  @!P2 MOV R22, R66 ;  /* 0x000000420016a202 */ /* 0x000fe20000000f00 */
[----:B-1----:R-:W1:Y:S01]  /*0c30*/  @!P2 LDC.64 R12, c[0x0][0x228] ;  /* 0x00008a00ff0cab82 */ /* 0x002e620000000a00 */
[----:B------:R-:W-:Y:S02]  /*0c40*/  @!P2 MOV R23, R69 ;  /* 0x000000450017a202 */ /* 0x000fe40000000f00 */
[----:B------:R-:W-:Y:S01]  /*0c50*/  ISETP.GE.AND.EX P4, PT, R29, UR19, PT, P4 ;  /* 0x000000131d007c0c */ /* 0x000fe2000bf86340 */
[----:B------:R-:W-:-:S04]  /*0c60*/  @!P2 IMAD.WIDE.U32 R22, R58, R10, R22 ;  /* 0x0000000a3a16a225 */ /* 0x000fc800078e0016 */
[----:B------:R-:W2:Y:S01]  /*0c70*/  @!P3 LDC.64 R10, c[0x0][0x288] ;  /* 0x0000a200ff0abb82 */ /* 0x000ea20000000a00 */
[----:B------:R-:W-:Y:S02]  /*0c80*/  ISETP.GT.U32.OR P4, PT, R63, 0x29f, P4 ;  /* 0x0000029f3f00780c */ /* 0x000fe40002784470 */
[C---:B----4-:R-:W-:Y:S02]  /*0c90*/  @!P0 IADD3 R18, P6, R5.reuse, R18, RZ ;  /* 0x0000001205128210 */ /* 0x050fe40007fde0ff */
[----:B0-----:R-:W-:Y:S02]  /*0ca0*/  @!P0 IADD3 R16, P5, R5, R16, RZ ;  /* 0x0000001005108210 */ /* 0x001fe40007fbe0ff */
[----:B------:R-:W-:Y:S01]  /*0cb0*/  @!P0 IADD3.X R19, R6, R19, RZ, P6, !PT ;  /* 0x0000001306138210 */ /* 0x000fe200037fe4ff */
[----:B------:R-:W0:Y:S01]  /*0cc0*/  @!P3 LDC.64 R20, c[0x0][0x228] ;  /* 0x00008a00ff14bb82 */ /* 0x000e220000000a00 */
[----:B------:R-:W-:Y:S02]  /*0cd0*/  SHF.R.S32.HI R5, RZ, 0x1f, R55 ;  /* 0x0000001fff057819 */ /* 0x000fe40000011437 */
[----:B------:R-:W-:-:S02]  /*0ce0*/  ISETP.GE.U32.AND P6, PT, R55, UR18, PT ;  /* 0x0000001237007c0c */ /* 0x000fc4000bfc6070 */
[----:B------:R-:W-:Y:S02]  /*0cf0*/  CS2R R44, SRZ ;  /* 0x00000000002c7805 */ /* 0x000fe4000001ff00 */
[----:B------:R-:W-:Y:S01]  /*0d00*/  @!P0 IADD3.X R17, R6, R17, RZ, P5, !PT ;  /* 0x0000001106118210 */ /* 0x000fe20002ffe4ff */
[----:B------:R-:W5:Y:S01]  /*0d10*/  @!P0 LDG.E R50, desc[UR14][R18.64] ;  /* 0x0000000e12328981 */ /* 0x000f62000c1e1900 */
[----:B------:R-:W-:Y:S02]  /*0d20*/  ISETP.GE.AND.EX P5, PT, R5, UR19, PT, P6 ;  /* 0x0000001305007c0c */ /* 0x000fe4000bfa6360 */
[----:B------:R-:W-:Y:S01]  /*0d30*/  @!P2 IADD3 R23, R23, R7, RZ ;  /* 0x000000071717a210 */ /* 0x000fe20007ffe0ff */
[----:B------:R4:W5:Y:S01]  /*0d40*/  @!P0 LDG.E R47, desc[UR14][R16.64] ;  /* 0x0000000e102f8981 */ /* 0x000962000c1e1900 */
[----:B------:R-:W0:Y:S01]  /*0d50*/  @!P4 LDC.64 R6, c[0x0][0x288] ;  /* 0x0000a200ff06cb82 */ /* 0x000e220000000a00 */
[----:B------:R-:W-:Y:S02]  /*0d60*/  ISETP.GT.U32.OR P5, PT, R63, 0x29f, P5 ;  /* 0x0000029f3f00780c */ /* 0x000fe40002fa4470 */
[----:B------:R-:W-:-:S02]  /*0d70*/  @!P2 SHF.L.U32 R33, R22, 0x1, RZ ;  /* 0x000000011621a819 */ /* 0x000fc400000006ff */
[----:B------:R-:W-:Y:S01]  /*0d80*/  @!P2 SHF.L.U64.HI R24, R22, 0x1, R23 ;  /* 0x000000011618a819 */ /* 0x000fe20000010217 */
[----:B--2---:R-:W-:Y:S01]  /*0d90*/  @!P3 IMAD R28, R31, R10, RZ ;  /* 0x0000000a1f1cb224 */ /* 0x004fe200078e02ff */
[----:B------:R-:W-:Y:S01]  /*0da0*/  @!P2 IADD3 R26, P6, R33, R8, RZ ;  /* 0x00000008211aa210 */ /* 0x000fe20007fde0ff */
[----:B------:R-:W2:Y:S01]  /*0db0*/  @!P3 LDC.64 R22, c[0x0][0x230] ;  /* 0x00008c00ff16bb82 */ /* 0x000ea20000000a00 */
[----:B----4-:R-:W-:Y:S02]  /*0dc0*/  @!P3 MOV R16, R66 ;  /* 0x000000420010b202 */ /* 0x010fe40000000f00 */
[----:B------:R-:W-:Y:S01]  /*0dd0*/  @!P3 MOV R17, R69 ;  /* 0x000000450011b202 */ /* 0x000fe20000000f00 */
[C---:B------:R-:W-:Y:S01]  /*0de0*/  @!P3 IMAD R31, R57.reuse, R11, R28 ;  /* 0x0000000b391fb224 */ /* 0x040fe200078e021c */
[----:B------:R-:W-:Y:S01]  /*0df0*/  @!P2 IADD3.X R27, R24, R9, RZ, P6, !PT ;  /* 0x00000009181ba210 */ /* 0x000fe200037fe4ff */
[----:B------:R-:W-:Y:S02]  /*0e00*/  @!P3 IMAD.WIDE.U32 R10, R57, R10, R16 ;  /* 0x0000000a390ab225 */ /* 0x000fe400078e0010 */
[----:B------:R-:W4:Y:S01]  /*0e10*/  @!P5 LDC.64 R8, c[0x0][0x288] ;  /* 0x0000a200ff08db82 */ /* 0x000f220000000a00 */
[----:B-1----:R-:W-:Y:S01]  /*0e20*/  @!P2 IADD3 R12, P0, R33, R12, RZ ;  /* 0x0000000c210ca210 */ /* 0x002fe20007f1e0ff */
[----:B------:R1:W5:Y:S01]  /*0e30*/  @!P2 LDG.E R45, desc[UR14][R26.64] ;  /* 0x0000000e1a2da981 */ /* 0x000362000c1e1900 */
[----:B------:R-:W-:-:S02]  /*0e40*/  @!P3 IADD3 R11, R11, R31, RZ ;  /* 0x0000001f0b0bb210 */ /* 0x000fc40007ffe0ff */
[----:B------:R-:W-:Y:S01]  /*0e50*/  @!P2 IADD3.X R13, R24, R13, RZ, P0, !PT ;  /* 0x0000000d180da210 */ /* 0x000fe200007fe4ff */
[----:B0-----:R-:W-:Y:S01]  /*0e60*/  @!P4 IMAD R29, R29, R6, RZ ;  /* 0x000000061d1dc224 */ /* 0x001fe200078e02ff */
[C---:B------:R-:W-:Y:S01]  /*0e70*/  @!P3 SHF.L.U64.HI R24, R10.reuse, 0x1, R11 ;  /* 0x000000010a18b819 */ /* 0x040fe2000001020b */
[----:B------:R-:W0:Y:S01]  /*0e80*/  @!P4 LDC.64 R18, c[0x0][0x230] ;  /* 0x00008c00ff12cb82 */ /* 0x000e220000000a00 */
[----:B------:R-:W-:Y:S02]  /*0e90*/  @!P4 MOV R11, R69 ;  /* 0x00000045000bc202 */ /* 0x000fe40000000f00 */
[----:B-1----:R-:W-:Y:S01]  /*0ea0*/  @!P3 SHF.L.U32 R27, R10, 0x1, RZ ;  /* 0x000000010a1bb819 */ /* 0x002fe200000006ff */
[----:B------:R1:W5:Y:S01]  /*0eb0*/  @!P2 LDG.E R44, desc[UR14][R12.64] ;  /* 0x0000000e0c2ca981 */ /* 0x000362000c1e1900 */
[----:B------:R-:W-:Y:S01]  /*0ec0*/  @!P4 MOV R10, R66 ;  /* 0x00000042000ac202 */ /* 0x000fe20000000f00 */
[C---:B------:R-:W-:Y:S02]  /*0ed0*/  @!P4 IMAD R29, R56.reuse, R7, R29 ;  /* 0x00000007381dc224 */ /* 0x040fe400078e021d */
[----:B------:R-:W0:Y:S02]  /*0ee0*/  @!P4 LDC.64 R16, c[0x0][0x228] ;  /* 0x00008a00ff10cb82 */ /* 0x000e240000000a00 */
[----:B------:R-:W-:Y:S01]  /*0ef0*/  @!P4 IMAD.WIDE.U32 R6, R56, R6, R10 ;  /* 0x000000063806c225 */ /* 0x000fe200078e000a */
[----:B--2---:R-:W-:-:S05]  /*0f00*/  @!P3 IADD3 R22, P0, R27, R22, RZ ;  /* 0x000000161b16b210 */ /* 0x004fca0007f1e0ff */
[----:B------:R-:W2:Y:S01]  /*0f10*/  @!P5 LDC.64 R10, c[0x0][0x230] ;  /* 0x00008c00ff0adb82 */ /* 0x000ea20000000a00 */
[----:B------:R-:W-:Y:S02]  /*0f20*/  @!P3 IADD3 R20, P2, R27, R20, RZ ;  /* 0x000000141b14b210 */ /* 0x000fe40007f5e0ff */
[----:B------:R-:W-:-:S05]  /*0f30*/  @!P4 IADD3 R7, R7, R29, RZ ;  /* 0x0000001d0707c210 */ /* 0x000fca0007ffe0ff */
[----:B-1----:R-:W1:Y:S01]  /*0f40*/  @!P5 LDC.64 R12, c[0x0][0x228] ;  /* 0x00008a00ff0cdb82 */ /* 0x002e620000000a00 */
[C---:B------:R-:W-:Y:S02]  /*0f50*/  @!P3 IADD3.X R23, R24.reuse, R23, RZ, P0, !PT ;  /* 0x000000171817b210 */ /* 0x040fe400007fe4ff */
[----:B------:R-:W-:Y:S01]  /*0f60*/  @!P3 IADD3.X R21, R24, R21, RZ, P2, !PT ;  /* 0x000000151815b210 */ /* 0x000fe200017fe4ff */
[----:B----4-:R-:W-:Y:S01]  /*0f70*/  @!P5 IMAD R26, R5, R8, RZ ;  /* 0x00000008051ad224 */ /* 0x010fe200078e02ff */
[C---:B------:R-:W-:Y:S01]  /*0f80*/  @!P4 SHF.L.U32 R27, R6.reuse, 0x1, RZ ;  /* 0x00000001061bc819 */ /* 0x040fe200000006ff */
[----:B------:R-:W5:Y:S01]  /*0f90*/  @!P3 LDG.E R46, desc[UR14][R22.64] ;  /* 0x0000000e162eb981 */ /* 0x000f62000c1e1900 */
[----:B------:R-:W-:Y:S02]  /*0fa0*/  @!P4 SHF.L.U64.HI R24, R6, 0x1, R7 ;  /* 0x000000010618c819 */ /* 0x000fe40000010207 */
[----:B------:R-:W-:Y:S02]  /*0fb0*/  @!P5 MOV R6, R66 ;  /* 0x000000420006d202 */ /* 0x000fe40000000f00 */
[----:B------:R-:W-:Y:S01]  /*0fc0*/  @!P5 MOV R7, R69 ;  /* 0x000000450007d202 */ /* 0x000fe20000000f00 */
[----:B------:R-:W-:Y:S01]  /*0fd0*/  HFMA2.MMA R5, -RZ, RZ, 0, 0 ;  /* 0x00000000ff057435 */ /* 0x000fe200000001ff */
[----:B------:R-:W-:-:S02]  /*0fe0*/  @!P5 IMAD R29, R55, R9, R26 ;  /* 0x00000009371dd224 */ /* 0x000fc400078e021a */
[----:B------:R-:W-:Y:S01]  /*0ff0*/  @!P5 IMAD.WIDE.U32 R8, R55, R8, R6 ;  /* 0x000000083708d225 */ /* 0x000fe200078e0006 */
[----:B0-----:R-:W-:Y:S02]  /*1000*/  @!P4 IADD3 R18, P0, R27, R18, RZ ;  /* 0x000000121b12c210 */ /* 0x001fe40007f1e0ff */
[----:B------:R-:W-:-:S04]  /*1010*/  @!P5 SHF.L.U32 R7, R8, 0x1, RZ ;  /* 0x000000010807d819 */ /* 0x000fc800000006ff */
[----:B------:R-:W5:Y:S01]  /*1020*/  @!P3 LDG.E R5, desc[UR14][R20.64] ;  /* 0x0000000e1405b981 */ /* 0x000f62000c1e1900 */
[C---:B------:R-:W-:Y:S02]  /*1030*/  @!P4 IADD3.X R19, R24.reuse, R19, RZ, P0, !PT ;  /* 0x000000131813c210 */ /* 0x040fe400007fe4ff */
[C---:B--2---:R-:W-:Y:S02]  /*1040*/  @!P5 IADD3 R10, P2, R7.reuse, R10, RZ ;  /* 0x0000000a070ad210 */ /* 0x044fe40007f5e0ff */
[----:B-1----:R-:W-:Y:S01]  /*1050*/  @!P5 IADD3 R12, P3, R7, R12, RZ ;  /* 0x0000000c070cd210 */ /* 0x002fe20007f7e0ff */
[----:B------:R-:W-:Y:S01]  /*1060*/  HFMA2.MMA R7, -RZ, RZ, 0, 0 ;  /* 0x00000000ff077435 */ /* 0x000fe200000001ff */
[----:B------:R-:W-:Y:S02]  /*1070*/  @!P4 IADD3 R16, P0, R27, R16, RZ ;  /* 0x000000101b10c210 */ /* 0x000fe40007f1e0ff */
[----:B------:R-:W-:Y:S02]  /*1080*/  MOV R6, RZ ;  /* 0x000000ff00067202 */ /* 0x000fe40000000f00 */
[----:B------:R-:W-:-:S04]  /*1090*/  @!P4 IADD3.X R17, R24, R17, RZ, P0, !PT ;  /* 0x000000111811c210 */ /* 0x000fc800007fe4ff */
[----:B------:R-:W5:Y:S04]  /*10a0*/  @!P4 LDG.E R6, desc[UR14][R18.64] ;  /* 0x0000000e1206c981 */ /* 0x000f68000c1e1900 */
[----:B------:R-:W5:Y:S01]  /*10b0*/  @!P4 LDG.E R7, desc[UR14][R16.64] ;  /* 0x0000000e1007c981 */ /* 0x000f62000c1e1900 */
[----:B------:R-:W-:-:S04]  /*10c0*/  @!P5 IADD3 R9, R9, R29, RZ ;  /* 0x0000001d0909d210 */ /* 0x000fc80007ffe0ff */
[----:B------:R-:W-:-:S04]  /*10d0*/  @!P5 SHF.L.U64.HI R8, R8, 0x1, R9 ;  /* 0x000000010808d819 */ /* 0x000fc80000010209 */
[C---:B------:R-:W-:Y:S02]  /*10e0*/  @!P5 IADD3.X R11, R8.reuse, R11, RZ, P2, !PT ;  /* 0x0000000b080bd210 */ /* 0x040fe400017fe4ff */
[----:B------:R-:W-:Y:S02]  /*10f0*/  @!P5 IADD3.X R13, R8, R13, RZ, P3, !PT ;  /* 0x0000000d080dd210 */ /* 0x000fe40001ffe4ff */
[----:B------:R-:W-:Y:S01]  /*1100*/  CS2R R8, SRZ ;  /* 0x0000000000087805 */ /* 0x000fe2000001ff00 */
[----:B------:R-:W-:Y:S01]  /*1110*/  UMOV UR18, 0x3f800000 ;  /* 0x3f80000000127882 */ /* 0x000fe20000000000 */
[----:B------:R-:W-:Y:S04]  /*1120*/  BSSY B0, `(.L_x_78) ;  /* 0x000001c000007945 */ /* 0x000fe80003800000 */
[----:B------:R0:W5:Y:S04]  /*1130*/  @!P5 LDG.E R8, desc[UR14][R10.64] ;  /* 0x0000000e0a08d981 */ /* 0x000168000c1e1900 */
[----:B------:R1:W5:Y:S01]  /*1140*/  @!P5 LDG.E R9, desc[UR14][R12.64] ;  /* 0x0000000e0c09d981 */ /* 0x000362000c1e1900 */
[----:B0-----:R-:W-:-:S02]  /*1150*/  CS2R R10, SRZ ;  /* 0x00000000000a7805 */ /* 0x001fc4000001ff00 */
[----:B-1----:R-:W-:Y:S02]  /*1160*/  CS2R R12, SRZ ;  /* 0x00000000000c7805 */ /* 0x002fe4000001ff00 */
        /* <DEDUP_REMOVED lines=8> */
[----:B------:R-:W0:Y:S02]  /*11f0*/  @P0 MUFU.RSQ R14, R14 ;  /* 0x0000000e000e0308 */ /* 0x000e240000001400 */
[----:B0-----:R-:W-:Y:S02]  /*1200*/  @P0 R2UR UR11, R14 ;  /* 0x000000000e0b02ca */ /* 0x001fe400000e0000 */
[----:B------:R-:W-:-:S11]  /*1210*/  ISETP.GT.U32.AND P0, PT, R63, 0x29f, PT ;  /* 0x0000029f3f00780c */ /* 0x000fd60003f04070 */
[----:B------:R-:W-:Y:S02]  /*1220*/  @UP0 UMOV UR18, UR11 ;  /* 0x0000000b00120c82 */ /* 0x000fe40008000000 */
[----:B------:R-:W-:Y:S05]  /*1230*/  @P0 BRA `(.L_x_79) ;  /* 0x0000000000280947 */ /* 0x000fea0003800000 */
        /* <DEDUP_REMOVED lines=10> */
.L_x_79:
[----:B------:R-:W-:Y:S05]  /*12e0*/  BSYNC B0 ;  /* 0x0000000000007941 */ /* 0x000fea0003800000 */
.L_x_78:
[----:B------:R-:W-:Y:S02]  /*12f0*/  ISETP.NE.AND P5, PT, RZ, UR17, PT ;  /* 0x00000011ff007c0c */ /* 0x000fe4000bfa5270 */
[C---:B0----5:R-:W-:Y:S02]  /*1300*/  PRMT R14, R53.reuse, 0x7632, R14 ;  /* 0x00007632350e7816 */ /* 0x061fe4000000000e */
[----:B------:R-:W-:Y:S02]  /*1310*/  SHF.L.U32 R15, R53, 0x10, RZ ;  /* 0x00000010350f7819 */ /* 0x000fe400000006ff */
[----:B------:R-:W-:Y:S02]  /*1320*/  SHF.L.U32 R20, R54, 0x10, RZ ;  /* 0x0000001036147819 */ /* 0x000fe400000006ff */
[----:B------:R-:W-:Y:S01]  /*1330*/  SHF.L.U32 R14, R14, 0x10, RZ ;  /* 0x000000100e0e7819 */ /* 0x000fe200000006ff */
[----:B------:R-:W-:Y:S01]  /*1340*/  FADD.FTZ R15, R15, -UR13 ;  /* 0x8000000d0f0f7e21 */ /* 0x000fe20008010000 */
[----:B------:R-:W-:Y:S01]  /*1350*/  PRMT R17, R54, 0x7632, R17 ;  /* 0x0000763236117816 */ /* 0x000fe20000000011 */
[----:B------:R-:W-:Y:S01]  /*1360*/  FADD.FTZ R22, R20, -UR13 ;  /* 0x8000000d14167e21 */ /* 0x000fe20008010000 */
[----:B------:R-:W-:Y:S01]  /*1370*/  PRMT R21, R51, 0x7632, R21 ;  /* 0x0000763233157816 */ /* 0x000fe20000000015 */
[----:B------:R-:W-:Y:S01]  /*1380*/  FADD.FTZ R14, R14, -UR13 ;  /* 0x8000000d0e0e7e21 */ /* 0x000fe20008010000 */
[----:B------:R-:W-:-:S02]  /*1390*/  PRMT R18, R52, 0x7632, R18 ;  /* 0x0000763234127816 */ /* 0x000fc40000000012 */
[----:B------:R-:W-:Y:S01]  /*13a0*/  SHF.L.U32 R30, R17, 0x10, RZ ;  /* 0x00000010111e7819 */ /* 0x000fe200000006ff */
[----:B------:R-:W-:Y:S01]  /*13b0*/  FMUL.FTZ R17, R15, UR18 ;  /* 0x000000120f117c20 */ /* 0x000fe20008410000 */
[----:B------:R-:W-:Y:S01]  /*13c0*/  SHF.L.U32 R20, R21, 0x10, RZ ;  /* 0x0000001015147819 */ /* 0x000fe200000006ff */
[----:B------:R-:W-:Y:S01]  /*13d0*/  FMUL.FTZ R21, R22, UR18 ;  /* 0x0000001216157c20 */ /* 0x000fe20008410000 */
[----:B------:R-:W-:Y:S01]  /*13e0*/  SHF.L.U32 R16, R52, 0x10, RZ ;  /* 0x0000001034107819 */ /* 0x000fe200000006ff */
[----:B------:R-:W-:Y:S01]  /*13f0*/  FMUL.FTZ R14, R14, UR18 ;  /* 0x000000120e0e7c20 */ /* 0x000fe20008410000 */
        /* <DEDUP_REMOVED lines=21> */
.L_x_80:
[----:B------:R-:W-:Y:S01]  /*1550*/  FMUL.FTZ R15, R16, R10 ;  /* 0x0000000a100f7220 */ /* 0x000fe20000410000 */
[----:B------:R-:W-:Y:S01]  /*1560*/  FADD.FTZ R22, R30, -UR13 ;  /* 0x8000000d1e167e21 */ /* 0x000fe20008010000 */
[C---:B------:R-:W-:Y:S01]  /*1570*/  FFMA.FTZ R36, R17.reuse, R16, RZ ;  /* 0x0000001011247223 */ /* 0x040fe200000100ff */
[----:B------:R-:W-:Y:S01]  /*1580*/  FMUL.FTZ R23, R18, R11 ;  /* 0x0000000b12177220 */ /* 0x000fe20000410000 */
[----:B------:R-:W-:Y:S01]  /*1590*/  FFMA.FTZ R17, R17, R15, RZ ;  /* 0x0000000f11117223 */ /* 0x000fe200000100ff */
[----:B------:R-:W-:Y:S01]  /*15a0*/  FADD.FTZ R24, RZ, R15 ;  /* 0x0000000fff187221 */ /* 0x000fe20000010000 */
        /* <DEDUP_REMOVED lines=20> */
.L_x_81:
[----:B------:R-:W-:Y:S01]  /*16f0*/  FADD.FTZ R16, RZ, R16 ;  /* 0x00000010ff107221 */ /* 0x000fe20000010000 */
[----:B------:R-:W-:Y:S01]  /*1700*/  FFMA.FTZ R26, R14, R23, R17 ;  /* 0x000000170e1a7223 */ /* 0x000fe20000010011 */
[----:B------:R-:W-:Y:S01]  /*1710*/  FADD.FTZ R25, R23, R24 ;  /* 0x0000001817197221 */ /* 0x000fe20000010000 */
[----:B------:R-:W-:Y:S01]  /*1720*/  FFMA.FTZ R17, R21, R19, R36 ;  /* 0x0000001315117223 */ /* 0x000fe20000010024 */
[----:B------:R-:W-:Y:S01]  /*1730*/  FMUL.FTZ R24, R19, R10 ;  /* 0x0000000a13187220 */ /* 0x000fe20000410000 */
[----:B------:R-:W-:Y:S01]  /*1740*/  FADD.FTZ R15, R16, R19 ;  /* 0x00000013100f7221 */ /* 0x000fe20000010000 */
[----:B------:R-:W-:Y:S01]  /*1750*/  FFMA.FTZ R19, R14, R18, RZ ;  /* 0x000000120e137223 */ /* 0x000fe200000100ff */
[----:B------:R-:W-:Y:S01]  /*1760*/  FADD.FTZ R23, RZ, R18 ;  /* 0x00000012ff177221 */ /* 0x000fe20000010000 */
[----:B------:R-:W-:Y:S01]  /*1770*/  PRMT R16, R49, 0x7632, R16 ;  /* 0x0000763231107816 */ /* 0x000fe20000000010 */
[----:B------:R-:W-:Y:S01]  /*1780*/  FFMA.FTZ R21, R21, R24, R26 ;  /* 0x0000001815157223 */ /* 0x000fe2000001001a */
[----:B------:R-:W-:Y:S01]  /*1790*/  FFMA.FTZ R19, R22, R20, R19 ;  /* 0x0000001416137223 */ /* 0x000fe20000010013 */
[----:B------:R-:W-:Y:S01]  /*17a0*/  FADD.FTZ R14, R23, R20 ;  /* 0x00000014170e7221 */ /* 0x000fe20000010000 */
[----:B------:R-:W-:Y:S01]  /*17b0*/  FMUL.FTZ R20, R20, R11 ;  /* 0x0000000b14147220 */ /* 0x000fe20000410000 */
[----:B------:R-:W-:Y:S01]  /*17c0*/  SHF.L.U32 R18, R49, 0x10, RZ ;  /* 0x0000001031127819 */ /* 0x000fe200000006ff */
[----:B------:R-:W-:Y:S01]  /*17d0*/  FADD.FTZ R23, R25, R24 ;  /* 0x0000001819177221 */ /* 0x000fe20000010000 */
[----:B------:R-:W-:Y:S01]  /*17e0*/  SHF.L.U32 R16, R16, 0x10, RZ ;  /* 0x0000001010107819 */ /* 0x000fe200000006ff */
[--C-:B------:R-:W-:Y:S01]  /*17f0*/  FFMA.FTZ R30, R22, R20, R21.reuse ;  /* 0x00000014161e7223 */ /* 0x100fe20000010015 */
[----:B------:R-:W-:Y:S01]  /*1800*/  PRMT R21, R48, 0x7632, R21 ;  /* 0x0000763230157816 */ /* 0x000fe20000000015 */
[----:B------:R-:W-:Y:S01]  /*1810*/  FADD.FTZ R18, R18, -UR13 ;  /* 0x8000000d12127e21 */ /* 0x000fe20008010000 */
[----:B------:R-:W-:Y:S01]  /*1820*/  SHF.L.U32 R24, R48, 0x10, RZ ;  /* 0x0000001030187819 */ /* 0x000fe200000006ff */
[----:B------:R-:W-:Y:S01]  /*1830*/  FADD.FTZ R22, R16, -UR13 ;  /* 0x8000000d10167e21 */ /* 0x000fe20008010000 */
[----:B------:R-:W-:Y:S01]  /*1840*/  SHF.L.U32 R16, R21, 0x10, RZ ;  /* 0x0000001015107819 */ /* 0x000fe200000006ff */
[----:B------:R-:W-:-:S02]  /*1850*/  FMUL.FTZ R31, R18, UR18 ;  /* 0x00000012121f7c20 */ /* 0x000fc40008410000 */
        /* <DEDUP_REMOVED lines=20> */
.L_x_82:
[----:B------:R-:W-:Y:S01]  /*19a0*/  FMUL.FTZ R21, R24, R10 ;  /* 0x0000000a18157220 */ /* 0x000fe20000410000 */
[----:B------:R-:W-:Y:S01]  /*19b0*/  FADD.FTZ R22, R20, R23 ;  /* 0x0000001714167221 */ /* 0x000fe20000010000 */
[--C-:B------:R-:W-:Y:S01]  /*19c0*/  FFMA.FTZ R18, R31, R24, R17.reuse ;  /* 0x000000181f127223 */ /* 0x100fe20000010011 */
[----:B------:R-:W-:Y:S01]  /*19d0*/  PRMT R17, R50, 0x7632, R17 ;  /* 0x0000763232117816 */ /* 0x000fe20000000011 */
[----:B------:R-:W-:Y:S01]  /*19e0*/  FADD.FTZ R15, R15, R24 ;  /* 0x000000180f0f7221 */ /* 0x000fe20000010000 */
[----:B------:R-:W-:Y:S01]  /*19f0*/  FFMA.FTZ R20, R31, R21, R30 ;  /* 0x000000151f147223 */ /* 0x000fe2000001001e */
[----:B------:R-:W-:Y:S01]  /*1a00*/  FADD.FTZ R24, R22, R21 ;  /* 0x0000001516187221 */ /* 0x000fe20000010000 */
[----:B------:R-:W-:Y:S01]  /*1a10*/  FMUL.FTZ R23, R16, R11 ;  /* 0x0000000b10177220 */ /* 0x000fe20000410000 */
[----:B------:R-:W-:Y:S02]  /*1a20*/  SHF.L.U32 R21, R50, 0x10, RZ ;  /* 0x0000001032157819 */ /* 0x000fe400000006ff */
[----:B------:R-:W-:Y:S01]  /*1a30*/  SHF.L.U32 R22, R17, 0x10, RZ ;  /* 0x0000001011167819 */ /* 0x000fe200000006ff */
[C-C-:B------:R-:W-:Y:S01]  /*1a40*/  FFMA.FTZ R34, R32.reuse, R23, R20.reuse ;  /* 0x0000001720227223 */ /* 0x140fe20000010014 */
[----:B------:R-:W-:Y:S01]  /*1a50*/  PRMT R20, R47, 0x7632, R20 ;  /* 0x000076322f147816 */ /* 0x000fe20000000014 */
[----:B------:R-:W-:Y:S01]  /*1a60*/  FADD.FTZ R21, R21, -UR13 ;  /* 0x8000000d15157e21 */ /* 0x000fe20008010000 */
[----:B------:R-:W-:Y:S01]  /*1a70*/  FFMA.FTZ R17, R32, R16, R19 ;  /* 0x0000001020117223 */ /* 0x000fe20000010013 */
        /* <DEDUP_REMOVED lines=24> */
.L_x_83:
[----:B------:R-:W-:Y:S01]  /*1c00*/  FADD.FTZ R25, R23, R24 ;  /* 0x0000001817197221 */ /* 0x000fe20000010000 */
[----:B------:R-:W-:Y:S01]  /*1c10*/  PRMT R23, R45, 0x7632, R23 ;  /* 0x000076322d177816 */ /* 0x000fe20000000017 */
[----:B------:R-:W-:Y:S01]  /*1c20*/  FMUL.FTZ R28, R19, R10 ;  /* 0x0000000a131c7220 */ /* 0x000fe20000410000 */
[----:B------:R-:W-:Y:S01]  /*1c30*/  SHF.L.U32 R24, R45, 0x10, RZ ;  /* 0x000000102d187819 */ /* 0x000fe200000006ff */
[----:B------:R-:W-:Y:S01]  /*1c40*/  FMUL.FTZ R31, R20, R11 ;  /* 0x0000000b141f7220 */ /* 0x000fe20000410000 */
[----:B------:R-:W-:Y:S01]  /*1c50*/  SHF.L.U32 R23, R23, 0x10, RZ ;  /* 0x0000001017177819 */ /* 0x000fe200000006ff */
[----:B------:R-:W-:Y:S01]  /*1c60*/  FFMA.FTZ R27, R21, R28, R34 ;  /* 0x0000001c151b7223 */ /* 0x000fe20000010022 */
[----:B------:R-:W-:Y:S01]  /*1c70*/  PRMT R26, R44, 0x7632, R26 ;  /* 0x000076322c1a7816 */ /* 0x000fe2000000001a */
[----:B------:R-:W-:Y:S01]  /*1c80*/  FADD.FTZ R30, R24, -UR13 ;  /* 0x8000000d181e7e21 */ /* 0x000fe20008010000 */
[----:B------:R-:W-:Y:S01]  /*1c90*/  FADD.FTZ R28, R25, R28 ;  /* 0x0000001c191c7221 */ /* 0x000fe20000010000 */
[----:B------:R-:W-:Y:S01]  /*1ca0*/  FADD.FTZ R32, R23, -UR13 ;  /* 0x8000000d17207e21 */ /* 0x000fe20008010000 */
[----:B------:R-:W-:Y:S01]  /*1cb0*/  SHF.L.U32 R24, R26, 0x10, RZ ;  /* 0x000000101a187819 */ /* 0x000fe200000006ff */
[----:B------:R-:W-:Y:S01]  /*1cc0*/  FMUL.FTZ R23, R30, UR18 ;  /* 0x000000121e177c20 */ /* 0x000fe20008410000 */
[----:B------:R-:W-:Y:S01]  /*1cd0*/  SHF.L.U32 R25, R44, 0x10, RZ ;  /* 0x000000102c197819 */ /* 0x000fe200000006ff */
[----:B------:R-:W-:Y:S01]  /*1ce0*/  FMUL.FTZ R26, R32, UR18 ;  /* 0x00000012201a7c20 */ /* 0x000fe20008410000 */
[----:B------:R-:W-:Y:S01]  /*1cf0*/  PRMT R29, R46, 0x7632, R29 ;  /* 0x000076322e1d7816 */ /* 0x000fe2000000001d */
        /* <DEDUP_REMOVED lines=19> */
.L_x_84:
[----:B------:R-:W-:Y:S01]  /*1e30*/  FFMA.FTZ R30, R22, R31, R27 ;  /* 0x0000001f161e7223 */ /* 0x000fe2000001001b */
[----:B------:R-:W-:Y:S01]  /*1e40*/  FMUL.FTZ R32, R25, R10 ;  /* 0x0000000a19207220 */ /* 0x000fe20000410000 */
[----:B------:R-:W-:Y:S01]  /*1e50*/  SHF.L.U32 R27, R46, 0x10, RZ ;  /* 0x000000102e1b7819 */ /* 0x000fe200000006ff */
[----:B------:R-:W-:Y:S01]  /*1e60*/  FADD.FTZ R33, R31, R28 ;  /* 0x0000001c1f217221 */ /* 0x000fe20000010000 */
        /* <DEDUP_REMOVED lines=9> */
[----:B------:R-:W-:Y:S01]  /*1f00*/  FMUL.FTZ R33, R24, R11 ;  /* 0x0000000b18217220 */ /* 0x000fe20000410000 */
        /* <DEDUP_REMOVED lines=20> */
.L_x_85:
[----:B------:R-:W-:Y:S01]  /*2050*/  FFMA.FTZ R36, R26, R33, R31 ;  /* 0x000000211a247223 */ /* 0x000fe2000001001f */
[----:B------:R-:W-:Y:S01]  /*2060*/  FMUL.FTZ R34, R27, R10 ;  /* 0x0000000a1b227220 */ /* 0x000fe20000410000 */
[--C-:B------:R-:W-:Y:S01]  /*2070*/  FADD.FTZ R33, R33, R32.reuse ;  /* 0x0000002021217221 */ /* 0x100fe20000010000 */
        /* <DEDUP_REMOVED lines=8> */
[----:B------:R-:W-:Y:S01]  /*2100*/  PRMT R34, R7, 0x7632, R34 ;  /* 0x0000763207227816 */ /* 0x000fe20000000022 */
[----:B------:R-:W-:Y:S01]  /*2110*/  FADD.FTZ R33, R33, -UR13 ;  /* 0x8000000d21217e21 */ /* 0x000fe20008010000 */
[----:B------:R-:W-:Y:S01]  /*2120*/  FADD.FTZ R37, R32, -UR13 ;  /* 0x8000000d20257e21 */ /* 0x000fe20008010000 */
[----:B------:R-:W-:-:S02]  /*2130*/  SHF.L.U32 R31, R7, 0x10, RZ ;  /* 0x00000010071f7819 */ /* 0x000fc400000006ff */
        /* <DEDUP_REMOVED lines=17> */
[----:B-1----:R-:W-:Y:S01]  /*2250*/  FMUL.FTZ R32, R32, R43 ;  /* 0x0000002b20207220 */ /* 0x002fe20000410000 */
[----:B------:R-:W-:Y:S02]  /*2260*/  FADD.FTZ R43, -R43, 1 ;  /* 0x3f8000002b2b7421 */ /* 0x000fe40000010100 */
[----:B------:R-:W-:Y:S02]  /*2270*/  FMUL.FTZ R31, R31, R70 ;  /* 0x000000461f1f7220 */ /* 0x000fe40000410000 */
[----:B------:R-:W-:-:S04]  /*2280*/  FFMA.FTZ R43, R38, R43, 1 ;  /* 0x3f800000262b7423 */ /* 0x000fc8000001002b */
[----:B------:R-:W-:-:S07]  /*2290*/  FMUL.FTZ R32, R32, R43 ;  /* 0x0000002b20207220 */ /* 0x000fce0000410000 */
.L_x_86:
[----:B------:R-:W-:-:S04]  /*22a0*/  FMUL.FTZ R38, R31, R10 ;  /* 0x0000000a1f267220 */ /* 0x000fc80000410000 */
[----:B------:R-:W-:Y:S01]  /*22b0*/  FFMA.FTZ R37, R33, R38, R36 ;  /* 0x0000002621257223 */ /* 0x000fe20000010024 */
[----:B------:R-:W-:Y:S01]  /*22c0*/  FMUL.FTZ R36, R32, R11 ;  /* 0x0000000b20247220 */ /* 0x000fe20000410000 */
[----:B------:R-:W-:Y:S01]  /*22d0*/  FADD.FTZ R39, R35, R38 ;  /* 0x0000002623277221 */ /* 0x000fe20000010000 */
[----:B------:R-:W-:Y:S01]  /*22e0*/  FADD.FTZ R35, R14, R16 ;  /* 0x000000100e237221 */ /* 0x000fe20000010000 */
[----:B------:R-:W-:Y:S01]  /*22f0*/  PRMT R14, R8, 0x7632, R14 ;  /* 0x00007632080e7816 */ /* 0x000fe2000000000e */
[----:B------:R-:W-:Y:S01]  /*2300*/  FFMA.FTZ R16, R34, R36, R37 ;  /* 0x0000002422107223 */ /* 0x000fe20000010025 */
[----:B------:R-:W-:Y:S01]  /*2310*/  SHF.L.U32 R37, R8, 0x10, RZ ;  /* 0x0000001008257819 */ /* 0x000fe200000006ff */
[----:B------:R-:W-:Y:S01]  /*2320*/  FADD.FTZ R36, R36, R39 ;  /* 0x0000002724247221 */ /* 0x000fe20000010000 */
[----:B------:R-:W-:-:S03]  /*2330*/  SHF.L.U32 R14, R14, 0x10, RZ ;  /* 0x000000100e0e7819 */ /* 0x000fc600000006ff */
[----:B------:R-:W-:Y:S01]  /*2340*/  FADD.FTZ R39, R37, -UR13 ;  /* 0x8000000d25277e21 */ /* 0x000fe20008010000 */
[----:B------:R-:W-:Y:S01]  /*2350*/  PRMT R37, R9, 0x7632, R37 ;  /* 0x0000763209257816 */ /* 0x000fe20000000025 */
[----:B------:R-:W-:Y:S02]  /*2360*/  FADD.FTZ R38, R14, -UR13 ;  /* 0x8000000d0e267e21 */ /* 0x000fe40008010000 */
[----:B------:R-:W-:Y:S01]  /*2370*/  FMUL.FTZ R39, R39, UR18 ;  /* 0x0000001227277c20 */ /* 0x000fe20008410000 */
[----:B------:R-:W-:Y:S01]  /*2380*/  SHF.L.U32 R14, R37, 0x10, RZ ;  /* 0x00000010250e7819 */ /* 0x000fe200000006ff */
[----:B------:R-:W-:Y:S01]  /*2390*/  FMUL.FTZ R38, R38, UR18 ;  /* 0x0000001226267c20 */ /* 0x000fe20008410000 */
[----:B------:R-:W-:Y:S01]  /*23a0*/  SHF.L.U32 R37, R9, 0x10, RZ ;  /* 0x0000001009257819 */ /* 0x000fe200000006ff */
[----:B------:R-:W-:Y:S06]  /*23b0*/  @!P5 BRA `(.L_x_87) ;  /* 0x000000000048d947 */ /* 0x000fec0003800000 */
[----:B------:R-:W-:-:S04]  /*23c0*/  FFMA.FTZ R40, R39, R10, R12 ;  /* 0x0000000a27287223 */ /* 0x000fc8000001000c */
[----:B------:R-:W-:-:S06]  /*23d0*/  FMUL.FTZ R41, R40, -1.4426950216293334961 ;  /* 0xbfb8aa3b28297820 */ /* 0x000fcc0000410000 */
[----:B------:R-:W0:Y:S02]  /*23e0*/  MUFU.EX2 R41, R41 ;  /* 0x0000002900297308 */ /* 0x000e240000000800 */
[----:B0-----:R-:W-:-:S06]  /*23f0*/  FADD.FTZ R42, R41, 1 ;  /* 0x3f800000292a7421 */ /* 0x001fcc0000010000 */
[----:B------:R-:W0:Y:S02]  /*2400*/  MUFU.RCP R42, R42 ;  /* 0x0000002a002a7308 */ /* 0x000e240000001000 */
[----:B0-----:R-:W-:Y:S01]  /*2410*/  FADD.FTZ R43, -R42, 1 ;  /* 0x3f8000002a2b7421 */ /* 0x001fe20000010100 */
[----:B------:R-:W-:-:S03]  /*2420*/  FMUL.FTZ R37, R37, R42 ;  /* 0x0000002a25257220 */ /* 0x000fc60000410000 */
[----:B------:R-:W-:-:S04]  /*2430*/  FFMA.FTZ R40, R40, R43, 1 ;  /* 0x3f80000028287423 */ /* 0x000fc8000001002b */
[----:B------:R-:W-:Y:S01]  /*2440*/  FMUL.FTZ R37, R37, R40 ;  /* 0x0000002825257220 */ /* 0x000fe20000410000 */
        /* <DEDUP_REMOVED lines=8> */
[----:B------:R-:W-:-:S07]  /*24d0*/  FMUL.FTZ R14, R14, R41 ;  /* 0x000000290e0e7220 */ /* 0x000fce0000410000 */
.L_x_87:
[----:B------:R-:W-:Y:S01]  /*24e0*/  FMUL.FTZ R41, R37, R10 ;  /* 0x0000000a25297220 */ /* 0x000fe20000410000 */
[----:B------:R-:W-:Y:S01]  /*24f0*/  FMUL.FTZ R40, R14, R11 ;  /* 0x0000000b0e287220 */ /* 0x000fe20000410000 */
[----:B------:R-:W-:Y:S01]  /*2500*/  ISETP.GT.AND P0, PT, R0, 0x1e, PT ;  /* 0x0000001e0000780c */ /* 0x000fe20003f04270 */
[----:B------:R-:W-:Y:S01]  /*2510*/  FFMA.FTZ R18, R21, R19, R18 ;  /* 0x0000001315127223 */ /* 0x000fe20000010012 */
[----:B------:R-:W-:Y:S01]  /*2520*/  FFMA.FTZ R43, R39, R41, R16 ;  /* 0x00000029272b7223 */ /* 0x000fe20000010010 */
[----:B------:R-:W-:Y:S01]  /*2530*/  FADD.FTZ R41, R36, R41 ;  /* 0x0000002924297221 */ /* 0x000fe20000010000 */
[----:B------:R-:W-:Y:S01]  /*2540*/  FADD.FTZ R16, R15, R19 ;  /* 0x000000130f107221 */ /* 0x000fe20000010000 */
[----:B------:R-:W0:Y:S01]  /*2550*/  S2UR UR19, SR_CgaCtaId ;  /* 0x00000000001379c3 */ /* 0x000e220000008800 */
[----:B------:R-:W-:Y:S01]  /*2560*/  FFMA.FTZ R36, R38, R40, R43 ;  /* 0x0000002826247223 */ /* 0x000fe2000001002b */
[----:B------:R-:W-:Y:S01]  /*2570*/  FADD.FTZ R40, R40, R41 ;  /* 0x0000002928287221 */ /* 0x000fe20000010000 */
[----:B------:R-:W-:Y:S01]  /*2580*/  FFMA.FTZ R17, R22, R20, R17 ;  /* 0x0000001416117223 */ /* 0x000fe20000010011 */
[----:B------:R-:W-:Y:S01]  /*2590*/  FADD.FTZ R35, R35, R20 ;  /* 0x0000001423237221 */ /* 0x000fe20000010000 */
[----:B------:R-:W-:Y:S01]  /*25a0*/  FFMA.FTZ R18, R23, R25, R18 ;  /* 0x0000001917127223 */ /* 0x000fe20000010012 */
[----:B------:R-:W1:Y:S01]  /*25b0*/  SHFL.DOWN PT, R41, R36, 0x1, 0x1f ;  /* 0x08201f0024297f89 */ /* 0x000e6200000e0000 */
[----:B------:R-:W-:Y:S01]  /*25c0*/  FADD.FTZ R16, R16, R25 ;  /* 0x0000001910107221 */ /* 0x000fe20000010000 */
[----:B------:R-:W-:Y:S01]  /*25d0*/  FFMA.FTZ R17, R26, R24, R17 ;  /* 0x000000181a117223 */ /* 0x000fe20000010011 */
[----:B------:R-:W-:Y:S01]  /*25e0*/  FADD.FTZ R35, R35, R24 ;  /* 0x0000001823237221 */ /* 0x000fe20000010000 */
[----:B------:R-:W2:Y:S01]  /*25f0*/  SHFL.DOWN PT, R43, R40, 0x1, 0x1f ;  /* 0x08201f00282b7f89 */ /* 0x000ea200000e0000 */
[----:B------:R-:W-:Y:S01]  /*2600*/  UMOV UR12, 0x400 ;  /* 0x00000400000c7882 */ /* 0x000fe20000000000 */
[----:B------:R-:W-:Y:S01]  /*2610*/  FFMA.FTZ R18, R29, R27, R18 ;  /* 0x0000001b1d127223 */ /* 0x000fe20000010012 */
[----:B------:R-:W-:Y:S01]  /*2620*/  UIADD3 UR11, UR12, 0xd0, URZ ;  /* 0x000000d00c0b7890 */ /* 0x000fe2000fffe03f */
[----:B------:R-:W-:Y:S01]  /*2630*/  FADD.FTZ R16, R16, R27 ;  /* 0x0000001b10107221 */ /* 0x000fe20000010000 */
[----:B------:R-:W-:Y:S01]  /*2640*/  FFMA.FTZ R17, R30, R28, R17 ;  /* 0x0000001c1e117223 */ /* 0x000fe20000010011 */
[----:B------:R-:W-:Y:S01]  /*2650*/  FADD.FTZ R35, R35, R28 ;  /* 0x0000001c23237221 */ /* 0x000fe20000010000 */
[----:B------:R-:W-:Y:S01]  /*2660*/  FFMA.FTZ R20, R33, R31, R18 ;  /* 0x0000001f21147223 */ /* 0x000fe20000010012 */
[----:B------:R-:W-:Y:S01]  /*2670*/  ISETP.NE.AND P2, PT, R63, RZ, PT ;  /* 0x000000ff3f00720c */ /* 0x000fe20003f45270 */
[----:B------:R-:W-:Y:S01]  /*2680*/  FADD.FTZ R18, R16, R31 ;  /* 0x0000001f10127221 */ /* 0x000fe20000010000 */
[----:B------:R-:W-:Y:S01]  /*2690*/  FFMA.FTZ R17, R34, R32, R17 ;  /* 0x0000002022117223 */ /* 0x000fe20000010011 */
[----:B------:R-:W-:Y:S01]  /*26a0*/  FADD.FTZ R35, R35, R32 ;  /* 0x0000002023237221 */ /* 0x000fe20000010000 */
[----:B------:R-:W-:Y:S01]  /*26b0*/  FFMA.FTZ R16, R39, R37, R20 ;  /* 0x0000002527107223 */ /* 0x000fe20000010014 */
[----:B------:R-:W-:Y:S01]  /*26c0*/  FADD.FTZ R18, R18, R37 ;  /* 0x0000002512127221 */ /* 0x000fe20000010000 */
[----:B0-----:R-:W-:Y:S01]  /*26d0*/  ULEA UR11, UR19, UR11, 0x18 ;  /* 0x0000000b130b7291 */ /* 0x001fe2000f8ec03f */
[----:B------:R-:W-:Y:S01]  /*26e0*/  FFMA.FTZ R17, R38, R14, R17 ;  /* 0x0000000e26117223 */ /* 0x000fe20000010011 */
[----:B------:R-:W-:Y:S01]  /*26f0*/  BSSY B0, `(.L_x_88) ;  /* 0x0000054000007945 */ /* 0x000fe20003800000 */
[----:B------:R-:W-:Y:S01]  /*2700*/  ISETP.GT.U32.AND P3, PT, R63, 0x14, PT ;  /* 0x000000143f00780c */ /* 0x000fe20003f64070 */
[----:B-1----:R-:W-:-:S02]  /*2710*/  @!P0 FADD.FTZ R36, R36, R41 ;  /* 0x0000002924248221 */ /* 0x002fc40000010000 */
[----:B------:R-:W-:Y:S01]  /*2720*/  LEA R65, R63, UR11, 0x4 ;  /* 0x0000000b3f417c11 */ /* 0x000fe2000f8e20ff */
[----:B--2---:R-:W-:Y:S02]  /*2730*/  @!P0 FADD.FTZ R40, R40, R43 ;  /* 0x0000002b28288221 */ /* 0x004fe40000010000 */
        /* <DEDUP_REMOVED lines=21> */
[----:B------:R-:W-:-:S02]  /*2890*/  FADD.FTZ R19, R35, R14 ;  /* 0x0000000e23137221 */ /* 0x000fc40000010000 */
[----:B------:R-:W-:Y:S02]  /*28a0*/  MOV R14, R36 ;  /* 0x00000024000e7202 */ /* 0x000fe40000000f00 */
[----:B------:R-:W-:Y:S01]  /*28b0*/  MOV R15, R40 ;  /* 0x00000028000f7202 */ /* 0x000fe20000000f00 */
[----:B------:R0:W-:Y:S07]  /*28c0*/  STS.128 [R65], R16 ;  /* 0x0000001041007388 */ /* 0x0001ee0000000c00 */
[----:B------:R0:W-:Y:S01]  /*28d0*/  @!P0 STS.64 [R2+0x18], R14 ;  /* 0x0000180e02008388 */ /* 0x0001e20000000a00 */
[----:B------:R-:W-:Y:S06]  /*28e0*/  BAR.SYNC.DEFER_BLOCKING 0x0 ;  /* 0x0000000000007b1d */ /* 0x000fec0000010000 */
[----:B------:R-:W-:Y:S05]  /*28f0*/  @P2 BRA `(.L_x_89) ;  /* 0x0000000000cc2947 */ /* 0x000fea0003800000 */
[----:B------:R-:W-:-:S09]  /*2900*/  ULEA UR11, UR19, UR12, 0x18 ;  /* 0x0000000c130b7291 */ /* 0x000fd2000f8ec03f */
[----:B------:R-:W1:Y:S04]  /*2910*/  LDS.128 R20, [UR11+0x20] ;  /* 0x0000200bff147984 */ /* 0x000e680008000c00 */
[----:B------:R-:W2:Y:S04]  /*2920*/  LDS.128 R24, [UR11+0x30] ;  /* 0x0000300bff187984 */ /* 0x000ea80008000c00 */
[----:B------:R-:W3:Y:S04]  /*2930*/  LDS.128 R28, [UR11+0x40] ;  /* 0x0000400bff1c7984 */ /* 0x000ee80008000c00 */
[----:B------:R-:W4:Y:S04]  /*2940*/  LDS.128 R32, [UR11+0x50] ;  /* 0x0000500bff207984 */ /* 0x000f280008000c00 */
[----:B------:R-:W5:Y:S01]  /*2950*/  LDS.128 R36, [UR11+0x60] ;  /* 0x0000600bff247984 */ /* 0x000f620008000c00 */
[----:B-1----:R-:W-:Y:S01]  /*2960*/  FADD.FTZ R41, R14, R20 ;  /* 0x000000140e297221 */ /* 0x002fe20000010000 */
[----:B0-----:R-:W-:-:S03]  /*2970*/  FADD.FTZ R14, R15, R21 ;  /* 0x000000150f0e7221 */ /* 0x001fc60000010000 */
[----:B------:R-:W-:Y:S01]  /*2980*/  FADD.FTZ R41, R41, R22 ;  /* 0x0000001629297221 */ /* 0x000fe20000010000 */
[----:B------:R-:W-:Y:S02]  /*2990*/  FADD.FTZ R14, R14, R23 ;  /* 0x000000170e0e7221 */ /* 0x000fe40000010000 */
[----:B------:R-:W0:Y:S01]  /*29a0*/  LDS.128 R20, [UR11+0x70] ;  /* 0x0000700bff147984 */ /* 0x000e220008000c00 */
[----:B--2---:R-:W-:Y:S01]  /*29b0*/  FADD.FTZ R41, R41, R24 ;  /* 0x0000001829297221 */ /* 0x004fe20000010000 */
[----:B------:R-:W-:-:S03]  /*29c0*/  FADD.FTZ R14, R14, R25 ;  /* 0x000000190e0e7221 */ /* 0x000fc60000010000 */
[----:B------:R-:W-:Y:S01]  /*29d0*/  FADD.FTZ R41, R41, R26 ;  /* 0x0000001a29297221 */ /* 0x000fe20000010000 */
[----:B------:R-:W-:Y:S02]  /*29e0*/  FADD.FTZ R14, R14, R27 ;  /* 0x0000001b0e0e7221 */ /* 0x000fe40000010000 */
[----:B------:R-:W1:Y:S01]  /*29f0*/  LDS.128 R24, [UR11+0x80] ;  /* 0x0000800bff187984 */ /* 0x000e620008000c00 */
[----:B---3--:R-:W-:Y:S01]  /*2a00*/  FADD.FTZ R41, R41, R28 ;  /* 0x0000001c29297221 */ /* 0x008fe20000010000 */
[----:B------:R-:W-:-:S03]  /*2a10*/  FADD.FTZ R14, R14, R29 ;  /* 0x0000001d0e0e7221 */ /* 0x000fc60000010000 */
[----:B------:R-:W-:Y:S01]  /*2a20*/  FADD.FTZ R41, R41, R30 ;  /* 0x0000001e29297221 */ /* 0x000fe20000010000 */
[----:B------:R-:W-:Y:S02]  /*2a30*/  FADD.FTZ R14, R14, R31 ;  /* 0x0000001f0e0e7221 */ /* 0x000fe40000010000 */
[----:B------:R-:W2:Y:S01]  /*2a40*/  LDS.128 R28, [UR11+0x90] ;  /* 0x0000900bff1c7984 */ /* 0x000ea20008000c00 */
[----:B----4-:R-:W-:Y:S01]  /*2a50*/  FADD.FTZ R41, R41, R32 ;  /* 0x0000002029297221 */ /* 0x010fe20000010000 */
[----:B------:R-:W-:-:S03]  /*2a60*/  FADD.FTZ R14, R14, R33 ;  /* 0x000000210e0e7221 */ /* 0x000fc60000010000 */
[----:B------:R-:W-:Y:S01]  /*2a70*/  FADD.FTZ R41, R41, R34 ;  /* 0x0000002229297221 */ /* 0x000fe20000010000 */
[----:B------:R-:W-:Y:S02]  /*2a80*/  FADD.FTZ R14, R14, R35 ;  /* 0x000000230e0e7221 */ /* 0x000fe40000010000 */
[----:B------:R-:W3:Y:S01]  /*2a90*/  LDS.128 R32, [UR11+0xa0] ;  /* 0x0000a00bff207984 */ /* 0x000ee20008000c00 */
[----:B-----5:R-:W-:Y:S01]  /*2aa0*/  FADD.FTZ R41, R41, R36 ;  /* 0x0000002429297221 */ /* 0x020fe20000010000 */
[----:B------:R-:W-:-:S03]  /*2ab0*/  FADD.FTZ R14, R14, R37 ;  /* 0x000000250e0e7221 */ /* 0x000fc60000010000 */
[----:B------:R-:W-:Y:S01]  /*2ac0*/  FADD.FTZ R41, R41, R38 ;  /* 0x0000002629297221 */ /* 0x000fe20000010000 */
[----:B------:R-:W-:Y:S02]  /*2ad0*/  FADD.FTZ R14, R14, R39 ;  /* 0x000000270e0e7221 */ /* 0x000fe40000010000 */
[----:B------:R-:W4:Y:S01]  /*2ae0*/  LDS.128 R36, [UR11+0xb0] ;  /* 0x0000b00bff247984 */ /* 0x000f220008000c00 */
        /* <DEDUP_REMOVED lines=8> */
[----:B--2---:R-:W-:Y:S01]  /*2b70*/  FADD.FTZ R41, R41, R28 ;  /* 0x0000001c29297221 */ /* 0x004fe20000010000 */
[----:B------:R-:W-:-:S03]  /*2b80*/  FADD.FTZ R14, R14, R29 ;  /* 0x0000001d0e0e7221 */ /* 0x000fc60000010000 */
[----:B------:R-:W-:Y:S01]  /*2b90*/  FADD.FTZ R41, R41, R30 ;  /* 0x0000001e29297221 */ /* 0x000fe20000010000 */
[----:B------:R-:W-:-:S03]  /*2ba0*/  FADD.FTZ R14, R14, R31 ;  /* 0x0000001f0e0e7221 */ /* 0x000fc60000010000 */
[----:B---3--:R-:W-:Y:S01]  /*2bb0*/  FADD.FTZ R41, R41, R32 ;  /* 0x0000002029297221 */ /* 0x008fe20000010000 */
[----:B------:R-:W-:-:S03]  /*2bc0*/  FADD.FTZ R14, R14, R33 ;  /* 0x000000210e0e7221 */ /* 0x000fc60000010000 */
[----:B------:R-:W-:Y:S01]  /*2bd0*/  FADD.FTZ R41, R41, R34 ;  /* 0x0000002229297221 */ /* 0x000fe20000010000 */
[----:B------:R-:W-:-:S03]  /*2be0*/  FADD.FTZ R14, R14, R35 ;  /* 0x000000230e0e7221 */ /* 0x000fc60000010000 */
[----:B----4-:R-:W-:Y:S01]  /*2bf0*/  FADD.FTZ R41, R41, R36 ;  /* 0x0000002429297221 */ /* 0x010fe20000010000 */
[----:B------:R-:W-:-:S03]  /*2c00*/  FADD.FTZ R20, R14, R37 ;  /* 0x000000250e147221 */ /* 0x000fc60000010000 */
[----:B------:R-:W-:Y:S01]  /*2c10*/  FADD.FTZ R14, R41, R38 ;  /* 0x00000026290e7221 */ /* 0x000fe20000010000 */
[----:B------:R-:W-:-:S07]  /*2c20*/  FADD.FTZ R15, R20, R39 ;  /* 0x00000027140f7221 */ /* 0x000fce0000010000 */
.L_x_89:
[----:B------:R-:W-:Y:S05]  /*2c30*/  BSYNC B0 ;  /* 0x0000000000007941 */ /* 0x000fea0003800000 */
.L_x_88:
[----:B------:R-:W-:Y:S06]  /*2c40*/  BAR.SYNC.DEFER_BLOCKING 0x0 ;  /* 0x0000000000007b1d */ /* 0x000fec0000010000 */
[----:B------:R-:W-:Y:S04]  /*2c50*/  BSSY B0, `(.L_x_90) ;  /* 0x000009d000007945 */ /* 0x000fe80003800000 */
[----:B------:R-:W-:Y:S05]  /*2c60*/  @P3 BRA `(.L_x_91) ;  /* 0x00000008006c3947 */ /* 0x000fea0003800000 */
[----:B------:R-:W1:Y:S04]  /*2c70*/  LDS.128 R20, [R65+0x150] ;  /* 0x0001500041147984 */ /* 0x000e680000000c00 */
[----:B------:R-:W2:Y:S04]  /*2c80*/  LDS.128 R24, [R65+0x2a0] ;  /* 0x0002a00041187984 */ /* 0x000ea80000000c00 */
[----:B------:R-:W3:Y:S04]  /*2c90*/  LDS.128 R28, [R65+0x3f0] ;  /* 0x0003f000411c7984 */ /* 0x000ee80000000c00 */
[----:B------:R-:W4:Y:S04]  /*2ca0*/  LDS.128 R32, [R65+0x540] ;  /* 0x0005400041207984 */ /* 0x000f280000000c00 */
[----:B------:R-:W5:Y:S04]  /*2cb0*/  LDS.128 R36, [R65+0x690] ;  /* 0x0006900041247984 */ /* 0x000f680000000c00 */
[----:B------:R-:W5:Y:S01]  /*2cc0*/  LDS.128 R40, [R65+0x7e0] ;  /* 0x0007e00041287984 */ /* 0x000f620000000c00 */
[----:B-1----:R-:W-:Y:S01]  /*2cd0*/  FADD.FTZ R71, R16, R20 ;  /* 0x0000001410477221 */ /* 0x002fe20000010000 */
[----:B0-----:R-:W-:Y:S01]  /*2ce0*/  FADD.FTZ R16, R17, R21 ;  /* 0x0000001511107221 */ /* 0x001fe20000010000 */
[----:B------:R-:W-:Y:S01]  /*2cf0*/  FADD.FTZ R17, R18, R22 ;  /* 0x0000001612117221 */ /* 0x000fe20000010000 */
[----:B------:R-:W-:Y:S01]  /*2d00*/  FADD.FTZ R18, R19, R23 ;  /* 0x0000001713127221 */ /* 0x000fe20000010000 */
[----:B--2---:R-:W-:Y:S01]  /*2d10*/  FADD.FTZ R71, R71, R24 ;  /* 0x0000001847477221 */ /* 0x004fe20000010000 */
[----:B------:R-:W-:Y:S01]  /*2d20*/  FADD.FTZ R16, R16, R25 ;  /* 0x0000001910107221 */ /* 0x000fe20000010000 */
[----:B------:R-:W-:Y:S01]  /*2d30*/  FADD.FTZ R17, R17, R26 ;  /* 0x0000001a11117221 */ /* 0x000fe20000010000 */
[----:B------:R-:W-:Y:S01]  /*2d40*/  FADD.FTZ R18, R18, R27 ;  /* 0x0000001b12127221 */ /* 0x000fe20000010000 */
[----:B---3--:R-:W-:Y:S01]  /*2d50*/  FADD.FTZ R71, R71, R28 ;  /* 0x0000001c47477221 */ /* 0x008fe20000010000 */
[----:B------:R-:W-:Y:S01]  /*2d60*/  FADD.FTZ R20, R16, R29 ;  /* 0x0000001d10147221 */ /* 0x000fe20000010000 */
[----:B------:R-:W-:Y:S01]  /*2d70*/  FADD.FTZ R21, R17, R30 ;  /* 0x0000001e11157221 */ /* 0x000fe20000010000 */
[----:B------:R-:W-:Y:S01]  /*2d80*/  FADD.FTZ R22, R18, R31 ;  /* 0x0000001f12167221 */ /* 0x000fe20000010000 */
[----:B------:R-:W-:Y:S01]  /*2d90*/  LDS.128 R24, [R65+0xa80] ;  /* 0x000a800041187984 */ /* 0x000fe20000000c00 */
[----:B----4-:R-:W-:Y:S01]  /*2da0*/  FADD.FTZ R20, R20, R33 ;  /* 0x0000002114147221 */ /* 0x010fe20000010000 */
[----:B------:R-:W-:Y:S01]  /*2db0*/  FADD.FTZ R21, R21, R34 ;  /* 0x0000002215157221 */ /* 0x000fe20000010000 */
[----:B------:R-:W-:Y:S01]  /*2dc0*/  FADD.FTZ R28, R22, R35 ;  /* 0x00000023161c7221 */ /* 0x000fe20000010000 */
[----:B------:R-:W0:Y:S01]  /*2dd0*/  LDS.128 R16, [R65+0x930] ;  /* 0x0009300041107984 */ /* 0x000e220000000c00 */
[----:B-----5:R-:W-:Y:S01]  /*2de0*/  FADD.FTZ R30, R20, R37 ;  /* 0x00000025141e7221 */ /* 0x020fe20000010000 */
[----:B------:R-:W-:Y:S01]  /*2df0*/  FADD.FTZ R29, R21, R38 ;  /* 0x00000026151d7221 */ /* 0x000fe20000010000 */
[----:B------:R-:W-:Y:S01]  /*2e00*/  FADD.FTZ R71, R71, R32 ;  /* 0x0000002047477221 */ /* 0x000fe20000010000 */
[----:B------:R-:W1:Y:S01]  /*2e10*/  LDS.128 R20, [R65+0xbd0] ;  /* 0x000bd00041147984 */ /* 0x000e620000000c00 */
[----:B------:R-:W-:Y:S01]  /*2e20*/  FADD.FTZ R38, R30, R41 ;  /* 0x000000291e267221 */ /* 0x000fe20000010000 */
[----:B------:R-:W-:Y:S01]  /*2e30*/  FADD.FTZ R37, R29, R42 ;  /* 0x0000002a1d257221 */ /* 0x000fe20000010000 */
[----:B------:R-:W-:Y:S01]  /*2e40*/  FADD.FTZ R71, R71, R36 ;  /* 0x0000002447477221 */ /* 0x000fe20000010000 */
[----:B------:R-:W2:Y:S01]  /*2e50*/  LDS.128 R32, [R65+0xd20] ;  /* 0x000d200041207984 */ /* 0x000ea20000000c00 */
[----:B------:R-:W-:-:S02]  /*2e60*/  FADD.FTZ R36, R28, R39 ;  /* 0x000000271c247221 */ /* 0x000fc40000010000 */
[----:B------:R-:W-:Y:S01]  /*2e70*/  FADD.FTZ R71, R71, R40 ;  /* 0x0000002847477221 */ /* 0x000fe20000010000 */
[----:B------:R-:W3:Y:S01]  /*2e80*/  LDS.128 R28, [R65+0xe70] ;  /* 0x000e7000411c7984 */ /* 0x000ee20000000c00 */
[----:B------:R-:W-:Y:S02]  /*2e90*/  FADD.FTZ R36, R36, R43 ;  /* 0x0000002b24247221 */ /* 0x000fe40000010000 */
[----:B0-----:R-:W-:Y:S01]  /*2ea0*/  FADD.FTZ R71, R71, R16 ;  /* 0x0000001047477221 */ /* 0x001fe20000010000 */
[----:B------:R-:W-:Y:S01]  /*2eb0*/  FADD.FTZ R38, R38, R17 ;  /* 0x0000001126267221 */ /* 0x000fe20000010000 */
[----:B------:R-:W-:Y:S01]  /*2ec0*/  FADD.FTZ R37, R37, R18 ;  /* 0x0000001225257221 */ /* 0x000fe20000010000 */
[----:B------:R-:W-:Y:S01]  /*2ed0*/  FADD.FTZ R36, R36, R19 ;  /* 0x0000001324247221 */ /* 0x000fe20000010000 */
[----:B------:R-:W-:Y:S01]  /*2ee0*/  FADD.FTZ R71, R71, R24 ;  /* 0x0000001847477221 */ /* 0x000fe20000010000 */
[----:B------:R-:W-:Y:S01]  /*2ef0*/  FADD.FTZ R38, R38, R25 ;  /* 0x0000001926267221 */ /* 0x000fe20000010000 */
[----:B------:R-:W0:Y:S01]  /*2f00*/  LDS.128 R16, [R65+0xfc0] ;  /* 0x000fc00041107984 */ /* 0x000e220000000c00 */
[----:B------:R-:W-:Y:S01]  /*2f10*/  FADD.FTZ R37, R37, R26 ;  /* 0x0000001a25257221 */ /* 0x000fe20000010000 */
[----:B------:R-:W-:Y:S01]  /*2f20*/  FADD.FTZ R36, R36, R27 ;  /* 0x0000001b24247221 */ /* 0x000fe20000010000 */
[----:B-1----:R-:W-:Y:S01]  /*2f30*/  FADD.FTZ R71, R71, R20 ;  /* 0x0000001447477221 */ /* 0x002fe20000010000 */
[----:B------:R-:W-:Y:S01]  /*2f40*/  FADD.FTZ R38, R38, R21 ;  /* 0x0000001526267221 */ /* 0x000fe20000010000 */
[----:B------:R-:W1:Y:S01]  /*2f50*/  LDS.128 R24, [R65+0x1110] ;  /* 0x0011100041187984 */ /* 0x000e620000000c00 */
[----:B------:R-:W-:Y:S01]  /*2f60*/  FADD.FTZ R37, R37, R22 ;  /* 0x0000001625257221 */ /* 0x000fe20000010000 */
[----:B------:R-:W-:Y:S01]  /*2f70*/  FADD.FTZ R36, R36, R23 ;  /* 0x0000001724247221 */ /* 0x000fe20000010000 */
[----:B--2---:R-:W-:Y:S01]  /*2f80*/  FADD.FTZ R71, R71, R32 ;  /* 0x0000002047477221 */ /* 0x004fe20000010000 */
[----:B------:R-:W-:Y:S01]  /*2f90*/  FADD.FTZ R38, R38, R33 ;  /* 0x0000002126267221 */ /* 0x000fe20000010000 */
[----:B------:R-:W2:Y:S01]  /*2fa0*/  LDS.128 R20, [R65+0x1260] ;  /* 0x0012600041147984 */ /* 0x000ea20000000c00 */
[----:B------:R-:W-:Y:S01]  /*2fb0*/  FADD.FTZ R33, R37, R34 ;  /* 0x0000002225217221 */ /* 0x000fe20000010000 */
[----:B---3--:R-:W-:Y:S01]  /*2fc0*/  FADD.FTZ R71, R71, R28 ;  /* 0x0000001c47477221 */ /* 0x008fe20000010000 */
[----:B------:R-:W-:Y:S01]  /*2fd0*/  FADD.FTZ R40, R36, R35 ;  /* 0x0000002324287221 */ /* 0x000fe20000010000 */
[----:B------:R-:W-:Y:S01]  /*2fe0*/  FADD.FTZ R28, R38, R29 ;  /* 0x0000001d261c7221 */ /* 0x000fe20000010000 */
[----:B------:R-:W-:Y:S01]  /*2ff0*/  FADD.FTZ R29, R33, R30 ;  /* 0x0000001e211d7221 */ /* 0x000fe20000010000 */
[----:B------:R-:W3:Y:S01]  /*3000*/  LDS.128 R36, [R65+0x13b0] ;  /* 0x0013b00041247984 */ /* 0x000ee20000000c00 */
[----:B------:R-:W-:-:S03]  /*3010*/  FADD.FTZ R40, R40, R31 ;  /* 0x0000001f28287221 */ /* 0x000fc60000010000 */
[----:B------:R-:W4:Y:S01]  /*3020*/  LDS.128 R32, [R65+0x1500] ;  /* 0x0015000041207984 */ /* 0x000f220000000c00 */
[----:B0-----:R-:W-:Y:S01]  /*3030*/  FADD.FTZ R71, R71, R16 ;  /* 0x0000001047477221 */ /* 0x001fe20000010000 */
[----:B------:R-:W-:Y:S01]  /*3040*/  FADD.FTZ R28, R28, R17 ;  /* 0x000000111c1c7221 */ /* 0x000fe20000010000 */
[----:B------:R-:W-:Y:S01]  /*3050*/  FADD.FTZ R29, R29, R18 ;  /* 0x000000121d1d7221 */ /* 0x000fe20000010000 */
[----:B------:R-:W-:Y:S01]  /*3060*/  FADD.FTZ R40, R40, R19 ;  /* 0x0000001328287221 */ /* 0x000fe20000010000 */
[----:B-1----:R-:W-:Y:S01]  /*3070*/  FADD.FTZ R71, R71, R24 ;  /* 0x0000001847477221 */ /* 0x002fe20000010000 */
[----:B------:R-:W-:Y:S01]  /*3080*/  FADD.FTZ R28, R28, R25 ;  /* 0x000000191c1c7221 */ /* 0x000fe20000010000 */
[----:B------:R-:W0:Y:S01]  /*3090*/  LDS.128 R16, [R65+0x1650] ;  /* 0x0016500041107984 */ /* 0x000e220000000c00 */
        /* <DEDUP_REMOVED lines=11> */
[----:B----4-:R-:W-:Y:S01]  /*3150*/  FADD.FTZ R71, R71, R32 ;  /* 0x0000002047477221 */ /* 0x010fe20000010000 */
[----:B------:R-:W-:Y:S01]  /*3160*/  FADD.FTZ R32, R28, R33 ;  /* 0x000000211c207221 */ /* 0x000fe20000010000 */
[----:B------:R-:W-:Y:S01]  /*3170*/  FADD.FTZ R40, R40, R39 ;  /* 0x0000002728287221 */ /* 0x000fe20000010000 */
[----:B------:R-:W3:Y:S01]  /*3180*/  LDS.128 R28, [R65+0x1a40] ;  /* 0x001a4000411c7984 */ /* 0x000ee20000000c00 */
[----:B------:R-:W-:-:S02]  /*3190*/  FADD.FTZ R33, R37, R34 ;  /* 0x0000002225217221 */ /* 0x000fc40000010000 */
[----:B------:R-:W-:Y:S01]  /*31a0*/  FADD.FTZ R40, R40, R35 ;  /* 0x0000002328287221 */ /* 0x000fe20000010000 */
[----:B------:R-:W4:Y:S01]  /*31b0*/  LDS.128 R36, [R65+0x1b90] ;  /* 0x001b900041247984 */ /* 0x000f220000000c00 */
        /* <DEDUP_REMOVED lines=13> */
[----:B------:R-:W-:Y:S01]  /*3290*/  FADD.FTZ R40, R40, R23 ;  /* 0x0000001728287221 */ /* 0x000fe20000010000 */
[----:B---3--:R-:W-:Y:S01]  /*32a0*/  FADD.FTZ R71, R71, R28 ;  /* 0x0000001c47477221 */ /* 0x008fe20000010000 */
[----:B------:R-:W2:Y:S01]  /*32b0*/  LDS.128 R20, [R65+0x1f80] ;  /* 0x001f800041147984 */ /* 0x000ea20000000c00 */
[----:B------:R-:W-:Y:S01]  /*32c0*/  FADD.FTZ R32, R32, R29 ;  /* 0x0000001d20207221 */ /* 0x000fe20000010000 */
[----:B------:R-:W-:Y:S01]  /*32d0*/  FADD.FTZ R29, R33, R30 ;  /* 0x0000001e211d7221 */ /* 0x000fe20000010000 */
[----:B----4-:R-:W-:Y:S01]  /*32e0*/  FADD.FTZ R71, R71, R36 ;  /* 0x0000002447477221 */ /* 0x010fe20000010000 */
        /* <DEDUP_REMOVED lines=15> */
[----:B------:R-:W-:Y:S01]  /*33e0*/  LDS.128 R24, [R65+0x2610] ;  /* 0x0026100041187984 */ /* 0x000fe20000000c00 */
[----:B--2---:R-:W-:Y:S01]  /*33f0*/  FADD.FTZ R71, R71, R20 ;  /* 0x0000001447477221 */ /* 0x004fe20000010000 */
[----:B------:R-:W-:Y:S01]  /*3400*/  FADD.FTZ R36, R36, R21 ;  /* 0x0000001524247221 */ /* 0x000fe20000010000 */
[----:B------:R-:W-:Y:S01]  /*3410*/  FADD.FTZ R37, R37, R22 ;  /* 0x0000001625257221 */ /* 0x000fe20000010000 */
[----:B------:R-:W-:Y:S02]  /*3420*/  FADD.FTZ R40, R40, R23 ;  /* 0x0000001728287221 */ /* 0x000fe40000010000 */
[----:B------:R-:W1:Y:S01]  /*3430*/  LDS.128 R20, [R65+0x24c0] ;  /* 0x0024c00041147984 */ /* 0x000e620000000c00 */
[----:B---3--:R-:W-:Y:S01]  /*3440*/  FADD.FTZ R71, R71, R32 ;  /* 0x0000002047477221 */ /* 0x008fe20000010000 */
[----:B------:R-:W-:Y:S01]  /*3450*/  FADD.FTZ R36, R36, R33 ;  /* 0x0000002124247221 */ /* 0x000fe20000010000 */
[----:B------:R-:W-:Y:S01]  /*3460*/  FADD.FTZ R41, R37, R34 ;  /* 0x0000002225297221 */ /* 0x000fe20000010000 */
[----:B------:R-:W-:Y:S01]  /*3470*/  FADD.FTZ R40, R40, R35 ;  /* 0x0000002328287221 */ /* 0x000fe20000010000 */
[----:B----4-:R-:W-:Y:S01]  /*3480*/  FADD.FTZ R71, R71, R28 ;  /* 0x0000001c47477221 */ /* 0x010fe20000010000 */
[----:B------:R-:W2:Y:S01]  /*3490*/  LDS.128 R32, [R65+0x2760] ;  /* 0x0027600041207984 */ /* 0x000ea20000000c00 */
[----:B------:R-:W-:Y:S01]  /*34a0*/  FADD.FTZ R28, R36, R29 ;  /* 0x0000001d241c7221 */ /* 0x000fe20000010000 */
[----:B------:R-:W-:Y:S01]  /*34b0*/  FADD.FTZ R41, R41, R30 ;  /* 0x0000001e29297221 */ /* 0x000fe20000010000 */
[----:B------:R-:W-:Y:S01]  /*34c0*/  FADD.FTZ R40, R40, R31 ;  /* 0x0000001f28287221 */ /* 0x000fe20000010000 */
[----:B------:R-:W3:Y:S01]  /*34d0*/  LDS.128 R36, [R65+0x28b0] ;  /* 0x0028b00041247984 */ /* 0x000ee20000000c00 */
[----:B0-----:R-:W-:Y:S01]  /*34e0*/  FADD.FTZ R71, R71, R16 ;  /* 0x0000001047477221 */ /* 0x001fe20000010000 */
[----:B------:R-:W-:Y:S01]  /*34f0*/  FADD.FTZ R28, R28, R17 ;  /* 0x000000111c1c7221 */ /* 0x000fe20000010000 */
[----:B------:R-:W-:Y:S01]  /*3500*/  FADD.FTZ R41, R41, R18 ;  /* 0x0000001229297221 */ /* 0x000fe20000010000 */
[----:B------:R-:W-:Y:S01]  /*3510*/  FADD.FTZ R40, R40, R19 ;  /* 0x0000001328287221 */ /* 0x000fe20000010000 */
[----:B-1----:R-:W-:Y:S01]  /*3520*/  FADD.FTZ R71, R71, R20 ;  /* 0x0000001447477221 */ /* 0x002fe20000010000 */
[----:B------:R-:W-:Y:S01]  /*3530*/  FADD.FTZ R28, R28, R21 ;  /* 0x000000151c1c7221 */ /* 0x000fe20000010000 */
[----:B------:R-:W-:Y:S01]  /*3540*/  FADD.FTZ R41, R41, R22 ;  /* 0x0000001629297221 */ /* 0x000fe20000010000 */
[----:B------:R-:W-:Y:S01]  /*3550*/  FADD.FTZ R40, R40, R23 ;  /* 0x0000001728287221 */ /* 0x000fe20000010000 */
[----:B------:R-:W-:Y:S01]  /*3560*/  FADD.FTZ R71, R71, R24 ;  /* 0x0000001847477221 */ /* 0x000fe20000010000 */
[----:B------:R-:W-:Y:S01]  /*3570*/  FADD.FTZ R28, R28, R25 ;  /* 0x000000191c1c7221 */ /* 0x000fe20000010000 */
        /* <DEDUP_REMOVED lines=9> */
[----:B------:R-:W-:-:S07]  /*3610*/  FADD.FTZ R19, R40, R39 ;  /* 0x0000002728137221 */ /* 0x000fce0000010000 */
.L_x_91:
[----:B------:R-:W-:Y:S05]  /*3620*/  BSYNC B0 ;  /* 0x0000000000007941 */ /* 0x000fea0003800000 */
.L_x_90:
        /* <DEDUP_REMOVED lines=11> */
[----:B------:R-:W-:Y:S02]  /*36e0*/  MOV R25, UR8 ;  /* 0x0000000800197c02 */ /* 0x000fe40008000f00 */
[-C--:B------:R-:W-:Y:S02]  /*36f0*/  LEA R28, P3, R29, R22.reuse, 0x2 ;  /* 0x000000161d1c7211 */ /* 0x080fe400078610ff */
[----:B------:R-:W-:Y:S02]  /*3700*/  LEA R24, P6, R25, R22, 0x2 ;  /* 0x0000001619187211 */ /* 0x000fe400078c10ff */
[C---:B------:R-:W-:Y:S02]  /*3710*/  IADD3.X R29, R23.reuse, UR9, RZ, P3, !PT ;  /* 0x00000009171d7c10 */ /* 0x040fe40009ffe4ff */
[----:B------:R-:W-:-:S03]  /*3720*/  IADD3.X R25, R23, UR10, RZ, P6, !PT ;  /* 0x0000000a17197c10 */ /* 0x000fc6000b7fe4ff */
[----:B------:R2:W-:Y:S01]  /*3730*/  REDG.E.ADD.F32.FTZ.RN.STRONG.GPU desc[UR14][R28.64], R17 ;  /* 0x000000111c0079a6 */ /* 0x0005e2000c10f38e */
[----:B-1----:R-:W-:-:S04]  /*3740*/  LEA R26, P4, R20, R22, 0x2 ;  /* 0x00000016141a7211 */ /* 0x002fc800078810ff */
[----:B------:R-:W-:-:S05]  /*3750*/  LEA.HI.X R27, R20, R23, R21, 0x2, P4 ;  /* 0x00000017141b7211 */ /* 0x000fca00020f1415 */
[----:B------:R2:W-:Y:S04]  /*3760*/  REDG.E.ADD.F32.FTZ.RN.STRONG.GPU desc[UR14][R26.64], R18 ;  /* 0x000000121a0079a6 */ /* 0x0005e8000c10f38e */
[----:B------:R2:W-:Y:S02]  /*3770*/  REDG.E.ADD.F32.FTZ.RN.STRONG.GPU desc[UR14][R24.64], R19 ;  /* 0x00000013180079a6 */ /* 0x0005e4000c10f38e */
.L_x_93:
[----:B------:R-:W-:Y:S05]  /*3780*/  BSYNC B0 ;  /* 0x0000000000007941 */ /* 0x000fea0003800000 */
.L_x_92:
[----:B------:R-:W-:Y:S02]  /*3790*/  PRMT R34, R51, 0x7632, R34 ;  /* 0x0000763233227816 */ /* 0x000fe40000000022 */
[----:B------:R-:W-:Y:S02]  /*37a0*/  PRMT R33, R49, 0x7632, R33 ;  /* 0x0000763231217816 */ /* 0x000fe40000000021 */
[----:B------:R-:W-:Y:S02]  /*37b0*/  PRMT R32, R48, 0x7632, R32 ;  /* 0x0000763230207816 */ /* 0x000fe40000000020 */
[----:B------:R-:W-:Y:S02]  /*37c0*/  PRMT R31, R50, 0x7632, R31 ;  /* 0x00007632321f7816 */ /* 0x000fe4000000001f */
[----:B------:R-:W-:Y:S02]  /*37d0*/  PRMT R30, R47, 0x7632, R30 ;  /* 0x000076322f1e7816 */ /* 0x000fe4000000001e */
[----:B--2---:R-:W-:-:S02]  /*37e0*/  PRMT R29, R45, 0x7632, R29 ;  /* 0x000076322d1d7816 */ /* 0x004fc4000000001d */
[----:B------:R-:W-:Y:S02]  /*37f0*/  PRMT R28, R44, 0x7632, R28 ;  /* 0x000076322c1c7816 */ /* 0x000fe4000000001c */
[----:B------:R-:W-:Y:S02]  /*3800*/  PRMT R27, R46, 0x7632, R27 ;  /* 0x000076322e1b7816 */ /* 0x000fe4000000001b */
        /* <DEDUP_REMOVED lines=8> */
[----:B------:R-:W-:-:S06]  /*3890*/  ULOP3.LUT UR11, UR4, 0x1, URZ, 0xc0, !UPT ;  /* 0x00000001040b7892 */ /* 0x000fcc000f8ec03f */
[----:B0-----:R-:W0:Y:S08]  /*38a0*/  LDC.64 R16, c[0x0][0x258] ;  /* 0x00009600ff107b82 */ /* 0x001e300000000a00 */
[----:B------:R-:W3:Y:S01]  /*38b0*/  LDC.64 R40, c[0x0][0x260] ;  /* 0x00009800ff287b82 */ /* 0x000ee20000000a00 */
[----:B-1----:R-:W-:-:S04]  /*38c0*/  IMAD R18, R37, UR11, RZ ;  /* 0x0000000b25127c24 */ /* 0x002fc8000f8e02ff */
[C---:B------:R-:W-:Y:S01]  /*38d0*/  IMAD R20, R18.reuse, R35, RZ ;  /* 0x0000002312147224 */ /* 0x040fe200078e02ff */
[----:B--2---:R-:W-:-:S04]  /*38e0*/  IADD3 R19, R18, R36, RZ ;  /* 0x0000002412137210 */ /* 0x004fc80007ffe0ff */
[----:B------:R-:W-:Y:S01]  /*38f0*/  SHF.L.U32 R21, R20, 0x1, RZ ;  /* 0x0000000114157819 */ /* 0x000fe200000006ff */
[----:B0-----:R-:W-:-:S04]  /*3900*/  IMAD.WIDE.U32 R16, R19, 0x4, R16 ;  /* 0x0000000413107825 */ /* 0x001fc800078e0010 */
        /* <DEDUP_REMOVED lines=23> */
.L_x_96:
[----:B------:R-:W2:Y:S04]  /*3a80*/  LDG.E.STRONG.GPU R18, desc[UR14][R16.64] ;  /* 0x0000000e10127981 */ /* 0x000ea8000c1ef900 */
[----:B--2---:R-:W-:Y:S01]  /*3a90*/  CCTL.IVALL ;  /* 0x00000000ff00798f */ /* 0x004fe20002000000 */
[----:B------:R-:W-:Y:S05]  /*3aa0*/  YIELD ;  /* 0x0000000000007946 */ /* 0x000fea0003800000 */
[----:B------:R-:W-:-:S13]  /*3ab0*/  ISETP.NE.AND P0, PT, R18, R21, PT ;  /* 0x000000151200720c */ /* 0x000fda0003f05270 */
[----:B------:R-:W-:Y:S05]  /*3ac0*/  @P0 BRA `(.L_x_96) ;  /* 0xfffffffc00ec0947 */ /* 0x000fea000383ffff */
.L_x_95:
        /* <DEDUP_REMOVED lines=17> */
.L_x_100:
[----:B------:R-:W-:-:S13]  /*3be0*/  ISETP.EQ.OR P3, PT, R39, UR16, P2 ;  /* 0x0000001027007c0c */ /* 0x000fda0009762670 */
[----:B------:R-:W-:-:S04]  /*3bf0*/  @!P3 IMAD R17, R37, R39, R36 ;  /* 0x000000272511b224 */ /* 0x000fc800078e0224 */
[----:B------:R-:W-:-:S06]  /*3c00*/  @!P3 IMAD.WIDE.U32 R16, R17, 0x8, R40 ;  /* 0x000000081110b825 */ /* 0x000fcc00078e0028 */
[----:B------:R-:W2:Y:S01]  /*3c10*/  @!P3 LDG.E.64 R16, desc[UR14][R16.64] ;  /* 0x0000000e1010b981 */ /* 0x000ea2000c1e1b00 */
[C---:B------:R-:W-:Y:S02]  /*3c20*/  IADD3 R19, R39.reuse, 0x1, RZ ;  /* 0x0000000127137810 */ /* 0x040fe40007ffe0ff */
[C---:B------:R-:W-:Y:S02]  /*3c30*/  IADD3 R21, R39.reuse, 0x2, RZ ;  /* 0x0000000227157810 */ /* 0x040fe40007ffe0ff */
[----:B------:R-:W-:Y:S02]  /*3c40*/  IADD3 R20, R39, 0x3, RZ ;  /* 0x0000000327147810 */ /* 0x000fe40007ffe0ff */
[----:B------:R-:W-:Y:S02]  /*3c50*/  ISETP.EQ.OR P4, PT, R21, UR16, P2 ;  /* 0x0000001015007c0c */ /* 0x000fe40009782670 */
[----:B------:R-:W-:-:S11]  /*3c60*/  ISETP.EQ.OR P6, PT, R20, UR16, P2 ;  /* 0x0000001014007c0c */ /* 0x000fd600097c2670 */
[----:B------:R-:W-:Y:S02]  /*3c70*/  @!P4 IMAD R21, R37, R21, R36 ;  /* 0x000000152515c224 */ /* 0x000fe400078e0224 */
[----:B--2---:R-:W-:Y:S01]  /*3c80*/  @!P3 FADD.FTZ R14, R14, R16 ;  /* 0x000000100e0eb221 */ /* 0x004fe20000010000 */
        /* <DEDUP_REMOVED lines=17> */
[----:B------:R-:W-:-:S03]  /*3da0*/  ISETP.EQ.OR P4, PT, R16, UR16, P2 ;  /* 0x0000001010007c0c */ /* 0x000fc60009782670 */
[----:B----4-:R-:W-:Y:S01]  /*3db0*/  @!P6 FADD.FTZ R15, R15, R21 ;  /* 0x000000150f0fe221 */ /* 0x010fe20000010000 */
[----:B------:R-:W-:Y:S01]  /*3dc0*/  IADD3 R21, R39, 0x6, RZ ;  /* 0x0000000627157810 */ /* 0x000fe20007ffe0ff */
[----:B------:R-:W-:-:S05]  /*3dd0*/  @!P6 FADD.FTZ R14, R14, R20 ;  /* 0x000000140e0ee221 */ /* 0x000fca0000010000 */
[--C-:B------:R-:W-:Y:S01]  /*3de0*/  @!P3 IMAD R17, R37, R42, R36.reuse ;  /* 0x0000002a2511b224 */ /* 0x100fe200078e0224 */
[----:B------:R-:W-:Y:S02]  /*3df0*/  ISETP.EQ.OR P6, PT, R21, UR16, P2 ;  /* 0x0000001015007c0c */ /* 0x000fe400097c2670 */
[----:B------:R-:W-:Y:S02]  /*3e00*/  @!P4 IMAD R19, R37, R16, R36 ;  /* 0x000000102513c224 */ /* 0x000fe400078e0224 */
[----:B------:R-:W-:-:S04]  /*3e10*/  @!P3 IMAD.WIDE.U32 R16, R17, 0x8, R40 ;  /* 0x000000081110b825 */ /* 0x000fc800078e0028 */
[----:B------:R-:W-:Y:S02]  /*3e20*/  @!P4 IMAD.WIDE.U32 R18, R19, 0x8, R40 ;  /* 0x000000081312c825 */ /* 0x000fe400078e0028 */
[----:B------:R-:W2:Y:S03]  /*3e30*/  @!P3 LDG.E.64 R16, desc[UR14][R16.64] ;  /* 0x0000000e1010b981 */ /* 0x000ea6000c1e1b00 */
[----:B------:R-:W-:Y:S01]  /*3e40*/  @!P6 IMAD R21, R37, R21, R36 ;  /* 0x000000152515e224 */ /* 0x000fe200078e0224 */
[----:B------:R-:W3:Y:S03]  /*3e50*/  @!P4 LDG.E.64 R18, desc[UR14][R18.64] ;  /* 0x0000000e1212c981 */ /* 0x000ee6000c1e1b00 */
        /* <DEDUP_REMOVED lines=11> */
[----:B------:R-:W-:-:S06]  /*3f10*/  IADD3 R21, R39, 0x9, RZ ;  /* 0x0000000927157810 */ /* 0x000fcc0007ffe0ff */
[----:B------:R-:W-:Y:S02]  /*3f20*/  @!P3 IMAD R17, R37, R42, R36 ;  /* 0x0000002a2511b224 */ /* 0x000fe400078e0224 */
[----:B------:R-:W-:Y:S01]  /*3f30*/  @!P6 FADD.FTZ R14, R14, R20 ;  /* 0x000000140e0ee221 */ /* 0x000fe20000010000 */
[----:B------:R-:W-:Y:S01]  /*3f40*/  ISETP.EQ.OR P6, PT, R21, UR16, P2 ;  /* 0x0000001015007c0c */ /* 0x000fe200097c2670 */
[----:B------:R-:W-:Y:S02]  /*3f50*/  @!P4 IMAD R19, R37, R16, R36 ;  /* 0x000000102513c224 */ /* 0x000fe400078e0224 */
[----:B------:R-:W-:-:S04]  /*3f60*/  @!P3 IMAD.WIDE.U32 R16, R17, 0x8, R40 ;  /* 0x000000081110b825 */ /* 0x000fc800078e0028 */
[----:B------:R-:W-:Y:S02]  /*3f70*/  @!P4 IMAD.WIDE.U32 R18, R19, 0x8, R40 ;  /* 0x000000081312c825 */ /* 0x000fe400078e0028 */
[----:B------:R-:W2:Y:S04]  /*3f80*/  @!P3 LDG.E.64 R16, desc[UR14][R16.64] ;  /* 0x0000000e1010b981 */ /* 0x000ea8000c1e1b00 */
[----:B------:R-:W3:Y:S01]  /*3f90*/  @!P4 LDG.E.64 R18, desc[UR14][R18.64] ;  /* 0x0000000e1212c981 */ /* 0x000ee2000c1e1b00 */
[----:B------:R-:W-:-:S04]  /*3fa0*/  @!P6 IMAD R21, R37, R21, R36 ;  /* 0x000000152515e224 */ /* 0x000fc800078e0224 */
        /* <DEDUP_REMOVED lines=10> */
[----:B----4-:R-:W-:-:S07]  /*4050*/  @!P6 FADD.FTZ R15, R15, R21 ;  /* 0x000000150f0fe221 */ /* 0x010fce0000010000 */
[--C-:B------:R-:W-:Y:S01]  /*4060*/  @!P3 IMAD R17, R37, R42, R36.reuse ;  /* 0x0000002a2511b224 */ /* 0x100fe200078e0224 */
[----:B------:R-:W-:Y:S02]  /*4070*/  IADD3 R21, R39, 0xc, RZ ;  /* 0x0000000c27157810 */ /* 0x000fe40007ffe0ff */
[----:B------:R-:W-:Y:S02]  /*4080*/  @!P4 IMAD R19, R37, R16, R36 ;  /* 0x000000102513c224 */ /* 0x000fe400078e0224 */
[----:B------:R-:W-:-:S04]  /*4090*/  @!P3 IMAD.WIDE.U32 R16, R17, 0x8, R40 ;  /* 0x000000081110b825 */ /* 0x000fc800078e0028 */
[----:B------:R-:W-:Y:S01]  /*40a0*/  @!P6 FADD.FTZ R14, R14, R20 ;  /* 0x000000140e0ee221 */ /* 0x000fe20000010000 */
[----:B------:R-:W-:Y:S01]  /*40b0*/  ISETP.EQ.OR P6, PT, R21, UR16, P2 ;  /* 0x0000001015007c0c */ /* 0x000fe200097c2670 */
[----:B------:R-:W-:Y:S01]  /*40c0*/  @!P4 IMAD.WIDE.U32 R18, R19, 0x8, R40 ;  /* 0x000000081312c825 */ /* 0x000fe200078e0028 */
[----:B------:R-:W2:Y:S05]  /*40d0*/  @!P3 LDG.E.64 R16, desc[UR14][R16.64] ;  /* 0x0000000e1010b981 */ /* 0x000eaa000c1e1b00 */
[----:B------:R-:W3:Y:S06]  /*40e0*/  @!P4 LDG.E.64 R18, desc[UR14][R18.64] ;  /* 0x0000000e1212c981 */ /* 0x000eec000c1e1b00 */
[----:B------:R-:W-:-:S04]  /*40f0*/  @!P6 IMAD R21, R37, R21, R36 ;  /* 0x000000152515e224 */ /* 0x000fc800078e0224 */
        /* <DEDUP_REMOVED lines=9> */
[----:B------:R-:W-:-:S11]  /*4190*/  ISETP.EQ.OR P3, PT, R43, UR16, P2 ;  /* 0x000000102b007c0c */ /* 0x000fd60009762670 */
[--C-:B------:R-:W-:Y:S02]  /*41a0*/  @!P4 IMAD R17, R37, R42, R36.reuse ;  /* 0x0000002a2511c224 */ /* 0x100fe400078e0224 */
[----:B----4-:R-:W-:Y:S01]  /*41b0*/  @!P6 FADD.FTZ R15, R15, R21 ;  /* 0x000000150f0fe221 */ /* 0x010fe20000010000 */
[----:B------:R-:W-:Y:S01]  /*41c0*/  IADD3 R21, R39, 0xf, RZ ;  /* 0x0000000f27157810 */ /* 0x000fe20007ffe0ff */
        /* <DEDUP_REMOVED lines=20> */
.L_x_99:
[----:B------:R-:W-:-:S13]  /*4310*/  ISETP.GT.AND P3, PT, R38, 0x4, PT ;  /* 0x000000042600780c */ /* 0x000fda0003f64270 */
[----:B------:R-:W-:Y:S05]  /*4320*/  @!P3 BRA `(.L_x_101) ;  /* 0x0000000000ecb947 */ /* 0x000fea0003800000 */
[C---:B------:R-:W-:Y:S02]  /*4330*/  ISETP.EQ.OR P0, PT, R39.reuse, UR16, P2 ;  /* 0x0000001027007c0c */ /* 0x040fe40009702670 */
[----:B------:R-:W-:-:S04]  /*4340*/  IADD3 R21, R39, 0x1, RZ ;  /* 0x0000000127157810 */ /* 0x000fc80007ffe0ff */
[----:B------:R-:W-:-:S07]  /*4350*/  ISETP.EQ.OR P3, PT, R21, UR16, P2 ;  /* 0x0000001015007c0c */ /* 0x000fce0009762670 */
[----:B------:R-:W-:-:S04]  /*4360*/  @!P0 IMAD R17, R39, R37, R36 ;  /* 0x0000002527118224 */ /* 0x000fc800078e0224 */
[----:B------:R-:W-:-:S06]  /*4370*/  @!P0 IMAD.WIDE.U32 R16, R17, 0x8, R40 ;  /* 0x0000000811108825 */ /* 0x000fcc00078e0028 */
[----:B------:R-:W2:Y:S01]  /*4380*/  @!P0 LDG.E.64 R16, desc[UR14][R16.64] ;  /* 0x0000000e10108981 */ /* 0x000ea2000c1e1b00 */
[----:B------:R-:W-:-:S04]  /*4390*/  @!P3 IMAD R21, R37, R21, R36 ;  /* 0x000000152515b224 */ /* 0x000fc800078e0224 */
[----:B------:R-:W-:-:S06]  /*43a0*/  @!P3 IMAD.WIDE.U32 R20, R21, 0x8, R40 ;  /* 0x000000081514b825 */ /* 0x000fcc00078e0028 */
[----:B------:R-:W3:Y:S01]  /*43b0*/  @!P3 LDG.E.64 R20, desc[UR14][R20.64] ;  /* 0x0000000e1414b981 */ /* 0x000ee2000c1e1b00 */
[C---:B------:R-:W-:Y:S02]  /*43c0*/  IADD3 R19, R39.reuse, 0x2, RZ ;  /* 0x0000000227137810 */ /* 0x040fe40007ffe0ff */
[----:B------:R-:W-:Y:S02]  /*43d0*/  IADD3 R42, R39, 0x3, RZ ;  /* 0x00000003272a7810 */ /* 0x000fe40007ffe0ff */
[----:B------:R-:W-:Y:S02]  /*43e0*/  ISETP.EQ.OR P4, PT, R19, UR16, P2 ;  /* 0x0000001013007c0c */ /* 0x000fe40009782670 */
[----:B------:R-:W-:Y:S02]  /*43f0*/  ISETP.EQ.OR P6, PT, R42, UR16, P2 ;  /* 0x000000102a007c0c */ /* 0x000fe400097c2670 */
[----:B------:R-:W-:-:S09]  /*4400*/  IADD3 R39, R39, 0x4, RZ ;  /* 0x0000000427277810 */ /* 0x000fd20007ffe0ff */
[----:B------:R-:W-:-:S04]  /*4410*/  @!P4 IMAD R19, R37, R19, R36 ;  /* 0x000000132513c224 */ /* 0x000fc800078e0224 */
[----:B------:R-:W-:-:S06]  /*4420*/  @!P4 IMAD.WIDE.U32 R18, R19, 0x8, R40 ;  /* 0x000000081312c825 */ /* 0x000fcc00078e0028 */
[----:B------:R-:W4:Y:S01]  /*4430*/  @!P4 LDG.E.64 R18, desc[UR14][R18.64] ;  /* 0x0000000e1212c981 */ /* 0x000f22000c1e1b00 */
[----:B--2---:R-:W-:Y:S01]  /*4440*/  @!P0 FADD.FTZ R15, R15, R17 ;  /* 0x000000110f0f8221 */ /* 0x004fe20000010000 */
[----:B------:R-:W-:Y:S02]  /*4450*/  @!P6 IMAD R17, R37, R42, R36 ;  /* 0x0000002a2511e224 */ /* 0x000fe400078e0224 */
[----:B------:R-:W-:Y:S01]  /*4460*/  @!P0 FADD.FTZ R14, R14, R16 ;  /* 0x000000100e0e8221 */ /* 0x000fe20000010000 */
[----:B------:R-:W-:Y:S01]  /*4470*/  ISETP.EQ.OR P0, PT, R39, UR16, P2 ;  /* 0x0000001027007c0c */ /* 0x000fe20009702670 */
[----:B------:R-:W-:-:S06]  /*4480*/  @!P6 IMAD.WIDE.U32 R16, R17, 0x8, R40 ;  /* 0x000000081110e825 */ /* 0x000fcc00078e0028 */
[----:B------:R-:W2:Y:S01]  /*4490*/  @!P6 LDG.E.64 R16, desc[UR14][R16.64] ;  /* 0x0000000e1010e981 */ /* 0x000ea2000c1e1b00 */
[----:B---3--:R-:W-:Y:S01]  /*44a0*/  @!P3 FADD.FTZ R15, R15, R21 ;  /* 0x000000150f0fb221 */ /* 0x008fe20000010000 */
[----:B------:R-:W-:-:S04]  /*44b0*/  @!P3 FADD.FTZ R14, R14, R20 ;  /* 0x000000140e0eb221 */ /* 0x000fc80000010000 */
[----:B------:R-:W-:-:S04]  /*44c0*/  @!P0 IMAD R21, R37, R39, R36 ;  /* 0x0000002725158224 */ /* 0x000fc800078e0224 */
[----:B------:R-:W-:-:S06]  /*44d0*/  @!P0 IMAD.WIDE.U32 R20, R21, 0x8, R40 ;  /* 0x0000000815148825 */ /* 0x000fcc00078e0028 */
[----:B------:R-:W3:Y:S01]  /*44e0*/  @!P0 LDG.E.64 R20, desc[UR14][R20.64] ;  /* 0x0000000e14148981 */ /* 0x000ee2000c1e1b00 */
[C---:B------:R-:W-:Y:S01]  /*44f0*/  IADD3 R42, R39.reuse, 0x3, RZ ;  /* 0x00000003272a7810 */ /* 0x040fe20007ffe0ff */
[----:B----4-:R-:W-:Y:S01]  /*4500*/  @!P4 FADD.FTZ R14, R14, R18 ;  /* 0x000000120e0ec221 */ /* 0x010fe20000010000 */
[----:B------:R-:W-:Y:S01]  /*4510*/  IADD3 R18, R39, 0x1, RZ ;  /* 0x0000000127127810 */ /* 0x000fe20007ffe0ff */
[----:B------:R-:W-:Y:S01]  /*4520*/  @!P4 FADD.FTZ R15, R15, R19 ;  /* 0x000000130f0fc221 */ /* 0x000fe20000010000 */
[----:B------:R-:W-:Y:S02]  /*4530*/  IADD3 R19, R39, 0x2, RZ ;  /* 0x0000000227137810 */ /* 0x000fe40007ffe0ff */
[----:B------:R-:W-:Y:S02]  /*4540*/  ISETP.EQ.OR P4, PT, R18, UR16, P2 ;  /* 0x0000001012007c0c */ /* 0x000fe40009782670 */
[----:B------:R-:W-:Y:S01]  /*4550*/  ISETP.EQ.OR P3, PT, R42, UR16, P2 ;  /* 0x000000102a007c0c */ /* 0x000fe20009762670 */
[----:B--2---:R-:W-:Y:S01]  /*4560*/  @!P6 FADD.FTZ R14, R14, R16 ;  /* 0x000000100e0ee221 */ /* 0x004fe20000010000 */
[----:B------:R-:W-:Y:S01]  /*4570*/  @!P6 FADD.FTZ R15, R15, R17 ;  /* 0x000000110f0fe221 */ /* 0x000fe20000010000 */
[----:B------:R-:W-:-:S08]  /*4580*/  ISETP.EQ.OR P6, PT, R19, UR16, P2 ;  /* 0x0000001013007c0c */ /* 0x000fd000097c2670 */
[----:B------:R-:W-:-:S04]  /*4590*/  @!P4 IMAD R17, R37, R18, R36 ;  /* 0x000000122511c224 */ /* 0x000fc800078e0224 */
[----:B------:R-:W-:-:S06]  /*45a0*/  @!P4 IMAD.WIDE.U32 R16, R17, 0x8, R40 ;  /* 0x000000081110c825 */ /* 0x000fcc00078e0028 */
[----:B------:R-:W2:Y:S01]  /*45b0*/  @!P4 LDG.E.64 R16, desc[UR14][R16.64] ;  /* 0x0000000e1010c981 */ /* 0x000ea2000c1e1b00 */
[--C-:B------:R-:W-:Y:S02]  /*45c0*/  @!P6 IMAD R19, R37, R19, R36.reuse ;  /* 0x000000132513e224 */ /* 0x100fe400078e0224 */
[----:B---3--:R-:W-:Y:S01]  /*45d0*/  @!P0 FADD.FTZ R15, R15, R21 ;  /* 0x000000150f0f8221 */ /* 0x008fe20000010000 */
[----:B------:R-:W-:Y:S02]  /*45e0*/  @!P3 IMAD R21, R37, R42, R36 ;  /* 0x0000002a2515b224 */ /* 0x000fe400078e0224 */
[----:B------:R-:W-:-:S04]  /*45f0*/  @!P6 IMAD.WIDE.U32 R18, R19, 0x8, R40 ;  /* 0x000000081312e825 */ /* 0x000fc800078e0028 */
[----:B------:R-:W-:Y:S01]  /*4600*/  @!P0 FADD.FTZ R14, R14, R20 ;  /* 0x000000140e0e8221 */ /* 0x000fe20000010000 */
[----:B------:R-:W-:Y:S01]  /*4610*/  @!P3 IMAD.WIDE.U32 R20, R21, 0x8, R40 ;  /* 0x000000081514b825 */ /* 0x000fe200078e0028 */
[----:B------:R-:W3:Y:S05]  /*4620*/  @!P6 LDG.E.64 R18, desc[UR14][R18.64] ;  /* 0x0000000e1212e981 */ /* 0x000eea000c1e1b00 */
[----:B------:R-:W4:Y:S01]  /*4630*/  @!P3 LDG.E.64 R20, desc[UR14][R20.64] ;  /* 0x0000000e1414b981 */ /* 0x000f22000c1e1b00 */
[----:B------:R-:W-:Y:S02]  /*4640*/  IADD3 R38, R38, -0x4, RZ ;  /* 0xfffffffc26267810 */ /* 0x000fe40007ffe0ff */
[----:B------:R-:W-:-:S02]  /*4650*/  PLOP3.LUT P0, PT, PT, PT, PT, 0x8, 0x0 ;  /* 0x000000000000781c */ /* 0x000fc40003f0e170 */
[----:B------:R-:W-:Y:S02]  /*4660*/  IADD3 R38, R38, -0x4, RZ ;  /* 0xfffffffc26267810 */ /* 0x000fe40007ffe0ff */
[----:B------:R-:W-:Y:S01]  /*4670*/  IADD3 R39, R39, 0x4, RZ ;  /* 0x0000000427277810 */ /* 0x000fe20007ffe0ff */
[----:B--2---:R-:W-:Y:S01]  /*4680*/  @!P4 FADD.FTZ R14, R14, R16 ;  /* 0x000000100e0ec221 */ /* 0x004fe20000010000 */
[----:B------:R-:W-:-:S03]  /*4690*/  @!P4 FADD.FTZ R15, R15, R17 ;  /* 0x000000110f0fc221 */ /* 0x000fc60000010000 */
[----:B---3--:R-:W-:Y:S01]  /*46a0*/  @!P6 FADD.FTZ R14, R14, R18 ;  /* 0x000000120e0ee221 */ /* 0x008fe20000010000 */
[----:B------:R-:W-:-:S03]  /*46b0*/  @!P6 FADD.FTZ R15, R15, R19 ;  /* 0x000000130f0fe221 */ /* 0x000fc60000010000 */
[----:B----4-:R-:W-:Y:S01]  /*46c0*/  @!P3 FADD.FTZ R14, R14, R20 ;  /* 0x000000140e0eb221 */ /* 0x010fe20000010000 */
[----:B------:R-:W-:-:S07]  /*46d0*/  @!P3 FADD.FTZ R15, R15, R21 ;  /* 0x000000150f0fb221 */ /* 0x000fce0000010000 */
.L_x_101:
[----:B------:R-:W-:-:S13]  /*46e0*/  ISETP.NE.OR P0, PT, R38, RZ, P0 ;  /* 0x000000ff2600720c */ /* 0x000fda0000705670 */
[----:B------:R-:W-:Y:S05]  /*46f0*/  @!P0 BRA `(.L_x_97) ;  /* 0x00000000007c8947 */ /* 0x000fea0003800000 */
.L_x_98:
[----:B------:R-:W-:-:S13]  /*4700*/  ISETP.EQ.OR P3, PT, R39, UR16, P2 ;  /* 0x0000001027007c0c */ /* 0x000fda0009762670 */
[----:B------:R-:W-:-:S04]  /*4710*/  @!P3 IMAD R21, R37, R39, R36 ;  /* 0x000000272515b224 */ /* 0x000fc800078e0224 */
[----:B------:R-:W-:-:S06]  /*4720*/  @!P3 IMAD.WIDE.U32 R20, R21, 0x8, R40 ;  /* 0x000000081514b825 */ /* 0x000fcc00078e0028 */
[----:B------:R-:W2:Y:S01]  /*4730*/  @!P3 LDG.E.64 R20, desc[UR14][R20.64] ;  /* 0x0000000e1414b981 */ /* 0x000ea2000c1e1b00 */
        /* <DEDUP_REMOVED lines=10> */
[----:B------:R-:W3:Y:S02]  /*47e0*/  @!P4 LDG.E.64 R18, desc[UR14][R18.64] ;  /* 0x0000000e1212c981 */ /* 0x000ee4000c1e1b00 */
[----:B------:R-:W-:Y:S02]  /*47f0*/  @!P0 IMAD R43, R37, R43, R36 ;  /* 0x0000002b252b8224 */ /* 0x000fe400078e0224 */
[----:B------:R-:W4:Y:S01]  /*4800*/  @!P6 LDG.E.64 R16, desc[UR14][R16.64] ;  /* 0x0000000e1010e981 */ /* 0x000f22000c1e1b00 */
[----:B--2---:R-:W-:Y:S01]  /*4810*/  @!P3 FADD.FTZ R14, R14, R20 ;  /* 0x000000140e0eb221 */ /* 0x004fe20000010000 */
[----:B------:R-:W-:Y:S01]  /*4820*/  @!P3 FADD.FTZ R15, R15, R21 ;  /* 0x000000150f0fb221 */ /* 0x000fe20000010000 */
[----:B------:R-:W-:-:S06]  /*4830*/  @!P0 IMAD.WIDE.U32 R20, R43, 0x8, R40 ;  /* 0x000000082b148825 */ /* 0x000fcc00078e0028 */
[----:B------:R-:W2:Y:S01]  /*4840*/  @!P0 LDG.E.64 R20, desc[UR14][R20.64] ;  /* 0x0000000e14148981 */ /* 0x000ea2000c1e1b00 */
[----:B------:R-:W-:-:S04]  /*4850*/  IADD3 R38, R38, -0x4, RZ ;  /* 0xfffffffc26267810 */ /* 0x000fc80007ffe0ff */
[----:B------:R-:W-:Y:S02]  /*4860*/  ISETP.NE.AND P3, PT, R38, RZ, PT ;  /* 0x000000ff2600720c */ /* 0x000fe40003f65270 */
[----:B------:R-:W-:Y:S01]  /*4870*/  IADD3 R39, R39, 0x4, RZ ;  /* 0x0000000427277810 */ /* 0x000fe20007ffe0ff */
[----:B---3--:R-:W-:Y:S01]  /*4880*/  @!P4 FADD.FTZ R14, R14, R18 ;  /* 0x000000120e0ec221 */ /* 0x008fe20000010000 */
[----:B------:R-:W-:-:S03]  /*4890*/  @!P4 FADD.FTZ R15, R15, R19 ;  /* 0x000000130f0fc221 */ /* 0x000fc60000010000 */
[----:B----4-:R-:W-:Y:S01]  /*48a0*/  @!P6 FADD.FTZ R14, R14, R16 ;  /* 0x000000100e0ee221 */ /* 0x010fe20000010000 */
[----:B------:R-:W-:-:S03]  /*48b0*/  @!P6 FADD.FTZ R15, R15, R17 ;  /* 0x000000110f0fe221 */ /* 0x000fc60000010000 */
[----:B--2---:R-:W-:Y:S01]  /*48c0*/  @!P0 FADD.FTZ R14, R14, R20 ;  /* 0x000000140e0e8221 */ /* 0x004fe20000010000 */
[----:B------:R-:W-:Y:S01]  /*48d0*/  @!P0 FADD.FTZ R15, R15, R21 ;  /* 0x000000150f0f8221 */ /* 0x000fe20000010000 */
[----:B------:R-:W-:Y:S06]  /*48e0*/  @P3 BRA `(.L_x_98) ;  /* 0xfffffffc00843947 */ /* 0x000fec000383ffff */
.L_x_97:
        /* <DEDUP_REMOVED lines=11> */
.L_x_103:
[----:B------:R-:W-:Y:S05]  /*49a0*/  BSYNC B0 ;  /* 0x0000000000007941 */ /* 0x000fea0003800000 */
.L_x_102:
        /* <DEDUP_REMOVED lines=16> */
.L_x_94:
[----:B------:R-:W1:Y:S01]  /*4ab0*/  S2UR UR12, SR_CgaCtaId ;  /* 0x00000000000c79c3 */ /* 0x000e620000008800 */
[----:B------:R-:W-:Y:S01]  /*4ac0*/  UMOV UR11, 0x400 ;  /* 0x00000400000b7882 */ /* 0x000fe20000000000 */
[C---:B------:R-:W-:Y:S01]  /*4ad0*/  PRMT R21, R53.reuse, 0x7632, R21 ;  /* 0x0000763235157816 */ /* 0x040fe20000000015 */
[----:B------:R-:W-:Y:S01]  /*4ae0*/  ULDC.64 UR22, c[0x0][0x290] ;  /* 0x0000a40000167ab9 */ /* 0x000fe20000000a00 */
[----:B------:R-:W-:Y:S02]  /*4af0*/  SHF.L.U32 R53, R53, 0x10, RZ ;  /* 0x0000001035357819 */ /* 0x000fe400000006ff */
[----:B------:R-:W-:Y:S02]  /*4b00*/  SHF.R.S32.HI R20, RZ, 0x1f, R61 ;  /* 0x0000001fff147819 */ /* 0x000fe4000001143d */
[----:B------:R-:W-:Y:S01]  /*4b10*/  ISETP.GE.U32.AND P0, PT, R61, UR22, PT ;  /* 0x000000163d007c0c */ /* 0x000fe2000bf06070 */
[----:B------:R-:W-:Y:S01]  /*4b20*/  FADD.FTZ R53, R53, -UR13 ;  /* 0x8000000d35357e21 */ /* 0x000fe20008010000 */
[----:B------:R-:W-:-:S02]  /*4b30*/  SHF.L.U32 R54, R54, 0x10, RZ ;  /* 0x0000001036367819 */ /* 0x000fc400000006ff */
[----:B------:R-:W-:Y:S01]  /*4b40*/  ISETP.GE.AND.EX P0, PT, R20, UR23, PT, P0 ;  /* 0x0000001714007c0c */ /* 0x000fe2000bf06300 */
[----:B------:R-:W-:Y:S01]  /*4b50*/  FMUL.FTZ R53, R53, UR18 ;  /* 0x0000001235357c20 */ /* 0x000fe20008410000 */
[----:B-1----:R-:W-:-:S09]  /*4b60*/  ULEA UR11, UR12, UR11, 0x18 ;  /* 0x0000000b0c0b7291 */ /* 0x002fd2000f8ec03f */
[----:B------:R0:W-:Y:S01]  /*4b70*/  @!P2 STS.64 [UR11+0xc8], R14 ;  /* 0x0000c80eff00a988 */ /* 0x0001e20008000a0b */
[----:B------:R-:W-:Y:S01]  /*4b80*/  BAR.SYNC.DEFER_BLOCKING 0x0 ;  /* 0x0000000000007b1d */ /* 0x000fe20000010000 */
[----:B0-----:R-:W-:Y:S02]  /*4b90*/  SHF.L.U32 R14, R21, 0x10, RZ ;  /* 0x00000010150e7819 */ /* 0x001fe400000006ff */
[----:B------:R-:W-:-:S03]  /*4ba0*/  SHF.L.U32 R15, R52, 0x10, RZ ;  /* 0x00000010340f7819 */ /* 0x000fc600000006ff */
[----:B------:R-:W-:-:S04]  /*4bb0*/  FADD.FTZ R14, R14, -UR13 ;  /* 0x8000000d0e0e7e21 */ /* 0x000fc80008010000 */
[----:B------:R-:W-:Y:S01]  /*4bc0*/  FMUL.FTZ R40, R14, UR18 ;  /* 0x000000120e287c20 */ /* 0x000fe20008410000 */
[----:B------:R-:W0:Y:S01]  /*4bd0*/  LDS.64 R16, [UR11+0xc8] ;  /* 0x0000c80bff107984 */ /* 0x000e220008000a00 */
[----:B------:R-:W-:Y:S02]  /*4be0*/  ULDC UR11, c[0x0][0x2bc] ;  /* 0x0000af00000b7ab9 */ /* 0x000fe40000000800 */
[----:B0-----:R-:W-:Y:S01]  /*4bf0*/  FMUL.FTZ R18, R16, UR11 ;  /* 0x0000000b10127c20 */ /* 0x001fe20008410000 */
[----:B------:R-:W-:Y:S01]  /*4c00*/  PRMT R16, R52, 0x7632, R16 ;  /* 0x0000763234107816 */ /* 0x000fe20000000010 */
[----:B------:R-:W-:-:S03]  /*4c10*/  FMUL.FTZ R19, R17, UR11 ;  /* 0x0000000b11137c20 */ /* 0x000fc60008410000 */
        /* <DEDUP_REMOVED lines=20> */
.L_x_104:
[----:B------:R-:W-:Y:S04]  /*4d60*/  BSSY B0, `(.L_x_105) ;  /* 0x0000014000007945 */ /* 0x000fe80003800000 */
[----:B------:R-:W-:Y:S05]  /*4d70*/  @!P1 BRA `(.L_x_106) ;  /* 0x0000000000489947 */ /* 0x000fea0003800000 */
[C-C-:B------:R-:W-:Y:S01]  /*4d80*/  FFMA.FTZ R14, R18.reuse, R53, R19.reuse ;  /* 0x00000035120e7223 */ /* 0x140fe20000010013 */
[----:B------:R-:W-:Y:S01]  /*4d90*/  ULDC.64 UR20, c[0x0][0x288] ;  /* 0x0000a20000147ab9 */ /* 0x000fe20000000a00 */
[----:B------:R-:W-:Y:S01]  /*4da0*/  FFMA.FTZ R21, R18, R40, R19 ;  /* 0x0000002812157223 */ /* 0x000fe20000010013 */
[----:B------:R-:W-:Y:S02]  /*4db0*/  IMAD R35, R3, UR20, RZ ;  /* 0x0000001403237c24 */ /* 0x000fe4000f8e02ff */
[----:B------:R-:W-:Y:S01]  /*4dc0*/  FFMA.FTZ R17, R15, R10, -R14 ;  /* 0x0000000a0f117223 */ /* 0x000fe2000001080e */
[----:B------:R-:W-:Y:S01]  /*4dd0*/  MOV R14, R66 ;  /* 0x00000042000e7202 */ /* 0x000fe20000000f00 */
[----:B------:R-:W-:Y:S01]  /*4de0*/  FFMA.FTZ R21, R16, R11, -R21 ;  /* 0x0000000b10157223 */ /* 0x000fe20000010815 */
[----:B------:R-:W-:Y:S01]  /*4df0*/  MOV R15, R69 ;  /* 0x00000045000f7202 */ /* 0x000fe20000000f00 */
[C---:B------:R-:W-:Y:S02]  /*4e00*/  IMAD R35, R62.reuse, UR21, R35 ;  /* 0x000000153e237c24 */ /* 0x040fe4000f8e0223 */
[----:B------:R-:W-:Y:S01]  /*4e10*/  FMUL.FTZ R36, R17, UR18 ;  /* 0x0000001211247c20 */ /* 0x000fe20008410000 */
[----:B------:R-:W-:Y:S01]  /*4e20*/  FMUL.FTZ R21, R21, UR18 ;  /* 0x0000001215157c20 */ /* 0x000fe20008410000 */
[----:B------:R-:W-:Y:S01]  /*4e30*/  IMAD.WIDE.U32 R14, R62, UR20, R14 ;  /* 0x000000143e0e7c25 */ /* 0x000fe2000f8e000e */
[----:B------:R-:W-:-:S03]  /*4e40*/  ULDC.64 UR20, c[0x0][0x210] ;  /* 0x0000840000147ab9 */ /* 0x000fc60000000a00 */
[----:B------:R-:W-:Y:S02]  /*4e50*/  F2FP.BF16.F32.PACK_AB R21, R21, R36 ;  /* 0x000000241515723e */ /* 0x000fe400000010ff */
[----:B------:R-:W-:Y:S02]  /*4e60*/  LEA R16, P2, R14, UR20, 0x1 ;  /* 0x000000140e107c11 */ /* 0x000fe4000f8408ff */
[----:B------:R-:W-:-:S04]  /*4e70*/  IADD3 R35, R15, R35, RZ ;  /* 0x000000230f237210 */ /* 0x000fc80007ffe0ff */
[----:B------:R-:W-:-:S05]  /*4e80*/  LEA.HI.X R17, R14, UR21, R35, 0x1, P2 ;  /* 0x000000150e117c11 */ /* 0x000fca00090f0c23 */
[----:B------:R0:W-:Y:S02]  /*4e90*/  STG.E desc[UR14][R16.64], R21 ;  /* 0x0000001510007986 */ /* 0x0001e4000c10190e */
.L_x_106:
[----:B------:R-:W-:Y:S05]  /*4ea0*/  BSYNC B0 ;  /* 0x0000000000007941 */ /* 0x000fea0003800000 */
.L_x_105:
[----:B------:R-:W-:Y:S01]  /*4eb0*/  SHF.L.U32 R4, R4, 0x10, RZ ;  /* 0x0000001004047819 */ /* 0x000fe200000006ff */
[----:B------:R-:W-:Y:S01]  /*4ec0*/  FADD.FTZ R54, R54, -UR13 ;  /* 0x8000000d36367e21 */ /* 0x000fe20008010000 */
[----:B------:R-:W-:Y:S02]  /*4ed0*/  ISETP.GE.U32.AND P2, PT, R60, UR22, PT ;  /* 0x000000163c007c0c */ /* 0x000fe4000bf46070 */
[----:B------:R-:W-:Y:S01]  /*4ee0*/  ISETP.GT.U32.OR P0, PT, R63, 0x29f, P0 ;  /* 0x0000029f3f00780c */ /* 0x000fe20000704470 */
[----:B------:R-:W-:Y:S01]  /*4ef0*/  FADD.FTZ R14, R4, -UR13 ;  /* 0x8000000d040e7e21 */ /* 0x000fe20008010000 */
[----:B------:R-:W-:Y:S01]  /*4f00*/  SHF.L.U32 R51, R51, 0x10, RZ ;  /* 0x0000001033337819 */ /* 0x000fe200000006ff */
[----:B------:R-:W-:Y:S01]  /*4f10*/  FMUL.FTZ R39, R54, UR18 ;  /* 0x0000001236277c20 */ /* 0x000fe20008410000 */
[----:B------:R-:W-:Y:S01]  /*4f20*/  SHF.L.U32 R34, R34, 0x10, RZ ;  /* 0x0000001022227819 */ /* 0x000fe200000006ff */
[----:B------:R-:W-:Y:S01]  /*4f30*/  FMUL.FTZ R40, R14, UR18 ;  /* 0x000000120e287c20 */ /* 0x000fe20008410000 */
[----:B------:R-:W-:Y:S01]  /*4f40*/  SHF.R.S32.HI R4, RZ, 0x1f, R60 ;  /* 0x0000001fff047819 */ /* 0x000fe2000001143c */
[----:B------:R-:W-:Y:S06]  /*4f50*/  @!P5 BRA `(.L_x_107) ;  /* 0x000000000048d947 */ /* 0x000fec0003800000 */
[----:B------:R-:W-:Y:S01]  /*4f60*/  FFMA.FTZ R15, R40, R11, R13 ;  /* 0x0000000b280f7223 */ /* 0x000fe2000001000d */
[----:B------:R-:W-:-:S03]  /*4f70*/  FFMA.FTZ R14, R39, R10, R12 ;  /* 0x0000000a270e7223 */ /* 0x000fc6000001000c */
[----:B0-----:R-:W-:Y:S01]  /*4f80*/  FMUL.FTZ R21, R15, -1.4426950216293334961 ;  /* 0xbfb8aa3b0f157820 */ /* 0x001fe20000410000 */
        /* <DEDUP_REMOVED lines=15> */
.L_x_107:
[----:B------:R-:W-:Y:S04]  /*5080*/  BSSY B0, `(.L_x_108) ;  /* 0x0000014000007945 */ /* 0x000fe80003800000 */
[----:B------:R-:W-:Y:S05]  /*5090*/  @P0 BRA `(.L_x_109) ;  /* 0x0000000000480947 */ /* 0x000fea0003800000 */
[C-C-:B------:R-:W-:Y:S01]  /*50a0*/  FFMA.FTZ R14, R18.reuse, R39, R19.reuse ;  /* 0x00000027120e7223 */ /* 0x140fe20000010013 */
[----:B------:R-:W-:Y:S01]  /*50b0*/  FFMA.FTZ R15, R18, R40, R19 ;  /* 0x00000028120f7223 */ /* 0x000fe20000010013 */
[----:B------:R-:W-:Y:S02]  /*50c0*/  ULDC.64 UR20, c[0x0][0x288] ;  /* 0x0000a20000147ab9 */ /* 0x000fe40000000a00 */
[----:B0-----:R-:W-:Y:S02]  /*50d0*/  IMAD R16, R20, UR20, RZ ;  /* 0x0000001414107c24 */ /* 0x001fe4000f8e02ff */
[----:B------:R-:W-:Y:S01]  /*50e0*/  FFMA.FTZ R51, R51, R10, -R14 ;  /* 0x0000000a33337223 */ /* 0x000fe2000001080e */
[----:B------:R-:W-:Y:S01]  /*50f0*/  FFMA.FTZ R20, R34, R11, -R15 ;  /* 0x0000000b22147223 */ /* 0x000fe2000001080f */
[----:B------:R-:W-:Y:S01]  /*5100*/  MOV R14, R66 ;  /* 0x00000042000e7202 */ /* 0x000fe20000000f00 */
[----:B------:R-:W-:Y:S01]  /*5110*/  IMAD R17, R61, UR21, R16 ;  /* 0x000000153d117c24 */ /* 0x000fe2000f8e0210 */
[----:B------:R-:W-:Y:S01]  /*5120*/  MOV R15, R69 ;  /* 0x00000045000f7202 */ /* 0x000fe20000000f00 */
[----:B------:R-:W-:Y:S01]  /*5130*/  FMUL.FTZ R51, R51, UR18 ;  /* 0x0000001233337c20 */ /* 0x000fe20008410000 */
[----:B------:R-:W-:Y:S01]  /*5140*/  FMUL.FTZ R20, R20, UR18 ;  /* 0x0000001214147c20 */ /* 0x000fe20008410000 */
[----:B------:R-:W-:Y:S01]  /*5150*/  IMAD.WIDE.U32 R14, R61, UR20, R14 ;  /* 0x000000143d0e7c25 */ /* 0x000fe2000f8e000e */
[----:B------:R-:W-:-:S02]  /*5160*/  ULDC.64 UR20, c[0x0][0x210] ;  /* 0x0000840000147ab9 */ /* 0x000fc40000000a00 */
[----:B------:R-:W-:Y:S02]  /*5170*/  LEA R16, P0, R14, UR20, 0x1 ;  /* 0x000000140e107c11 */ /* 0x000fe4000f8008ff */
[----:B------:R-:W-:Y:S02]  /*5180*/  IADD3 R17, R15, R17, RZ ;  /* 0x000000110f117210 */ /* 0x000fe40007ffe0ff */
[----:B------:R-:W-:Y:S02]  /*5190*/  F2FP.BF16.F32.PACK_AB R15, R20, R51 ;  /* 0x00000033140f723e */ /* 0x000fe400000010ff */
[----:B------:R-:W-:-:S05]  /*51a0*/  LEA.HI.X R17, R14, UR21, R17, 0x1, P0 ;  /* 0x000000150e117c11 */ /* 0x000fca00080f0c11 */
[----:B------:R1:W-:Y:S02]  /*51b0*/  STG.E desc[UR14][R16.64], R15 ;  /* 0x0000000f10007986 */ /* 0x0003e4000c10190e */
.L_x_109:
[----:B------:R-:W-:Y:S05]  /*51c0*/  BSYNC B0 ;  /* 0x0000000000007941 */ /* 0x000fea0003800000 */
.L_x_108:
[----:B------:R-:W-:Y:S02]  /*51d0*/  SHF.L.U32 R49, R49, 0x10, RZ ;  /* 0x0000001031317819 */ /* 0x000fe400000006ff */
[----:B------:R-:W-:Y:S02]  /*51e0*/  SHF.L.U32 R33, R33, 0x10, RZ ;  /* 0x0000001021217819 */ /* 0x000fe400000006ff */
[----:B------:R-:W-:Y:S01]  /*51f0*/  SHF.R.S32.HI R20, RZ, 0x1f, R59 ;  /* 0x0000001fff147819 */ /* 0x000fe2000001143b */
[----:B------:R-:W-:Y:S01]  /*5200*/  FADD.FTZ R49, R49, -UR13 ;  /* 0x8000000d31317e21 */ /* 0x000fe20008010000 */
[----:B------:R-:W-:Y:S01]  /*5210*/  ISETP.GE.U32.AND P0, PT, R59, UR22, PT ;  /* 0x000000163b007c0c */ /* 0x000fe2000bf06070 */
[----:B------:R-:W-:Y:S01]  /*5220*/  FADD.FTZ R33, R33, -UR13 ;  /* 0x8000000d21217e21 */ /* 0x000fe20008010000 */
[----:B------:R-:W-:Y:S01]  /*5230*/  ISETP.GE.AND.EX P2, PT, R4, UR23, PT, P2 ;  /* 0x0000001704007c0c */ /* 0x000fe2000bf46320 */
[----:B------:R-:W-:Y:S01]  /*5240*/  FMUL.FTZ R49, R49, UR18 ;  /* 0x0000001231317c20 */ /* 0x000fe20008410000 */
[----:B------:R-:W-:Y:S01]  /*5250*/  ISETP.GE.AND.EX P0, PT, R20, UR23, PT, P0 ;  /* 0x0000001714007c0c */ /* 0x000fe2000bf06300 */
[----:B------:R-:W-:Y:S01]  /*5260*/  FMUL.FTZ R36, R33, UR18 ;  /* 0x0000001221247c20 */ /* 0x000fe20008410000 */
[----:B------:R-:W-:-:S02]  /*5270*/  ISETP.GT.U32.OR P2, PT, R63, 0x29f, P2 ;  /* 0x0000029f3f00780c */ /* 0x000fc40001744470 */
[----:B-1----:R-:W-:Y:S02]  /*5280*/  SHF.L.U32 R15, R48, 0x10, RZ ;  /* 0x00000010300f7819 */ /* 0x002fe400000006ff */
[----:B------:R-:W-:Y:S02]  /*5290*/  SHF.L.U32 R32, R32, 0x10, RZ ;  /* 0x0000001020207819 */ /* 0x000fe400000006ff */
[----:B------:R-:W-:Y:S01]  /*52a0*/  SHF.L.U32 R50, R50, 0x10, RZ ;  /* 0x0000001032327819 */ /* 0x000fe200000006ff */
[----:B------:R-:W-:Y:S06]  /*52b0*/  @!P5 BRA `(.L_x_110) ;  /* 0x000000000048d947 */ /* 0x000fec0003800000 */
[----:B0-----:R-:W-:Y:S01]  /*52c0*/  FFMA.FTZ R16, R36, R11, R13 ;  /* 0x0000000b24107223 */ /* 0x001fe2000001000d */
        /* <DEDUP_REMOVED lines=17> */
.L_x_110:
[----:B------:R-:W-:Y:S04]  /*53e0*/  BSSY B0, `(.L_x_111) ;  /* 0x0000014000007945 */ /* 0x000fe80003800000 */
[----:B------:R-:W-:Y:S05]  /*53f0*/  @P2 BRA `(.L_x_112) ;  /* 0x0000000000482947 */ /* 0x000fea0003800000 */
[C-C-:B------:R-:W-:Y:S01]  /*5400*/  FFMA.FTZ R14, R18.reuse, R49, R19.reuse ;  /* 0x00000031120e7223 */ /* 0x140fe20000010013 */
[----:B------:R-:W-:Y:S01]  /*5410*/  ULDC.64 UR20, c[0x0][0x288] ;  /* 0x0000a20000147ab9 */ /* 0x000fe20000000a00 */
[----:B0-----:R-:W-:Y:S01]  /*5420*/  FFMA.FTZ R17, R18, R36, R19 ;  /* 0x0000002412117223 */ /* 0x001fe20000010013 */
[----:B------:R-:W-:Y:S02]  /*5430*/  IMAD R21, R4, UR20, RZ ;  /* 0x0000001404157c24 */ /* 0x000fe4000f8e02ff */
[----:B------:R-:W-:Y:S01]  /*5440*/  FFMA.FTZ R16, R15, R10, -R14 ;  /* 0x0000000a0f107223 */ /* 0x000fe2000001080e */
[----:B------:R-:W-:Y:S01]  /*5450*/  MOV R14, R66 ;  /* 0x00000042000e7202 */ /* 0x000fe20000000f00 */
[----:B------:R-:W-:Y:S01]  /*5460*/  FFMA.FTZ R4, R32, R11, -R17 ;  /* 0x0000000b20047223 */ /* 0x000fe20000010811 */
[----:B------:R-:W-:Y:S01]  /*5470*/  MOV R15, R69 ;  /* 0x00000045000f7202 */ /* 0x000fe20000000f00 */
[----:B------:R-:W-:Y:S02]  /*5480*/  IMAD R17, R60, UR21, R21 ;  /* 0x000000153c117c24 */ /* 0x000fe4000f8e0215 */
        /* <DEDUP_REMOVED lines=9> */
.L_x_112:
[----:B------:R-:W-:Y:S05]  /*5520*/  BSYNC B0 ;  /* 0x0000000000007941 */ /* 0x000fea0003800000 */
.L_x_111:
[----:B------:R-:W-:Y:S01]  /*5530*/  SHF.L.U32 R31, R31, 0x10, RZ ;  /* 0x000000101f1f7819 */ /* 0x000fe200000006ff */
[----:B------:R-:W-:Y:S01]  /*5540*/  FADD.FTZ R50, R50, -UR13 ;  /* 0x8000000d32327e21 */ /* 0x000fe20008010000 */
[----:B------:R-:W-:Y:S02]  /*5550*/  SHF.L.U32 R47, R47, 0x10, RZ ;  /* 0x000000102f2f7819 */ /* 0x000fe400000006ff */
[----:B------:R-:W-:Y:S01]  /*5560*/  ISETP.GT.U32.OR P0, PT, R63, 0x29f, P0 ;  /* 0x0000029f3f00780c */ /* 0x000fe20000704470 */
[----:B------:R-:W-:Y:S01]  /*5570*/  FADD.FTZ R31, R31, -UR13 ;  /* 0x8000000d1f1f7e21 */ /* 0x000fe20008010000 */
[----:B------:R-:W-:Y:S01]  /*5580*/  SHF.L.U32 R30, R30, 0x10, RZ ;  /* 0x000000101e1e7819 */ /* 0x000fe200000006ff */
[----:B------:R-:W-:Y:S01]  /*5590*/  FMUL.FTZ R37, R50, UR18 ;  /* 0x0000001232257c20 */ /* 0x000fe20008410000 */
[----:B0-----:R-:W-:Y:S01]  /*55a0*/  SHF.R.S32.HI R21, RZ, 0x1f, R58 ;  /* 0x0000001fff157819 */ /* 0x001fe2000001143a */
[----:B------:R-:W-:Y:S01]  /*55b0*/  FMUL.FTZ R36, R31, UR18 ;  /* 0x000000121f247c20 */ /* 0x000fe20008410000 */
[----:B------:R-:W-:Y:S01]  /*55c0*/  SHF.R.S32.HI R4, RZ, 0x1f, R57 ;  /* 0x0000001fff047819 */ /* 0x000fe20000011439 */
[----:B------:R-:W-:Y:S06]  /*55d0*/  @!P5 BRA `(.L_x_113) ;  /* 0x000000000048d947 */ /* 0x000fec0003800000 */
[----:B-1----:R-:W-:Y:S01]  /*55e0*/  FFMA.FTZ R15, R36, R11, R13 ;  /* 0x0000000b240f7223 */ /* 0x002fe2000001000d */
        /* <DEDUP_REMOVED lines=17> */
.L_x_113:
[----:B------:R-:W-:Y:S04]  /*5700*/  BSSY B0, `(.L_x_114) ;  /* 0x0000014000007945 */ /* 0x000fe80003800000 */
[----:B------:R-:W-:Y:S05]  /*5710*/  @P0 BRA `(.L_x_115) ;  /* 0x0000000000480947 */ /* 0x000fea0003800000 */
[C-C-:B------:R-:W-:Y:S01]  /*5720*/  FFMA.FTZ R14, R18.reuse, R37, R19.reuse ;  /* 0x00000025120e7223 */ /* 0x140fe20000010013 */
[----:B-1----:R-:W-:Y:S01]  /*5730*/  FFMA.FTZ R15, R18, R36, R19 ;  /* 0x00000024120f7223 */ /* 0x002fe20000010013 */
[----:B------:R-:W-:Y:S02]  /*5740*/  ULDC.64 UR20, c[0x0][0x288] ;  /* 0x0000a20000147ab9 */ /* 0x000fe40000000a00 */
[----:B------:R-:W-:Y:S02]  /*5750*/  IMAD R16, R20, UR20, RZ ;  /* 0x0000001414107c24 */ /* 0x000fe4000f8e02ff */
        /* <DEDUP_REMOVED lines=14> */
.L_x_115:
[----:B------:R-:W-:Y:S05]  /*5840*/  BSYNC B0 ;  /* 0x0000000000007941 */ /* 0x000fea0003800000 */
.L_x_114:
[----:B------:R-:W-:Y:S02]  /*5850*/  SHF.L.U32 R45, R45, 0x10, RZ ;  /* 0x000000102d2d7819 */ /* 0x000fe400000006ff */
[----:B------:R-:W-:Y:S02]  /*5860*/  SHF.L.U32 R29, R29, 0x10, RZ ;  /* 0x000000101d1d7819 */ /* 0x000fe400000006ff */
[----:B------:R-:W-:Y:S01]  /*5870*/  ISETP.GE.U32.AND P0, PT, R58, UR22, PT ;  /* 0x000000163a007c0c */ /* 0x000fe2000bf06070 */
[----:B------:R-:W-:Y:S01]  /*5880*/  FADD.FTZ R45, R45, -UR13 ;  /* 0x8000000d2d2d7e21 */ /* 0x000fe20008010000 */
[----:B------:R-:W-:Y:S01]  /*5890*/  ISETP.GE.U32.AND P2, PT, R57, UR22, PT ;  /* 0x0000001639007c0c */ /* 0x000fe2000bf46070 */
[----:B------:R-:W-:Y:S01]  /*58a0*/  FADD.FTZ R29, R29, -UR13 ;  /* 0x8000000d1d1d7e21 */ /* 0x000fe20008010000 */
[----:B01----:R-:W-:Y:S01]  /*58b0*/  SHF.R.S32.HI R15, RZ, 0x1f, R56 ;  /* 0x0000001fff0f7819 */ /* 0x003fe20000011438 */
[----:B------:R-:W-:Y:S01]  /*58c0*/  FMUL.FTZ R45, R45, UR18 ;  /* 0x000000122d2d7c20 */ /* 0x000fe20008410000 */
[----:B------:R-:W-:Y:S01]  /*58d0*/  SHF.R.S32.HI R14, RZ, 0x1f, R55 ;  /* 0x0000001fff0e7819 */ /* 0x000fe20000011437 */
[----:B------:R-:W-:Y:S01]  /*58e0*/  FMUL.FTZ R34, R29, UR18 ;  /* 0x000000121d227c20 */ /* 0x000fe20008410000 */
[----:B------:R-:W-:-:S02]  /*58f0*/  ISETP.GE.U32.AND P4, PT, R56, UR22, PT ;  /* 0x0000001638007c0c */ /* 0x000fc4000bf86070 */
[----:B------:R-:W-:Y:S02]  /*5900*/  ISETP.GE.U32.AND P3, PT, R55, UR22, PT ;  /* 0x0000001637007c0c */ /* 0x000fe4000bf66070 */
[----:B------:R-:W-:Y:S02]  /*5910*/  ISETP.GE.AND.EX P0, PT, R21, UR23, PT, P0 ;  /* 0x0000001715007c0c */ /* 0x000fe4000bf06300 */
[----:B------:R-:W-:Y:S02]  /*5920*/  ISETP.GE.AND.EX P2, PT, R4, UR23, PT, P2 ;  /* 0x0000001704007c0c */ /* 0x000fe4000bf46320 */
[----:B------:R-:W-:Y:S02]  /*5930*/  ISETP.GE.AND.EX P4, PT, R15, UR23, PT, P4 ;  /* 0x000000170f007c0c */ /* 0x000fe4000bf86340 */
[----:B------:R-:W-:Y:S02]  /*5940*/  ISETP.GE.AND.EX P3, PT, R14, UR23, PT, P3 ;  /* 0x000000170e007c0c */ /* 0x000fe4000bf66330 */
[----:B------:R-:W-:-:S02]  /*5950*/  SHF.L.U32 R17, R44, 0x10, RZ ;  /* 0x000000102c117819 */ /* 0x000fc400000006ff */
[C---:B------:R-:W-:Y:S02]  /*5960*/  ISETP.GT.U32.OR P0, PT, R63.reuse, 0x29f, P0 ;  /* 0x0000029f3f00780c */ /* 0x040fe40000704470 */
[----:B------:R-:W-:Y:S02]  /*5970*/  ISETP.GT.U32.OR P2, PT, R63, 0x29f, P2 ;  /* 0x0000029f3f00780c */ /* 0x000fe40001744470 */
[----:B------:R-:W-:Y:S02]  /*5980*/  SHF.L.U32 R28, R28, 0x10, RZ ;  /* 0x000000101c1c7819 */ /* 0x000fe400000006ff */
        /* <DEDUP_REMOVED lines=21> */
.L_x_116:
[----:B------:R-:W-:Y:S04]  /*5ae0*/  BSSY B0, `(.L_x_117) ;  /* 0x0000014000007945 */ /* 0x000fe80003800000 */
[----:B------:R-:W-:Y:S05]  /*5af0*/  @P0 BRA `(.L_x_118) ;  /* 0x0000000000480947 */ /* 0x000fea0003800000 */
        /* <DEDUP_REMOVED lines=18> */
.L_x_118:
[----:B------:R-:W-:Y:S05]  /*5c20*/  BSYNC B0 ;  /* 0x0000000000007941 */ /* 0x000fea0003800000 */
.L_x_117:
[----:B------:R-:W-:Y:S01]  /*5c30*/  FADD.FTZ R46, R46, -UR13 ;  /* 0x8000000d2e2e7e21 */ /* 0x000fe20008010000 */
[----:B------:R-:W-:Y:S01]  /*5c40*/  FADD.FTZ R27, R27, -UR13 ;  /* 0x8000000d1b1b7e21 */ /* 0x000fe20008010000 */
[----:B------:R-:W-:Y:S02]  /*5c50*/  SHF.L.U32 R5, R5, 0x10, RZ ;  /* 0x0000001005057819 */ /* 0x000fe400000006ff */
[----:B------:R-:W-:Y:S01]  /*5c60*/  SHF.L.U32 R26, R26, 0x10, RZ ;  /* 0x000000101a1a7819 */ /* 0x000fe200000006ff */
[----:B------:R-:W-:Y:S01]  /*5c70*/  FMUL.FTZ R33, R46, UR18 ;  /* 0x000000122e217c20 */ /* 0x000fe20008410000 */
[----:B------:R-:W-:Y:S01]  /*5c80*/  FMUL.FTZ R32, R27, UR18 ;  /* 0x000000121b207c20 */ /* 0x000fe20008410000 */
        /* <DEDUP_REMOVED lines=19> */
.L_x_119:
        /* <DEDUP_REMOVED lines=10> */
[----:B------:R-:W-:Y:S02]  /*5e60*/  FMUL.FTZ R21, R20, UR18 ;  /* 0x0000001214157c20 */ /* 0x000fe40008410000 */
[----:B------:R-:W-:Y:S01]  /*5e70*/  FMUL.FTZ R20, R26, UR18 ;  /* 0x000000121a147c20 */ /* 0x000fe20008410000 */
[----:B------:R-:W-:-:S04]  /*5e80*/  IMAD.WIDE.U32 R16, R57, UR20, R4 ;  /* 0x0000001439107c25 */ /* 0x000fc8000f8e0004 */
[----:B------:R-:W-:Y:S01]  /*5e90*/  IMAD R5, R57, UR21, R28 ;  /* 0x0000001539057c24 */ /* 0x000fe2000f8e021c */
[----:B------:R-:W-:Y:S02]  /*5ea0*/  ULDC.64 UR20, c[0x0][0x210] ;  /* 0x0000840000147ab9 */ /* 0x000fe40000000a00 */
[----:B------:R-:W-:Y:S02]  /*5eb0*/  LEA R4, P0, R16, UR20, 0x1 ;  /* 0x0000001410047c11 */ /* 0x000fe4000f8008ff */
[----:B------:R-:W-:Y:S02]  /*5ec0*/  IADD3 R5, R17, R5, RZ ;  /* 0x0000000511057210 */ /* 0x000fe40007ffe0ff */
[----:B------:R-:W-:Y:S02]  /*5ed0*/  F2FP.BF16.F32.PACK_AB R17, R20, R21 ;  /* 0x000000151411723e */ /* 0x000fe400000010ff */
[----:B------:R-:W-:-:S05]  /*5ee0*/  LEA.HI.X R5, R16, UR21, R5, 0x1, P0 ;  /* 0x0000001510057c11 */ /* 0x000fca00080f0c05 */
[----:B------:R1:W-:Y:S02]  /*5ef0*/  STG.E desc[UR14][R4.64], R17 ;  /* 0x0000001104007986 */ /* 0x0003e4000c10190e */
.L_x_121:
[----:B------:R-:W-:Y:S05]  /*5f00*/  BSYNC B0 ;  /* 0x0000000000007941 */ /* 0x000fea0003800000 */
.L_x_120:
[----:B------:R-:W-:Y:S02]  /*5f10*/  SHF.L.U32 R6, R6, 0x10, RZ ;  /* 0x0000001006067819 */ /* 0x000fe400000006ff */
[----:B------:R-:W-:Y:S02]  /*5f20*/  SHF.L.U32 R25, R25, 0x10, RZ ;  /* 0x0000001019197819 */ /* 0x000fe400000006ff */
[----:B------:R-:W-:Y:S01]  /*5f30*/  SHF.L.U32 R7, R7, 0x10, RZ ;  /* 0x0000001007077819 */ /* 0x000fe200000006ff */
[----:B------:R-:W-:Y:S01]  /*5f40*/  FADD.FTZ R6, R6, -UR13 ;  /* 0x8000000d06067e21 */ /* 0x000fe20008010000 */
[----:B------:R-:W-:Y:S01]  /*5f50*/  ISETP.GT.U32.OR P4, PT, R63, 0x29f, P4 ;  /* 0x0000029f3f00780c */ /* 0x000fe20002784470 */
[----:B------:R-:W-:Y:S01]  /*5f60*/  FADD.FTZ R25, R25, -UR13 ;  /* 0x8000000d19197e21 */ /* 0x000fe20008010000 */
[----:B------:R-:W-:Y:S01]  /*5f70*/  ISETP.GT.U32.OR P3, PT, R63, 0x29f, P3 ;  /* 0x0000029f3f00780c */ /* 0x000fe20001f64470 */
[----:B------:R-:W-:Y:S01]  /*5f80*/  FMUL.FTZ R27, R6, UR18 ;  /* 0x00000012061b7c20 */ /* 0x000fe20008410000 */
[----:B------:R-:W-:Y:S01]  /*5f90*/  SHF.L.U32 R24, R24, 0x10, RZ ;  /* 0x0000001018187819 */ /* 0x000fe200000006ff */
[----:B------:R-:W-:Y:S01]  /*5fa0*/  FMUL.FTZ R26, R25, UR18 ;  /* 0x00000012191a7c20 */ /* 0x000fe20008410000 */
[----:B------:R-:W-:-:S02]  /*5fb0*/  SHF.L.U32 R28, R8, 0x10, RZ ;  /* 0x00000010081c7819 */ /* 0x000fc400000006ff */
[----:B------:R-:W-:Y:S01]  /*5fc0*/  SHF.L.U32 R23, R23, 0x10, RZ ;  /* 0x0000001017177819 */ /* 0x000fe200000006ff */
[----:B------:R-:W-:Y:S06]  /*5fd0*/  @!P5 BRA `(.L_x_122) ;  /* 0x000000000048d947 */ /* 0x000fec0003800000 */
[----:B-1----:R-:W-:Y:S01]  /*5fe0*/  FFMA.FTZ R4, R27, R10, R12 ;  /* 0x0000000a1b047223 */ /* 0x002fe2000001000c */
[----:B------:R-:W-:-:S03]  /*5ff0*/  FFMA.FTZ R5, R26, R11, R13 ;  /* 0x0000000b1a057223 */ /* 0x000fc6000001000d */
[----:B------:R-:W-:Y:S01]  /*6000*/  FMUL.FTZ R6, R4, -1.4426950216293334961 ;  /* 0xbfb8aa3b04067820 */ /* 0x000fe20000410000 */
[----:B------:R-:W-:-:S05]  /*6010*/  FMUL.FTZ R16, R5, -1.4426950216293334961 ;  /* 0xbfb8aa3b05107820 */ /* 0x000fca0000410000 */
[----:B------:R-:W1:Y:S08]  /*6020*/  MUFU.EX2 R6, R6 ;  /* 0x0000000600067308 */ /* 0x000e700000000800 */
[----:B------:R-:W0:Y:S01]  /*6030*/  MUFU.EX2 R16, R16 ;  /* 0x0000001000107308 */ /* 0x000e220000000800 */
[----:B-1----:R-:W-:-:S07]  /*6040*/  FADD.FTZ R8, R6, 1 ;  /* 0x3f80000006087421 */ /* 0x002fce0000010000 */
[----:B------:R-:W1:Y:S01]  /*6050*/  MUFU.RCP R8, R8 ;  /* 0x0000000800087308 */ /* 0x000e620000001000 */
[----:B0-----:R-:W-:-:S07]  /*6060*/  FADD.FTZ R17, R16, 1 ;  /* 0x3f80000010117421 */ /* 0x001fce0000010000 */
[----:B------:R-:W0:Y:S01]  /*6070*/  MUFU.RCP R17, R17 ;  /* 0x0000001100117308 */ /* 0x000e220000001000 */
[----:B-1----:R-:W-:Y:S01]  /*6080*/  FADD.FTZ R21, -R8, 1 ;  /* 0x3f80000008157421 */ /* 0x002fe20000010100 */
[----:B------:R-:W-:-:S03]  /*6090*/  FMUL.FTZ R7, R7, R8 ;  /* 0x0000000807077220 */ /* 0x000fc60000410000 */
[----:B------:R-:W-:Y:S01]  /*60a0*/  FFMA.FTZ R4, R4, R21, 1 ;  /* 0x3f80000004047423 */ /* 0x000fe20000010015 */
[----:B0-----:R-:W-:Y:S01]  /*60b0*/  FADD.FTZ R20, -R17, 1 ;  /* 0x3f80000011147421 */ /* 0x001fe20000010100 */
[----:B------:R-:W-:Y:S02]  /*60c0*/  FMUL.FTZ R24, R24, R17 ;  /* 0x0000001118187220 */ /* 0x000fe40000410000 */
[----:B------:R-:W-:Y:S01]  /*60d0*/  FMUL.FTZ R7, R7, R4 ;  /* 0x0000000407077220 */ /* 0x000fe20000410000 */
[----:B------:R-:W-:-:S04]  /*60e0*/  FFMA.FTZ R5, R5, R20, 1 ;  /* 0x3f80000005057423 */ /* 0x000fc80000010014 */
[----:B------:R-:W-:-:S07]  /*60f0*/  FMUL.FTZ R24, R24, R5 ;  /* 0x0000000518187220 */ /* 0x000fce0000410000 */
.L_x_122:
[----:B------:R-:W-:Y:S04]  /*6100*/  BSSY B0, `(.L_x_123) ;  /* 0x0000014000007945 */ /* 0x000fe80003800000 */
[----:B------:R-:W-:Y:S05]  /*6110*/  @P4 BRA `(.L_x_124) ;  /* 0x0000000000484947 */ /* 0x000fea0003800000 */
[C-C-:B-1----:R-:W-:Y:S01]  /*6120*/  FFMA.FTZ R4, R18.reuse, R27, R19.reuse ;  /* 0x0000001b12047223 */ /* 0x142fe20000010013 */
[----:B------:R-:W-:Y:S01]  /*6130*/  FFMA.FTZ R5, R18, R26, R19 ;  /* 0x0000001a12057223 */ /* 0x000fe20000010013 */
[----:B------:R-:W-:Y:S02]  /*6140*/  ULDC.64 UR20, c[0x0][0x288] ;  /* 0x0000a20000147ab9 */ /* 0x000fe40000000a00 */
[----:B------:R-:W-:Y:S01]  /*6150*/  FFMA.FTZ R8, R7, R10, -R4 ;  /* 0x0000000a07087223 */ /* 0x000fe20000010804 */
[----:B------:R-:W-:Y:S01]  /*6160*/  FFMA.FTZ R24, R24, R11, -R5 ;  /* 0x0000000b18187223 */ /* 0x000fe20000010805 */
[----:B------:R-:W-:Y:S01]  /*6170*/  MOV R4, R66 ;  /* 0x0000004200047202 */ /* 0x000fe20000000f00 */
[----:B------:R-:W-:Y:S01]  /*6180*/  IMAD R15, R15, UR20, RZ ;  /* 0x000000140f0f7c24 */ /* 0x000fe2000f8e02ff */
[----:B------:R-:W-:-:S03]  /*6190*/  MOV R5, R69 ;  /* 0x0000004500057202 */ /* 0x000fc60000000f00 */
[----:B------:R-:W-:-:S04]  /*61a0*/  IMAD.WIDE.U32 R6, R56, UR20, R4 ;  /* 0x0000001438067c25 */ /* 0x000fc8000f8e0004 */
[----:B------:R-:W-:Y:S01]  /*61b0*/  IMAD R5, R56, UR21, R15 ;  /* 0x0000001538057c24 */ /* 0x000fe2000f8e020f */
[----:B------:R-:W-:Y:S01]  /*61c0*/  ULDC.64 UR20, c[0x0][0x210] ;  /* 0x0000840000147ab9 */ /* 0x000fe20000000a00 */
[----:B------:R-:W-:Y:S01]  /*61d0*/  FMUL.FTZ R15, R8, UR18 ;  /* 0x00000012080f7c20 */ /* 0x000fe20008410000 */
[----:B------:R-:W-:Y:S01]  /*61e0*/  FMUL.FTZ R8, R24, UR18 ;  /* 0x0000001218087c20 */ /* 0x000fe20008410000 */
[----:B------:R-:W-:Y:S02]  /*61f0*/  LEA R4, P0, R6, UR20, 0x1 ;  /* 0x0000001406047c11 */ /* 0x000fe4000f8008ff */
[----:B------:R-:W-:Y:S02]  /*6200*/  IADD3 R5, R7, R5, RZ ;  /* 0x0000000507057210 */ /* 0x000fe40007ffe0ff */
[----:B------:R-:W-:Y:S02]  /*6210*/  F2FP.BF16.F32.PACK_AB R7, R8, R15 ;  /* 0x0000000f0807723e */ /* 0x000fe400000010ff */
[----:B------:R-:W-:-:S05]  /*6220*/  LEA.HI.X R5, R6, UR21, R5, 0x1, P0 ;  /* 0x0000001506057c11 */ /* 0x000fca00080f0c05 */
[----:B------:R2:W-:Y:S02]  /*6230*/  STG.E desc[UR14][R4.64], R7 ;  /* 0x0000000704007986 */ /* 0x0005e4000c10190e */
.L_x_124:
[----:B------:R-:W-:Y:S05]  /*6240*/  BSYNC B0 ;  /* 0x0000000000007941 */ /* 0x000fea0003800000 */
.L_x_123:
[----:B------:R-:W-:Y:S01]  /*6250*/  FADD.FTZ R28, R28, -UR13 ;  /* 0x8000000d1c1c7e21 */ /* 0x000fe20008010000 */
[----:B------:R-:W-:Y:S01]  /*6260*/  FADD.FTZ R23, R23, -UR13 ;  /* 0x8000000d17177e21 */ /* 0x000fe20008010000 */
[----:B------:R-:W-:Y:S02]  /*6270*/  SHF.L.U32 R9, R9, 0x10, RZ ;  /* 0x0000001009097819 */ /* 0x000fe400000006ff */
[----:B------:R-:W-:Y:S01]  /*6280*/  SHF.L.U32 R22, R22, 0x10, RZ ;  /* 0x0000001016167819 */ /* 0x000fe200000006ff */
[----:B0-----:R-:W-:Y:S01]  /*6290*/  FMUL.FTZ R21, R28, UR18 ;  /* 0x000000121c157c20 */ /* 0x001fe20008410000 */
[----:B------:R-:W-:Y:S01]  /*62a0*/  FMUL.FTZ R20, R23, UR18 ;  /* 0x0000001217147c20 */ /* 0x000fe20008410000 */
[----:B------:R-:W-:Y:S06]  /*62b0*/  @!P5 BRA `(.L_x_125) ;  /* 0x000000000048d947 */ /* 0x000fec0003800000 */
[----:B------:R-:W-:Y:S01]  /*62c0*/  FFMA.FTZ R12, R21, R10, R12 ;  /* 0x0000000a150c7223 */ /* 0x000fe2000001000c */
[----:B------:R-:W-:-:S03]  /*62d0*/  FFMA.FTZ R13, R20, R11, R13 ;  /* 0x0000000b140d7223 */ /* 0x000fc6000001000d */
[----:B-12---:R-:W-:Y:S01]  /*62e0*/  FMUL.FTZ R4, R12, -1.4426950216293334961 ;  /* 0xbfb8aa3b0c047820 */ /* 0x006fe20000410000 */
        /* <DEDUP_REMOVED lines=15> */
.L_x_125:
[----:B------:R-:W-:Y:S04]  /*63e0*/  BSSY B0, `(.L_x_126) ;  /* 0x0000013000007945 */ /* 0x000fe80003800000 */
[----:B------:R-:W-:Y:S05]  /*63f0*/  @P3 BRA `(.L_x_127) ;  /* 0x0000000000443947 */ /* 0x000fea0003800000 */
[----:B------:R-:W-:Y:S01]  /*6400*/  ULDC.64 UR12, c[0x0][0x288] ;  /* 0x0000a200000c7ab9 */ /* 0x000fe20000000a00 */
[C-C-:B-12---:R-:W-:Y:S01]  /*6410*/  FFMA.FTZ R4, R18.reuse, R21, R19.reuse ;  /* 0x0000001512047223 */ /* 0x146fe20000010013 */
        /* <DEDUP_REMOVED lines=15> */
.L_x_127:
[----:B------:R-:W-:Y:S05]  /*6510*/  BSYNC B0 ;  /* 0x0000000000007941 */ /* 0x000fea0003800000 */
.L_x_126:
[----:B------:R-:W-:Y:S01]  /*6520*/  ULDC UR11, c[0x0][0x10] ;  /* 0x00000400000b7ab9 */ /* 0x000fe20000000800 */
[----:B------:R-:W-:Y:S02]  /*6530*/  UIADD3 UR4, UR4, 0x1, URZ ;  /* 0x0000000104047890 */ /* 0x000fe4000fffe03f */
[----:B------:R-:W-:-:S04]  /*6540*/  UIADD3 UR6, UR11, UR6, URZ ;  /* 0x000000060b067290 */ /* 0x000fc8000fffe03f */
[----:B------:R-:W-:-:S06]  /*6550*/  UISETP.GE.AND UP0, UPT, UR6, UR5, UPT ;  /* 0x000000050600728c */ /* 0x000fcc000bf06270 */
[----:B------:R-:W-:-:S13]  /*6560*/  PLOP3.LUT P0, PT, PT, PT, UP0, 0x80, 0x0 ;  /* 0x000000000000781c */ /* 0x000fda0003f0f008 */
[----:B------:R-:W-:Y:S05]  /*6570*/  @!P0 BRA `(.L_x_128) ;  /* 0xffffff9c007c8947 */ /* 0x000fea000383ffff */
.L_x_77:
[----:B012---:R-:W0:Y:S01]  /*6580*/  LDC R4, c[0x0][0xc] ;  /* 0x00000300ff047b82 */ /* 0x007e220000000800 */
        /* <DEDUP_REMOVED lines=18> */
.L_x_130:
[----:B------:R-:W-:Y:S05]  /*66b0*/  BSYNC B0 ;  /* 0x0000000000007941 */ /* 0x000fea0003800000 */
.L_x_129:
        /* <DEDUP_REMOVED lines=11> */
.L_x_132:
[----:B------:R-:W2:Y:S04]  /*6770*/  LDG.E.STRONG.GPU R5, desc[UR14][R2.64] ;  /* 0x0000000e02057981 */ /* 0x000ea8000c1ef900 */
[----:B--2---:R-:W-:Y:S01]  /*6780*/  CCTL.IVALL ;  /* 0x00000000ff00798f */ /* 0x004fe20002000000 */
[----:B------:R-:W-:Y:S05]  /*6790*/  YIELD ;  /* 0x0000000000007946 */ /* 0x000fea0003800000 */
[----:B------:R-:W-:-:S13]  /*67a0*/  ISETP.NE.AND P0, PT, R5, R0, PT ;  /* 0x000000000500720c */ /* 0x000fda0003f05270 */
[----:B------:R-:W-:Y:S05]  /*67b0*/  @P0 BRA `(.L_x_132) ;  /* 0xfffffffc00ec0947 */ /* 0x000fea000383ffff */
.L_x_131:
[----:B------:R-:W-:Y:S05]  /*67c0*/  WARPSYNC.ALL ;  /* 0x0000000000007948 */ /* 0x000fea0003800000 */
[----:B------:R-:W0:Y:S08]  /*67d0*/  LDC.64 R22, c[0x0][0x288] ;  /* 0x0000a200ff167b82 */ /* 0x000e300000000a00 */
[----:B------:R-:W-:Y:S01]  /*67e0*/  BAR.SYNC.DEFER_BLOCKING 0x0 ;  /* 0x0000000000007b1d */ /* 0x000fe20000010000 */
[----:B0-----:R-:W-:-:S04]  /*67f0*/  LEA.HI R0, P0, R23, R22, RZ, 0x1 ;  /* 0x0000001617007211 */ /* 0x001fc800078108ff */
[----:B------:R-:W-:-:S04]  /*6800*/  IADD3.X R3, RZ, R23, RZ, P0, !PT ;  /* 0x00000017ff037210 */ /* 0x000fc800007fe4ff */
[----:B------:R-:W-:Y:S02]  /*6810*/  SHF.R.S64 R24, R0, 0x1, R3 ;  /* 0x0000000100187819 */ /* 0x000fe40000001003 */
        /* <DEDUP_REMOVED lines=18> */
.L_x_133:
        /* <DEDUP_REMOVED lines=23> */
.L_x_134:
        /* <DEDUP_REMOVED lines=13> */
.L_x_3226:


//--------------------- .text._Z35group_norm_nhwc_bwd_one_pass_kernelI11Bf16IOFp32WLi512ELi42ELi672EEv26Group_norm_nhwc_bwd_params --------------------------
	.section	.text._Z35group_norm_nhwc_bwd_one_pass_kernelI11Bf16IOFp32WLi512ELi42ELi672EEv26Group_norm_nhwc_bwd_params,"ax",@progbits
	.align	128
        .global         _Z35group_norm_nhwc_bwd_one_pass_kernelI11Bf16IOFp32WLi512ELi42ELi672EEv26Group_norm_nhwc_bwd_params
        .type           _Z35group_norm_nhwc_bwd_one_pass_kernelI11Bf16IOFp32WLi512ELi42ELi672EEv26Group_norm_nhwc_bwd_params,@function
        .size           _Z35group_norm_nhwc_bwd_one_pass_kernelI11Bf16IOFp32WLi512ELi42ELi672EEv26Group_norm_nhwc_bwd_params,(.L_x_3227 - _Z35group_norm_nhwc_bwd_one_pass_kernelI11Bf16IOFp32WLi512ELi42ELi672EEv26Group_norm_nhwc_bwd_params)
        .other          _Z35group_norm_nhwc_bwd_one_pass_kernelI11Bf16IOFp32WLi512ELi42ELi672EEv26Group_norm_nhwc_bwd_params,@"STO_CUDA_ENTRY STV_DEFAULT"
_Z35group_norm_nhwc_bwd_one_pass_kernelI11Bf16IOFp32WLi512ELi42ELi672EEv26Group_norm_nhwc_bwd_params:
.text._Z35group_norm_nhwc_bwd_one_pass_kernelI11Bf16IOFp32WLi512ELi42ELi672EEv26Group_norm_nhwc_bwd_params:
[----:B------:R-:W0:Y:S08]  /*0000*/  LDC R1, c[0x0][0x28] ;  /* 0x00000a00ff017b82 */ /* 0x000e300000000800 */
[----:B------:R-:W1:Y:S01]  /*0010*/  S2UR UR6, SR_CTAID.Y ;  /* 0x00000000000679c3 */ /* 0x000e620000002600 */
[----:B------:R-:W2:Y:S01]  /*0020*/  S2R R0, SR_TID.X ;  /* 0x0000000000007919 */ /* 0x000ea20000002100 */
[----:B------:R-:W-:Y:S01]  /*0030*/  ULDC UR5, c[0x0][0x2a0] ;  /* 0x0000a80000057ab9 */ /* 0x000fe20000000800 */
[----:B------:R-:W-:Y:S01]  /*0040*/  ULDC UR4, c[0x0][0x270] ;  /* 0x00009c0000047ab9 */ /* 0x000fe20000000800 */
[----:B------:R-:W-:Y:S01]  /*0050*/  ULDC.64 UR14, c[0x0][0x208] ;  /* 0x00008200000e7ab9 */ /* 0x000fe20000000a00 */
[----:B------:R-:W-:Y:S01]  /*0060*/  UIMAD UR5, UR5, UR4, URZ ;  /* 0x00000004050572a4 */ /* 0x000fe2000f8e023f */
[----:B0-----:R-:W-:-:S03]  /*0070*/  IADD3 R1, R1, -0x28, RZ ;  /* 0xffffffd801017810 */ /* 0x001fc60007ffe0ff */
[----:B-1----:R-:W-:-:S06]  /*0080*/  UISETP.GE.AND UP0, UPT, UR6, UR5, UPT ;  /* 0x000000050600728c */ /* 0x002fcc000bf06270 */
[----:B------:R-:W-:Y:S01]  /*0090*/  PLOP3.LUT P0, PT, PT, PT, UP0, 0x80, 0x0 ;  /* 0x000000000000781c */ /* 0x000fe20003f0f008 */
[----:B--2---:R-:W-:-:S05]  /*00a0*/  IMAD.WIDE.U32 R2, R0, -0x79e79e79, RZ ;  /* 0x8618618700027825 */ /* 0x004fca00078e00ff */
[----:B------:R-:W-:-:S04]  /*00b0*/  IADD3 R2, -R3, R0, RZ ;  /* 0x0000000003027210 */ /* 0x000fc80007ffe1ff */
[----:B------:R-:W-:-:S03]  /*00c0*/  LEA.HI R2, R2, R3, RZ, 0x1f ;  /* 0x0000000302027211 */ /* 0x000fc600078ff8ff */
[----:B------:R-:W-:Y:S05]  /*00d0*/  @P0 BRA `(.L_x_135) ;  /* 0x000000a000300947 */ /* 0x000fea0003800000 */
[----:B------:R-:W0:Y:S01]  /*00e0*/  S2UR UR16, SR_CTAID.X ;  /* 0x00000000001079c3 */ /* 0x000e220000002500 */
[----:B------:R-:W-:Y:S01]  /*00f0*/  SHF.R.U32.HI R2, RZ, 0x4, R2 ;  /* 0x00000004ff027819 */ /* 0x000fe20000011602 */
[----:B------:R-:W-:Y:S01]  /*0100*/  UMOV UR4, 0x400 ;  /* 0x0000040000047882 */ /* 0x000fe20000000000 */
[----:B------:R-:W-:Y:S01]  /*0110*/  ULDC.64 UR12, c[0x0][0x288] ;  /* 0x0000a200000c7ab9 */ /* 0x000fe20000000a00 */
[----:B------:R-:W-:Y:S01]  /*0120*/  ULDC.64 UR18, c[0x0][0x290] ;  /* 0x0000a40000127ab9 */ /* 0x000fe20000000a00 */
[----:B------:R-:W-:Y:S02]  /*0130*/  UIMAD.WIDE.U32 UR8, UR12, 0x3, URZ ;  /* 0x000000030c0878a5 */ /* 0x000fe4000f8e003f */
[----:B------:R-:W-:Y:S01]  /*0140*/  UIMAD UR10, UR13, 0x3, URZ ;  /* 0x000000030d0a78a4 */ /* 0x000fe2000f8e023f */
[----:B------:R-:W0:Y:S01]  /*0150*/  LDC R3, c[0x0][0x2ac] ;  /* 0x0000ab00ff037b82 */ /* 0x000e220000000800 */
[----:B------:R-:W-:Y:S02]  /*0160*/  ULEA.HI UR11, UP0, UR13, UR12, URZ, 0x1 ;  /* 0x0000000c0d0b7291 */ /* 0x000fe4000f81083f */
[----:B------:R-:W-:-:S02]  /*0170*/  UIADD3 UR10, UR9, UR10, URZ ;  /* 0x0000000a090a7290 */ /* 0x000fc4000fffe03f */
[----:B------:R-:W-:Y:S02]  /*0180*/  UIADD3.X UR12, URZ, UR13, URZ, UP0, !UPT ;  /* 0x0000000d3f0c7290 */ /* 0x000fe400087fe43f */
[----:B------:R-:W-:Y:S01]  /*0190*/  ULEA.HI UR8, UP0, UR10, UR8, URZ, 0x1 ;  /* 0x000000080a087291 */ /* 0x000fe2000f81083f */
[----:B------:R-:W1:Y:S01]  /*01a0*/  S2UR UR7, SR_CgaCtaId ;  /* 0x00000000000779c3 */ /* 0x000e620000008800 */
[----:B------:R-:W-:Y:S02]  /*01b0*/  USHF.R.S32.HI UR9, URZ, 0x1, UR12 ;  /* 0x000000013f097899 */ /* 0x000fe4000801140c */
[----:B------:R-:W-:Y:S01]  /*01c0*/  UIADD3.X UR10, URZ, UR10, URZ, UP0, !UPT ;  /* 0x0000000a3f0a7290 */ /* 0x000fe200087fe43f */
[----:B------:R-:W-:-:S03]  /*01d0*/  ULDC.U8 UR17, c[0x0][0x2a4] ;  /* 0x0000a90000117ab9 */ /* 0x000fc60000000000 */
[----:B------:R-:W-:Y:S02]  /*01e0*/  USHF.R.S64 UR8, UR8, 0x1, UR10 ;  /* 0x0000000108087899 */ /* 0x000fe4000800100a */
[----:B------:R-:W-:-:S04]  /*01f0*/  USHF.R.S32.HI UR10, URZ, 0x1, UR10 ;  /* 0x000000013f0a7899 */ /* 0x000fc8000801140a */
[----:B------:R-:W-:Y:S01]  /*0200*/  USHF.L.U64.HI UR10, UR8, 0x2, UR10 ;  /* 0x00000002080a7899 */ /* 0x000fe2000801020a */
[----:B0-----:R-:W-:Y:S01]  /*0210*/  IMAD R2, R3, UR16, R2 ;  /* 0x0000001003027c24 */ /* 0x001fe2000f8e0202 */
[----:B------:R-:W-:-:S04]  /*0220*/  SHF.R.S32.HI R3, RZ, 0x1f, R0 ;  /* 0x0000001fff037819 */ /* 0x000fc80000011400 */
[----:B------:R-:W-:Y:S02]  /*0230*/  LEA.HI R3, R3, R0, RZ, 0x5 ;  /* 0x0000000003037211 */ /* 0x000fe400078f28ff */
[----:B------:R-:W-:Y:S01]  /*0240*/  SHF.R.S32.HI R4, RZ, 0x1f, R2 ;  /* 0x0000001fff047819 */ /* 0x000fe20000011402 */
[----:B-1----:R-:W-:Y:S01]  /*0250*/  ULEA UR4, UR7, UR4, 0x18 ;  /* 0x0000000407047291 */ /* 0x002fe2000f8ec03f */
[----:B------:R-:W-:Y:S01]  /*0260*/  SHF.R.S32.HI R9, RZ, 0x5, R3 ;  /* 0x00000005ff097819 */ /* 0x000fe20000011403 */
[----:B------:R-:W-:Y:S01]  /*0270*/  USHF.R.S64 UR7, UR11, 0x1, UR12 ;  /* 0x000000010b077899 */ /* 0x000fe2000800100c */
[C---:B------:R-:W-:Y:S01]  /*0280*/  ISETP.GE.U32.AND P1, PT, R2.reuse, UR18, PT ;  /* 0x0000001202007c0c */ /* 0x040fe2000bf26070 */
[----:B------:R0:W-:Y:S01]  /*0290*/  STL [R1+0x1c], R4 ;  /* 0x00001c0401007387 */ /* 0x0001e20000100800 */
[----:B------:R-:W-:Y:S01]  /*02a0*/  IADD3 R3, R2, 0x20, RZ ;  /* 0x0000002002037810 */ /* 0x000fe20007ffe0ff */
[----:B------:R-:W-:Y:S01]  /*02b0*/  USHF.L.U64.HI UR9, UR7, 0x2, UR9 ;  /* 0x0000000207097899 */ /* 0x000fe20008010209 */
[----:B------:R-:W-:Y:S01]  /*02c0*/  LEA R9, R9, UR4, 0x3 ;  /* 0x0000000409097c11 */ /* 0x000fe2000f8e18ff */
[----:B------:R-:W-:Y:S01]  /*02d0*/  UMOV UR4, URZ ;  /* 0x0000003f00047c82 */ /* 0x000fe20008000000 */
[----:B------:R-:W-:-:S02]  /*02e0*/  ISETP.GE.AND.EX P1, PT, R4, UR19, PT, P1 ;  /* 0x0000001304007c0c */ /* 0x000fc4000bf26310 */
[----:B------:R-:W-:Y:S01]  /*02f0*/  IADD3 R5, R2, 0x60, RZ ;  /* 0x0000006002057810 */ /* 0x000fe20007ffe0ff */
[----:B------:R1:W-:Y:S01]  /*0300*/  STL [R1+0x20], R9 ;  /* 0x0000200901007387 */ /* 0x0003e20000100800 */
[----:B------:R-:W-:Y:S02]  /*0310*/  ISETP.LT.U32.AND P1, PT, R0, 0x2a0, !P1 ;  /* 0x000002a00000780c */ /* 0x000fe40004f21070 */
[C---:B0-----:R-:W-:Y:S02]  /*0320*/  IADD3 R4, R2.reuse, 0x40, RZ ;  /* 0x0000004002047810 */ /* 0x041fe40007ffe0ff */
[C---:B------:R-:W-:Y:S02]  /*0330*/  IADD3 R6, R2.reuse, 0x80, RZ ;  /* 0x0000008002067810 */ /* 0x040fe40007ffe0ff */
[C---:B------:R-:W-:Y:S02]  /*0340*/  IADD3 R7, R2.reuse, 0xa0, RZ ;  /* 0x000000a002077810 */ /* 0x040fe40007ffe0ff */
[----:B------:R-:W-:-:S07]  /*0350*/  IADD3 R8, R2, 0xc0, RZ ;  /* 0x000000c002087810 */ /* 0x000fce0007ffe0ff */
.L_x_218:
[----:B------:R-:W2:Y:S01]  /*0360*/  LDL R16, [R1+0x1c] ;  /* 0x00001c0001107983 */ /* 0x000ea20000100800 */
[----:B0-----:R-:W0:Y:S01]  /*0370*/  LDC R14, c[0x0][0x2a0] ;  /* 0x0000a800ff0e7b82 */ /* 0x001e220000000800 */
[----:B------:R-:W-:Y:S01]  /*0380*/  ISETP.LE.AND P5, PT, RZ, UR6, PT ;  /* 0x00000006ff007c0c */ /* 0x000fe2000bfa3270 */
[----:B------:R-:W-:Y:S01]  /*0390*/  ULDC.64 UR18, c[0x0][0x290] ;  /* 0x0000a40000127ab9 */ /* 0x000fe20000000a00 */
[----:B------:R-:W3:Y:S01]  /*03a0*/  S2R R17, SR_TID.X ;  /* 0x0000000000117919 */ /* 0x000ee20000002100 */
[----:B------:R-:W-:Y:S01]  /*03b0*/  SHF.R.S32.HI R23, RZ, 0x1f, R8 ;  /* 0x0000001fff177819 */ /* 0x000fe20000011408 */
[----:B------:R-:W-:Y:S01]  /*03c0*/  ULDC.64 UR12, c[0x0][0x298] ;  /* 0x0000a600000c7ab9 */ /* 0x000fe20000000a00 */
[----:B------:R-:W-:Y:S02]  /*03d0*/  IADD3 R31, R2, 0xe0, RZ ;  /* 0x000000e0021f7810 */ /* 0x000fe40007ffe0ff */
[----:B------:R-:W4:Y:S08]  /*03e0*/  @P1 LDC.64 R24, c[0x0][0x288] ;  /* 0x0000a200ff181b82 */ /* 0x000f300000000a00 */
[----:B------:R-:W4:Y:S01]  /*03f0*/  @P1 LDC.64 R28, c[0x0][0x228] ;  /* 0x00008a00ff1c1b82 */ /* 0x000f220000000a00 */
[----:B------:R-:W-:Y:S01]  /*0400*/  HFMA2.MMA R68, -RZ, RZ, 0, 0 ;  /* 0x00000000ff447435 */ /* 0x000fe200000001ff */
[----:B------:R-:W-:-:S02]  /*0410*/  SHF.R.S32.HI R27, RZ, 0x1f, R31 ;  /* 0x0000001fff1b7819 */ /* 0x000fc4000001141f */
[----:B------:R-:W-:Y:S02]  /*0420*/  CS2R R42, SRZ ;  /* 0x00000000002a7805 */ /* 0x000fe4000001ff00 */
[C---:B------:R-:W-:Y:S02]  /*0430*/  IADD3 R30, R2.reuse, 0x100, RZ ;  /* 0x00000100021e7810 */ /* 0x040fe40007ffe0ff */
[----:B------:R-:W-:Y:S02]  /*0440*/  IADD3 R34, R2, 0x120, RZ ;  /* 0x0000012002227810 */ /* 0x000fe40007ffe0ff */
[----:B0-----:R-:W-:-:S04]  /*0450*/  IABS R13, R14 ;  /* 0x0000000e000d7213 */ /* 0x001fc80000000000 */
[----:B-1----:R-:W0:Y:S08]  /*0460*/  I2F.RP R9, R13 ;  /* 0x0000000d00097306 */ /* 0x002e300000209400 */
[----:B0-----:R-:W0:Y:S02]  /*0470*/  MUFU.RCP R9, R9 ;  /* 0x0000000900097308 */ /* 0x001e240000001000 */
[----:B0-----:R-:W-:-:S06]  /*0480*/  IADD3 R10, R9, 0xffffffe, RZ ;  /* 0x0ffffffe090a7810 */ /* 0x001fcc0007ffe0ff */
[----:B------:R0:W1:Y:S02]  /*0490*/  F2I.FTZ.U32.TRUNC.NTZ R11, R10 ;  /* 0x0000000a000b7305 */ /* 0x000064000021f000 */
[----:B0-----:R-:W-:Y:S01]  /*04a0*/  HFMA2.MMA R10, -RZ, RZ, 0, 0 ;  /* 0x00000000ff0a7435 */ /* 0x001fe200000001ff */
[----:B-1----:R-:W-:-:S05]  /*04b0*/  IADD3 R12, RZ, -R11, RZ ;  /* 0x8000000bff0c7210 */ /* 0x002fca0007ffe0ff */
[----:B------:R-:W-:Y:S01]  /*04c0*/  IMAD R15, R12, R13, RZ ;  /* 0x0000000d0c0f7224 */ /* 0x000fe200078e02ff */
[----:B------:R-:W-:-:S03]  /*04d0*/  IABS R12, UR6 ;  /* 0x00000006000c7c13 */ /* 0x000fc60008000000 */
[----:B------:R-:W-:Y:S01]  /*04e0*/  IMAD.HI.U32 R11, R11, R15, R10 ;  /* 0x0000000f0b0b7227 */ /* 0x000fe200078e000a */
[----:B------:R-:W-:-:S04]  /*04f0*/  LOP3.LUT R15, R14, UR6, RZ, 0x3c, !PT ;  /* 0x000000060e0f7c12 */ /* 0x000fc8000f8e3cff */
[----:B------:R-:W-:Y:S01]  /*0500*/  ISETP.GE.AND P2, PT, R15, RZ, PT ;  /* 0x000000ff0f00720c */ /* 0x000fe20003f46270 */
[----:B------:R-:W-:-:S05]  /*0510*/  IMAD.HI.U32 R9, R11, R12, RZ ;  /* 0x0000000c0b097227 */ /* 0x000fca00078e00ff */
[----:B------:R-:W-:-:S05]  /*0520*/  IADD3 R11, -R9, RZ, RZ ;  /* 0x000000ff090b7210 */ /* 0x000fca0007ffe1ff */
[----:B------:R-:W-:Y:S02]  /*0530*/  IMAD R12, R13, R11, R12 ;  /* 0x0000000b0d0c7224 */ /* 0x000fe400078e020c */
[----:B---3--:R-:W-:-:S03]  /*0540*/  IMAD.WIDE.U32 R10, R17, -0x79e79e79, RZ ;  /* 0x86186187110a7825 */ /* 0x008fc600078e00ff */
[----:B------:R-:W-:Y:S02]  /*0550*/  ISETP.GT.U32.AND P3, PT, R13, R12, PT ;  /* 0x0000000c0d00720c */ /* 0x000fe40003f64070 */
[----:B------:R-:W-:-:S04]  /*0560*/  IADD3 R10, -R11, R17, RZ ;  /* 0x000000110b0a7210 */ /* 0x000fc80007ffe1ff */
[----:B------:R-:W-:-:S04]  /*0570*/  LEA.HI R10, R10, R11, RZ, 0x1f ;  /* 0x0000000b0a0a7211 */ /* 0x000fc800078ff8ff */
[----:B------:R-:W-:-:S03]  /*0580*/  SHF.R.U32.HI R10, RZ, 0x4, R10 ;  /* 0x00000004ff0a7819 */ /* 0x000fc6000001160a */
[-C--:B------:R-:W-:Y:S02]  /*0590*/  @!P3 IADD3 R12, R12, -R13.reuse, RZ ;  /* 0x8000000d0c0cb210 */ /* 0x080fe40007ffe0ff */
[----:B------:R-:W-:Y:S01]  /*05a0*/  @!P3 IADD3 R9, R9, 0x1, RZ ;  /* 0x000000010909b810 */ /* 0x000fe20007ffe0ff */
[----:B------:R-:W-:Y:S01]  /*05b0*/  IMAD R33, R10, -0x15, R17 ;  /* 0xffffffeb0a217824 */ /* 0x000fe200078e0211 */
        /* <DEDUP_REMOVED lines=8> */
[----:B------:R-:W-:Y:S02]  /*0640*/  @P4 IADD3 R9, R9, 0x1, RZ ;  /* 0x0000000109094810 */ /* 0x000fe40007ffe0ff */
[----:B------:R-:W-:-:S02]  /*0650*/  @!P5 IADD3 R11, -R11, RZ, RZ ;  /* 0x000000ff0b0bd210 */ /* 0x000fc40007ffe1ff */
[----:B------:R-:W-:Y:S02]  /*0660*/  ISETP.GT.U32.OR P0, PT, R0, 0x29f, P0 ;  /* 0x0000029f0000780c */ /* 0x000fe40000704470 */
[----:B------:R-:W-:Y:S02]  /*0670*/  @!P2 IADD3 R9, -R9, RZ, RZ ;  /* 0x000000ff0909a210 */ /* 0x000fe40007ffe1ff */
[C---:B------:R-:W-:Y:S02]  /*0680*/  SEL R18, R10.reuse, R11, !P3 ;  /* 0x0000000b0a127207 */ /* 0x040fe40005800000 */
[----:B------:R-:W-:Y:S02]  /*0690*/  SEL R9, R10, R9, !P3 ;  /* 0x000000090a097207 */ /* 0x000fe40005800000 */
[----:B------:R-:W-:Y:S01]  /*06a0*/  SHF.L.U32 R33, R33, 0x1, RZ ;  /* 0x0000000121217819 */ /* 0x000fe200000006ff */
[----:B------:R-:W-:Y:S01]  /*06b0*/  IMAD R32, R18, 0x2a, RZ ;  /* 0x0000002a12207824 */ /* 0x000fe200078e02ff */
[----:B------:R-:W-:Y:S01]  /*06c0*/  SHF.R.S32.HI R10, RZ, 0x1f, R9 ;  /* 0x0000001fff0a7819 */ /* 0x000fe20000011409 */
[----:B------:R0:W-:Y:S01]  /*06d0*/  STL [R1+0x18], R18 ;  /* 0x0000181201007387 */ /* 0x0001e20000100800 */
[----:B------:R-:W-:-:S02]  /*06e0*/  SHF.R.S32.HI R11, RZ, 0x1f, R33 ;  /* 0x0000001fff0b7819 */ /* 0x000fc40000011421 */
[----:B------:R-:W-:Y:S01]  /*06f0*/  IADD3 R12, P2, R33, R32, RZ ;  /* 0x00000020210c7210 */ /* 0x000fe20007f5e0ff */
[----:B------:R-:W-:Y:S01]  /*0700*/  IMAD R10, R10, UR12, RZ ;  /* 0x0000000c0a0a7c24 */ /* 0x000fe2000f8e02ff */
[----:B------:R-:W-:Y:S02]  /*0710*/  ISETP.GE.U32.AND P4, PT, R31, UR18, PT ;  /* 0x000000121f007c0c */ /* 0x000fe4000bf86070 */
[----:B------:R-:W-:Y:S01]  /*0720*/  LEA.HI.X.SX32 R13, R32, R11, 0x1, P2 ;  /* 0x0000000b200d7211 */ /* 0x000fe200010f0eff */
[----:B------:R-:W-:Y:S01]  /*0730*/  IMAD R15, R9, UR13, R10 ;  /* 0x0000000d090f7c24 */ /* 0x000fe2000f8e020a */
[----:B------:R-:W-:Y:S01]  /*0740*/  ISETP.GE.AND.EX P4, PT, R27, UR19, PT, P4 ;  /* 0x000000131b007c0c */ /* 0x000fe2000bf86340 */
[----:B0-----:R-:W0:Y:S01]  /*0750*/  @!P0 LDC.64 R18, c[0x0][0x288] ;  /* 0x0000a200ff128b82 */ /* 0x001e220000000a00 */
[----:B------:R-:W-:Y:S01]  /*0760*/  ISETP.GE.U32.AND P3, PT, R30, UR18, PT ;  /* 0x000000121e007c0c */ /* 0x000fe2000bf66070 */
[----:B------:R-:W-:Y:S01]  /*0770*/  IMAD.WIDE.U32 R12, R9, UR12, R12 ;  /* 0x0000000c090c7c25 */ /* 0x000fe2000f8e000c */
[----:B------:R-:W-:Y:S01]  /*0780*/  ISETP.GT.U32.OR P4, PT, R0, 0x29f, P4 ;  /* 0x0000029f0000780c */ /* 0x000fe20002784470 */
[----:B------:R-:W-:Y:S01]  /*0790*/  HFMA2.MMA R66, -RZ, RZ, 0, 0 ;  /* 0x00000000ff427435 */ /* 0x000fe200000001ff */
[----:B------:R-:W-:-:S02]  /*07a0*/  ISETP.GE.U32.AND P2, PT, R34, UR18, PT ;  /* 0x0000001222007c0c */ /* 0x000fc4000bf46070 */
[----:B------:R-:W-:Y:S02]  /*07b0*/  CS2R R64, SRZ ;  /* 0x0000000000407805 */ /* 0x000fe4000001ff00 */
[----:B------:R-:W-:Y:S01]  /*07c0*/  IADD3 R15, R13, R15, RZ ;  /* 0x0000000f0d0f7210 */ /* 0x000fe20007ffe0ff */
[----:B------:R-:W1:Y:S01]  /*07d0*/  @P1 LDC.64 R10, c[0x0][0x230] ;  /* 0x00008c00ff0a1b82 */ /* 0x000e620000000a00 */
[----:B------:R-:W-:Y:S02]  /*07e0*/  @P1 MOV R14, R12 ;  /* 0x0000000c000e1202 */ /* 0x000fe40000000f00 */
[----:B------:R-:W-:Y:S02]  /*07f0*/  CS2R R62, SRZ ;  /* 0x00000000003e7805 */ /* 0x000fe4000001ff00 */
[----:B------:R-:W-:Y:S02]  /*0800*/  CS2R R60, SRZ ;  /* 0x00000000003c7805 */ /* 0x000fe4000001ff00 */
[----:B------:R-:W-:-:S02]  /*0810*/  CS2R R52, SRZ ;  /* 0x0000000000347805 */ /* 0x000fc4000001ff00 */
[----:B------:R-:W-:Y:S01]  /*0820*/  SHF.R.S32.HI R55, RZ, 0x1f, R3 ;  /* 0x0000001fff377819 */ /* 0x000fe20000011403 */
[----:B----4-:R-:W-:Y:S01]  /*0830*/  @P1 IMAD.WIDE.U32 R20, R2, R24, R14 ;  /* 0x0000001802141225 */ /* 0x010fe200078e000e */
[----:B------:R-:W-:Y:S01]  /*0840*/  HFMA2.MMA R54, -RZ, RZ, 0, 0 ;  /* 0x00000000ff367435 */ /* 0x000fe200000001ff */
[----:B------:R-:W-:Y:S01]  /*0850*/  SHF.R.S32.HI R50, RZ, 0x1f, R4 ;  /* 0x0000001fff327819 */ /* 0x000fe20000011404 */
[----:B------:R-:W-:Y:S01]  /*0860*/  HFMA2.MMA R51, -RZ, RZ, 0, 0 ;  /* 0x00000000ff337435 */ /* 0x000fe200000001ff */
[----:B------:R-:W-:Y:S01]  /*0870*/  SHF.R.S32.HI R46, RZ, 0x1f, R5 ;  /* 0x0000001fff2e7819 */ /* 0x000fe20000011405 */
[----:B------:R-:W-:Y:S01]  /*0880*/  ULDC.64 UR12, c[0x0][0x248] ;  /* 0x00009200000c7ab9 */ /* 0x000fe20000000a00 */
[----:B0-----:R-:W-:Y:S01]  /*0890*/  @!P0 IMAD R22, R23, R18, RZ ;  /* 0x0000001217168224 */ /* 0x001fe200078e02ff */
[----:B------:R-:W-:-:S03]  /*08a0*/  @P1 SHF.L.U32 R23, R20, 0x1, RZ ;  /* 0x0000000114171819 */ /* 0x000fc600000006ff */
[----:B------:R-:W-:Y:S01]  /*08b0*/  @!P0 IMAD R19, R8, R19, R22 ;  /* 0x0000001308138224 */ /* 0x000fe200078e0216 */
[C---:B------:R-:W-:Y:S02]  /*08c0*/  @P1 IADD3 R28, P6, R23.reuse, R28, RZ ;  /* 0x0000001c171c1210 */ /* 0x040fe40007fde0ff */
[----:B-1----:R-:W-:Y:S02]  /*08d0*/  @P1 IADD3 R10, P5, R23, R10, RZ ;  /* 0x0000000a170a1210 */ /* 0x002fe40007fbe0ff */
[----:B------:R-:W0:Y:S01]  /*08e0*/  @!P0 LDC.64 R22, c[0x0][0x228] ;  /* 0x00008a00ff168b82 */ /* 0x000e220000000a00 */
[----:B--2---:R-:W-:-:S07]  /*08f0*/  @P1 IMAD R9, R16, R24, RZ ;  /* 0x0000001810091224 */ /* 0x004fce00078e02ff */
[----:B------:R-:W1:Y:S01]  /*0900*/  @!P4 LDC.64 R16, c[0x0][0x288] ;  /* 0x0000a200ff10cb82 */ /* 0x000e620000000a00 */
[----:B------:R-:W-:Y:S01]  /*0910*/  @P1 IMAD R25, R2, R25, R9 ;  /* 0x0000001902191224 */ /* 0x000fe200078e0209 */
[----:B------:R-:W-:-:S04]  /*0920*/  SHF.R.S32.HI R9, RZ, 0x1f, R30 ;  /* 0x0000001fff097819 */ /* 0x000fc8000001141e */
[----:B------:R-:W-:Y:S02]  /*0930*/  @P1 IADD3 R21, R21, R25, RZ ;  /* 0x0000001915151210 */ /* 0x000fe40007ffe0ff */
[----:B------:R-:W2:Y:S01]  /*0940*/  @!P0 LDC.64 R24, c[0x0][0x230] ;  /* 0x00008c00ff188b82 */ /* 0x000ea20000000a00 */
[----:B------:R-:W-:Y:S02]  /*0950*/  ISETP.GE.AND.EX P3, PT, R9, UR19, PT, P3 ;  /* 0x0000001309007c0c */ /* 0x000fe4000bf66330 */
[----:B------:R-:W-:Y:S02]  /*0960*/  @P1 SHF.L.U64.HI R36, R20, 0x1, R21 ;  /* 0x0000000114241819 */ /* 0x000fe40000010215 */
[----:B------:R-:W-:Y:S02]  /*0970*/  @!P0 MOV R20, R12 ;  /* 0x0000000c00148202 */ /* 0x000fe40000000f00 */
[----:B------:R-:W-:Y:S02]  /*0980*/  @!P0 MOV R21, R15 ;  /* 0x0000000f00158202 */ /* 0x000fe40000000f00 */
[----:B------:R-:W-:-:S02]  /*0990*/  @P1 IADD3.X R11, R36, R11, RZ, P5, !PT ;  /* 0x0000000b240b1210 */ /* 0x000fc40002ffe4ff */
[----:B------:R-:W-:Y:S01]  /*09a0*/  ISETP.GT.U32.OR P3, PT, R0, 0x29f, P3 ;  /* 0x0000029f0000780c */ /* 0x000fe20001f64470 */
[----:B------:R-:W-:Y:S01]  /*09b0*/  @!P0 IMAD.WIDE.U32 R20, R8, R18, R20 ;  /* 0x0000001208148225 */ /* 0x000fe200078e0014 */
[----:B------:R-:W-:-:S03]  /*09c0*/  @P1 IADD3.X R29, R36, R29, RZ, P6, !PT ;  /* 0x0000001d241d1210 */ /* 0x000fc600037fe4ff */
[----:B-1----:R-:W-:Y:S01]  /*09d0*/  @!P4 IMAD R26, R27, R16, RZ ;  /* 0x000000101b1ac224 */ /* 0x002fe200078e02ff */
[----:B------:R-:W-:Y:S01]  /*09e0*/  @!P0 IADD3 R21, R21, R19, RZ ;  /* 0x0000001315158210 */ /* 0x000fe20007ffe0ff */
[----:B------:R-:W-:Y:S01]  /*09f0*/  UIMAD.WIDE UR12, UR6, 0x8, UR12 ;  /* 0x00000008060c78a5 */ /* 0x000fe2000f8e020c */
[C---:B------:R-:W-:Y:S01]  /*0a00*/  @!P0 SHF.L.U32 R37, R20.reuse, 0x1, RZ ;  /* 0x0000000114258819 */ /* 0x040fe200000006ff */
[----:B------:R-:W1:Y:S01]  /*0a10*/  @!P4 LDC.64 R18, c[0x0][0x230] ;  /* 0x00008c00ff12cb82 */ /* 0x000e620000000a00 */
[----:B------:R-:W-:Y:S01]  /*0a20*/  @!P0 SHF.L.U64.HI R40, R20, 0x1, R21 ;  /* 0x0000000114288819 */ /* 0x000fe20000010215 */
[----:B------:R-:W-:Y:S01]  /*0a30*/  @!P4 IMAD R35, R31, R17, R26 ;  /* 0x000000111f23c224 */ /* 0x000fe200078e021a */
[----:B------:R-:W-:Y:S02]  /*0a40*/  @!P4 MOV R26, R12 ;  /* 0x0000000c001ac202 */ /* 0x000fe40000000f00 */
[----:B------:R-:W-:Y:S02]  /*0a50*/  CS2R R58, SRZ ;  /* 0x00000000003a7805 */ /* 0x000fe4000001ff00 */
[----:B--2---:R-:W-:Y:S01]  /*0a60*/  @!P0 IADD3 R24, P5, R37, R24, RZ ;  /* 0x0000001825188210 */ /* 0x004fe20007fbe0ff */
[----:B------:R-:W5:Y:S01]  /*0a70*/  @P1 LDG.E R60, desc[UR14][R28.64] ;  /* 0x0000000e1c3c1981 */ /* 0x000f62000c1e1900 */
[----:B------:R-:W-:Y:S01]  /*0a80*/  @!P4 MOV R27, R15 ;  /* 0x0000000f001bc202 */ /* 0x000fe20000000f00 */
[----:B------:R-:W2:Y:S01]  /*0a90*/  @!P4 LDC.64 R20, c[0x0][0x228] ;  /* 0x00008a00ff14cb82 */ /* 0x000ea20000000a00 */
[----:B------:R-:W-:-:S02]  /*0aa0*/  @!P0 IADD3.X R25, R40, R25, RZ, P5, !PT ;  /* 0x0000001928198210 */ /* 0x000fc40002ffe4ff */
[----:B0-----:R-:W-:Y:S01]  /*0ab0*/  @!P0 IADD3 R22, P5, R37, R22, RZ ;  /* 0x0000001625168210 */ /* 0x001fe20007fbe0ff */
[----:B------:R-:W-:Y:S01]  /*0ac0*/  @!P4 IMAD.WIDE.U32 R26, R31, R16, R26 ;  /* 0x000000101f1ac225 */ /* 0x000fe200078e001a */
[----:B------:R-:W-:Y:S01]  /*0ad0*/  SHF.R.S32.HI R31, RZ, 0x1f, R34 ;  /* 0x0000001fff1f7819 */ /* 0x000fe20000011422 */
[----:B------:R0:W5:Y:S01]  /*0ae0*/  @!P0 LDG.E R42, desc[UR14][R24.64] ;  /* 0x0000000e182a8981 */ /* 0x000162000c1e1900 */
[----:B------:R-:W-:Y:S01]  /*0af0*/  @!P0 IADD3.X R23, R40, R23, RZ, P5, !PT ;  /* 0x0000001728178210 */ /* 0x000fe20002ffe4ff */
[----:B------:R-:W3:Y:S01]  /*0b00*/  @!P3 LDC.64 R16, c[0x0][0x288] ;  /* 0x0000a200ff10bb82 */ /* 0x000ee20000000a00 */
[----:B------:R-:W-:Y:S02]  /*0b10*/  ISETP.GE.AND.EX P2, PT, R31, UR19, PT, P2 ;  /* 0x000000131f007c0c */ /* 0x000fe4000bf46320 */
[----:B------:R-:W-:Y:S01]  /*0b20*/  @!P4 IADD3 R35, R27, R35, RZ ;  /* 0x000000231b23c210 */ /* 0x000fe20007ffe0ff */
[----:B------:R4:W4:Y:S01]  /*0b30*/  @!P0 LDG.E R68, desc[UR14][R22.64] ;  /* 0x0000000e16448981 */ /* 0x000922000c1e1900 */
[----:B------:R-:W-:-:S02]  /*0b40*/  ISETP.GT.U32.OR P2, PT, R0, 0x29f, P2 ;  /* 0x0000029f0000780c */ /* 0x000fc40001744470 */
[C---:B------:R-:W-:Y:S01]  /*0b50*/  @!P4 SHF.L.U32 R27, R26.reuse, 0x1, RZ ;  /* 0x000000011a1bc819 */ /* 0x040fe200000006ff */
[----:B0-----:R-:W0:Y:S01]  /*0b60*/  @!P3 LDC.64 R24, c[0x0][0x230] ;  /* 0x00008c00ff18bb82 */ /* 0x001e220000000a00 */
[----:B------:R-:W-:Y:S02]  /*0b70*/  @!P4 SHF.L.U64.HI R38, R26, 0x1, R35 ;  /* 0x000000011a26c819 */ /* 0x000fe40000010223 */
[----:B-1----:R-:W-:-:S04]  /*0b80*/  @!P4 IADD3 R36, P6, R27, R18, RZ ;  /* 0x000000121b24c210 */ /* 0x002fc80007fde0ff */
[----:B------:R-:W-:-:S03]  /*0b90*/  @!P4 IADD3.X R37, R38, R19, RZ, P6, !PT ;  /* 0x000000132625c210 */ /* 0x000fc600037fe4ff */
[----:B------:R-:W1:Y:S01]  /*0ba0*/  @!P2 LDC.64 R18, c[0x0][0x288] ;  /* 0x0000a200ff12ab82 */ /* 0x000e620000000a00 */
[----:B--2---:R-:W-:Y:S01]  /*0bb0*/  @!P4 IADD3 R26, P0, R27, R20, RZ ;  /* 0x000000141b1ac210 */ /* 0x004fe20007f1e0ff */
[----:B------:R2:W5:Y:S01]  /*0bc0*/  @!P4 LDG.E R43, desc[UR14][R36.64] ;  /* 0x0000000e242bc981 */ /* 0x000562000c1e1900 */
[----:B---3--:R-:W-:Y:S01]  /*0bd0*/  @!P3 IMAD R20, R9, R16, RZ ;  /* 0x000000100914b224 */ /* 0x008fe200078e02ff */
[----:B------:R-:W-:-:S04]  /*0be0*/  IADD3 R9, R2, 0x140, RZ ;  /* 0x0000014002097810 */ /* 0x000fc80007ffe0ff */
[----:B----4-:R-:W3:Y:S01]  /*0bf0*/  @!P2 LDC.64 R22, c[0x0][0x230] ;  /* 0x00008c00ff16ab82 */ /* 0x010ee20000000a00 */
[----:B------:R-:W-:Y:S01]  /*0c00*/  @!P4 IADD3.X R27, R38, R21, RZ, P0, !PT ;  /* 0x00000015261bc210 */ /* 0x000fe200007fe4ff */
[C---:B------:R-:W-:Y:S01]  /*0c10*/  @!P3 IMAD R35, R30.reuse, R17, R20 ;  /* 0x000000111e23b224 */ /* 0x040fe200078e0214 */
[----:B------:R-:W-:Y:S02]  /*0c20*/  @!P3 MOV R20, R12 ;  /* 0x0000000c0014b202 */ /* 0x000fe40000000f00 */
[----:B------:R-:W-:Y:S01]  /*0c30*/  @!P3 MOV R21, R15 ;  /* 0x0000000f0015b202 */ /* 0x000fe20000000f00 */
[----:B------:R4:W5:Y:S01]  /*0c40*/  @!P4 LDG.E R66, desc[UR14][R26.64] ;  /* 0x0000000e1a42c981 */ /* 0x000962000c1e1900 */
[----:B------:R-:W-:Y:S02]  /*0c50*/  ISETP.GE.U32.AND P0, PT, R9, UR18, PT ;  /* 0x0000001209007c0c */ /* 0x000fe4000bf06070 */
[----:B------:R-:W-:Y:S01]  /*0c60*/  SHF.R.S32.HI R45, RZ, 0x1f, R9 ;  /* 0x0000001fff2d7819 */ /* 0x000fe20000011409 */
[----:B------:R-:W-:-:S03]  /*0c70*/  @!P3 IMAD.WIDE.U32 R16, R30, R16, R20 ;  /* 0x000000101e10b225 */ /* 0x000fc600078e0014 */
[----:B------:R-:W-:Y:S01]  /*0c80*/  ISETP.GE.AND.EX P0, PT, R45, UR19, PT, P0 ;  /* 0x000000132d007c0c */ /* 0x000fe2000bf06300 */
[----:B------:R-:W0:Y:S01]  /*0c90*/  @!P3 LDC.64 R20, c[0x0][0x228] ;  /* 0x00008a00ff14bb82 */ /* 0x000e220000000a00 */
[----:B------:R-:W-:Y:S02]  /*0ca0*/  IADD3 R30, R2, 0x180, RZ ;  /* 0x00000180021e7810 */ /* 0x000fe40007ffe0ff */
[----:B------:R-:W-:Y:S02]  /*0cb0*/  @!P3 IADD3 R17, R17, R35, RZ ;  /* 0x000000231111b210 */ /* 0x000fe40007ffe0ff */
[----:B------:R-:W-:Y:S01]  /*0cc0*/  ISETP.GT.U32.OR P0, PT, R0, 0x29f, P0 ;  /* 0x0000029f0000780c */ /* 0x000fe20000704470 */
[----:B-1----:R-:W-:Y:S01]  /*0cd0*/  @!P2 IMAD R35, R31, R18, RZ ;  /* 0x000000121f23a224 */ /* 0x002fe200078e02ff */
[----:B------:R-:W-:Y:S02]  /*0ce0*/  ISETP.GE.U32.AND P4, PT, R30, UR18, PT ;  /* 0x000000121e007c0c */ /* 0x000fe4000bf86070 */
[----:B------:R-:W-:-:S02]  /*0cf0*/  SHF.R.S32.HI R31, RZ, 0x1f, R30 ;  /* 0x0000001fff1f7819 */ /* 0x000fc4000001141e */
[C---:B--2---:R-:W-:Y:S02]  /*0d00*/  @!P3 SHF.L.U32 R37, R16.reuse, 0x1, RZ ;  /* 0x000000011025b819 */ /* 0x044fe400000006ff */
[----:B------:R-:W-:Y:S02]  /*0d10*/  @!P3 SHF.L.U64.HI R44, R16, 0x1, R17 ;  /* 0x00000001102cb819 */ /* 0x000fe40000010211 */
[----:B------:R-:W-:Y:S02]  /*0d20*/  @!P2 MOV R16, R12 ;  /* 0x0000000c0010a202 */ /* 0x000fe40000000f00 */
[----:B------:R-:W-:Y:S01]  /*0d30*/  @!P2 MOV R17, R15 ;  /* 0x0000000f0011a202 */ /* 0x000fe20000000f00 */
[C---:B------:R-:W-:Y:S01]  /*0d40*/  @!P2 IMAD R39, R34.reuse, R19, R35 ;  /* 0x000000132227a224 */ /* 0x040fe200078e0223 */
[----:B------:R-:W-:Y:S01]  /*0d50*/  ISETP.GE.AND.EX P4, PT, R31, UR19, PT, P4 ;  /* 0x000000131f007c0c */ /* 0x000fe2000bf86340 */
[----:B------:R-:W-:-:S03]  /*0d60*/  @!P2 IMAD.WIDE.U32 R34, R34, R18, R16 ;  /* 0x000000122222a225 */ /* 0x000fc600078e0010 */
[----:B------:R-:W-:Y:S01]  /*0d70*/  ISETP.GT.U32.OR P4, PT, R0, 0x29f, P4 ;  /* 0x0000029f0000780c */ /* 0x000fe20002784470 */
[----:B------:R-:W1:Y:S01]  /*0d80*/  @!P0 LDC.64 R16, c[0x0][0x288] ;  /* 0x0000a200ff108b82 */ /* 0x000e620000000a00 */
[----:B----4-:R-:W-:Y:S02]  /*0d90*/  @!P2 IADD3 R27, R35, R39, RZ ;  /* 0x00000027231ba210 */ /* 0x010fe40007ffe0ff */
[C---:B------:R-:W-:Y:S02]  /*0da0*/  @!P2 SHF.L.U32 R35, R34.reuse, 0x1, RZ ;  /* 0x000000012223a819 */ /* 0x040fe400000006ff */
[----:B------:R-:W-:-:S03]  /*0db0*/  @!P2 SHF.L.U64.HI R36, R34, 0x1, R27 ;  /* 0x000000012224a819 */ /* 0x000fc6000001021b */
[----:B------:R-:W2:Y:S01]  /*0dc0*/  @!P2 LDC.64 R18, c[0x0][0x228] ;  /* 0x00008a00ff12ab82 */ /* 0x000ea20000000a00 */
[----:B---3--:R-:W-:Y:S02]  /*0dd0*/  @!P2 IADD3 R38, P6, R35, R22, RZ ;  /* 0x000000162326a210 */ /* 0x008fe40007fde0ff */
[----:B0-----:R-:W-:Y:S02]  /*0de0*/  @!P3 IADD3 R24, P5, R37, R24, RZ ;  /* 0x000000182518b210 */ /* 0x001fe40007fbe0ff */
[----:B------:R-:W-:-:S03]  /*0df0*/  @!P2 IADD3.X R39, R36, R23, RZ, P6, !PT ;  /* 0x000000172427a210 */ /* 0x000fc600037fe4ff */
[----:B------:R-:W0:Y:S01]  /*0e00*/  @!P4 LDC.64 R22, c[0x0][0x288] ;  /* 0x0000a200ff16cb82 */ /* 0x000e220000000a00 */
[C---:B------:R-:W-:Y:S02]  /*0e10*/  @!P3 IADD3.X R25, R44.reuse, R25, RZ, P5, !PT ;  /* 0x000000192c19b210 */ /* 0x040fe40002ffe4ff */
[----:B------:R-:W-:Y:S02]  /*0e20*/  @!P3 IADD3 R26, P5, R37, R20, RZ ;  /* 0x00000014251ab210 */ /* 0x000fe40007fbe0ff */
[----:B------:R-:W-:Y:S02]  /*0e30*/  CS2R R40, SRZ ;  /* 0x0000000000287805 */ /* 0x000fe4000001ff00 */
[----:B------:R-:W-:Y:S02]  /*0e40*/  @!P3 IADD3.X R27, R44, R21, RZ, P5, !PT ;  /* 0x000000152c1bb210 */ /* 0x000fe40002ffe4ff */
[----:B------:R-:W-:Y:S02]  /*0e50*/  IADD3 R37, R2, 0x1a0, RZ ;  /* 0x000001a002257810 */ /* 0x000fe40007ffe0ff */
[----:B------:R-:W5:Y:S01]  /*0e60*/  @!P3 LDG.E R40, desc[UR14][R24.64] ;  /* 0x0000000e1828b981 */ /* 0x000f62000c1e1900 */
[----:B-1----:R-:W-:Y:S01]  /*0e70*/  @!P0 IMAD R44, R45, R16, RZ ;  /* 0x000000102d2c8224 */ /* 0x002fe200078e02ff */
[----:B------:R-:W1:Y:S02]  /*0e80*/  @!P0 LDC.64 R20, c[0x0][0x230] ;  /* 0x00008c00ff148b82 */ /* 0x000e640000000a00 */
[----:B------:R3:W5:Y:S01]  /*0e90*/  @!P3 LDG.E R65, desc[UR14][R26.64] ;  /* 0x0000000e1a41b981 */ /* 0x000762000c1e1900 */
[----:B------:R-:W-:-:S02]  /*0ea0*/  ISETP.GE.U32.AND P3, PT, R37, UR18, PT ;  /* 0x0000001225007c0c */ /* 0x000fc4000bf66070 */
[----:B------:R-:W-:Y:S01]  /*0eb0*/  SHF.R.S32.HI R47, RZ, 0x1f, R37 ;  /* 0x0000001fff2f7819 */ /* 0x000fe20000011425 */
[----:B------:R-:W-:Y:S01]  /*0ec0*/  @!P0 IMAD R45, R9, R17, R44 ;  /* 0x00000011092d8224 */ /* 0x000fe200078e022c */
[----:B------:R4:W5:Y:S01]  /*0ed0*/  @!P2 LDG.E R41, desc[UR14][R38.64] ;  /* 0x0000000e2629a981 */ /* 0x000962000c1e1900 */
[----:B---3--:R-:W-:Y:S02]  /*0ee0*/  @!P0 MOV R26, R12 ;  /* 0x0000000c001a8202 */ /* 0x008fe40000000f00 */
[----:B------:R-:W-:Y:S02]  /*0ef0*/  @!P0 MOV R27, R15 ;  /* 0x0000000f001b8202 */ /* 0x000fe40000000f00 */
[----:B--2---:R-:W-:Y:S02]  /*0f00*/  @!P2 IADD3 R24, P5, R35, R18, RZ ;  /* 0x000000122318a210 */ /* 0x004fe40007fbe0ff */
[----:B------:R-:W-:Y:S01]  /*0f10*/  ISETP.GE.AND.EX P3, PT, R47, UR19, PT, P3 ;  /* 0x000000132f007c0c */ /* 0x000fe2000bf66330 */
[----:B------:R-:W-:Y:S01]  /*0f20*/  @!P0 IMAD.WIDE.U32 R16, R9, R16, R26 ;  /* 0x0000001009108225 */ /* 0x000fe200078e001a */
[----:B------:R-:W2:Y:S02]  /*0f30*/  @!P0 LDC.64 R34, c[0x0][0x228] ;  /* 0x00008a00ff228b82 */ /* 0x000ea40000000a00 */
[----:B------:R-:W-:-:S02]  /*0f40*/  ISETP.GT.U32.OR P3, PT, R0, 0x29f, P3 ;  /* 0x0000029f0000780c */ /* 0x000fc40001f64470 */
[----:B------:R-:W-:Y:S01]  /*0f50*/  @!P0 IADD3 R9, R17, R45, RZ ;  /* 0x0000002d11098210 */ /* 0x000fe20007ffe0ff */
[----:B0-----:R-:W-:Y:S01]  /*0f60*/  @!P4 IMAD R17, R31, R22, RZ ;  /* 0x000000161f11c224 */ /* 0x001fe200078e02ff */
[----:B------:R-:W-:Y:S02]  /*0f70*/  @!P2 IADD3.X R25, R36, R19, RZ, P5, !PT ;  /* 0x000000132419a210 */ /* 0x000fe40002ffe4ff */
[----:B------:R-:W0:Y:S01]  /*0f80*/  @!P4 LDC.64 R18, c[0x0][0x230] ;  /* 0x00008c00ff12cb82 */ /* 0x000e220000000a00 */
[----:B------:R-:W-:Y:S01]  /*0f90*/  @!P0 SHF.L.U32 R31, R16, 0x1, RZ ;  /* 0x00000001101f8819 */ /* 0x000fe200000006ff */
[----:B----4-:R-:W-:Y:S01]  /*0fa0*/  @!P4 IMAD R39, R30, R23, R17 ;  /* 0x000000171e27c224 */ /* 0x010fe200078e0211 */
[----:B------:R-:W-:Y:S01]  /*0fb0*/  @!P0 SHF.L.U64.HI R38, R16, 0x1, R9 ;  /* 0x0000000110268819 */ /* 0x000fe20000010209 */
[----:B------:R3:W5:Y:S01]  /*0fc0*/  @!P2 LDG.E R63, desc[UR14][R24.64] ;  /* 0x0000000e183fa981 */ /* 0x000762000c1e1900 */
[----:B------:R-:W-:Y:S02]  /*0fd0*/  @!P4 MOV R16, R12 ;  /* 0x0000000c0010c202 */ /* 0x000fe40000000f00 */
[----:B------:R-:W-:Y:S01]  /*0fe0*/  @!P4 MOV R17, R15 ;  /* 0x0000000f0011c202 */ /* 0x000fe20000000f00 */
[----:B------:R-:W4:Y:S01]  /*0ff0*/  @!P4 LDC.64 R26, c[0x0][0x228] ;  /* 0x00008a00ff1acb82 */ /* 0x000f220000000a00 */
[----:B------:R-:W-:Y:S01]  /*1000*/  IADD3 R9, R2, 0x1c0, RZ ;  /* 0x000001c002097810 */ /* 0x000fe20007ffe0ff */
[----:B------:R-:W-:-:S03]  /*1010*/  @!P4 IMAD.WIDE.U32 R22, R30, R22, R16 ;  /* 0x000000161e16c225 */ /* 0x000fc600078e0010 */
[----:B------:R-:W-:Y:S02]  /*1020*/  ISETP.GE.U32.AND P2, PT, R9, UR18, PT ;  /* 0x0000001209007c0c */ /* 0x000fe4000bf46070 */
[----:B------:R-:W-:Y:S01]  /*1030*/  SHF.R.S32.HI R45, RZ, 0x1f, R9 ;  /* 0x0000001fff2d7819 */ /* 0x000fe20000011409 */
[----:B------:R-:W4:Y:S01]  /*1040*/  @!P3 LDC.64 R16, c[0x0][0x288] ;  /* 0x0000a200ff10bb82 */ /* 0x000f220000000a00 */
[----:B-1----:R-:W-:Y:S02]  /*1050*/  @!P0 IADD3 R30, P6, R31, R20, RZ ;  /* 0x000000141f1e8210 */ /* 0x002fe40007fde0ff */
[----:B------:R-:W-:Y:S02]  /*1060*/  ISETP.GE.AND.EX P2, PT, R45, UR19, PT, P2 ;  /* 0x000000132d007c0c */ /* 0x000fe4000bf46320 */
[----:B--2---:R-:W-:Y:S02]  /*1070*/  @!P0 IADD3 R34, P5, R31, R34, RZ ;  /* 0x000000221f228210 */ /* 0x004fe40007fbe0ff */
[----:B------:R-:W-:-:S02]  /*1080*/  ISETP.GT.U32.OR P2, PT, R0, 0x29f, P2 ;  /* 0x0000029f0000780c */ /* 0x000fc40001744470 */
[----:B------:R-:W-:Y:S02]  /*1090*/  @!P0 IADD3.X R31, R38, R21, RZ, P6, !PT ;  /* 0x00000015261f8210 */ /* 0x000fe400037fe4ff */
[----:B------:R-:W-:Y:S02]  /*10a0*/  @!P4 IADD3 R21, R23, R39, RZ ;  /* 0x000000271715c210 */ /* 0x000fe40007ffe0ff */
[C---:B------:R-:W-:Y:S01]  /*10b0*/  @!P4 SHF.L.U32 R49, R22.reuse, 0x1, RZ ;  /* 0x000000011631c819 */ /* 0x040fe200000006ff */
[----:B------:R-:W-:Y:S01]  /*10c0*/  HFMA2.MMA R39, -RZ, RZ, 0, 0 ;  /* 0x00000000ff277435 */ /* 0x000fe200000001ff */
[----:B------:R-:W-:Y:S02]  /*10d0*/  @!P4 SHF.L.U64.HI R36, R22, 0x1, R21 ;  /* 0x000000011624c819 */ /* 0x000fe40000010215 */
[----:B0-----:R-:W-:Y:S01]  /*10e0*/  @!P4 IADD3 R18, P6, R49, R18, RZ ;  /* 0x000000123112c210 */ /* 0x001fe20007fde0ff */
[----:B------:R-:W0:Y:S01]  /*10f0*/  @!P3 LDC.64 R20, c[0x0][0x230] ;  /* 0x00008c00ff14bb82 */ /* 0x000e220000000a00 */
[----:B------:R-:W-:-:S02]  /*1100*/  @!P0 IADD3.X R35, R38, R35, RZ, P5, !PT ;  /* 0x0000002326238210 */ /* 0x000fc40002ffe4ff */
[----:B------:R-:W-:Y:S02]  /*1110*/  MOV R38, RZ ;  /* 0x000000ff00267202 */ /* 0x000fe40000000f00 */
[----:B------:R-:W-:Y:S01]  /*1120*/  @!P4 IADD3.X R19, R36, R19, RZ, P6, !PT ;  /* 0x000000132413c210 */ /* 0x000fe200037fe4ff */
[----:B------:R1:W5:Y:S02]  /*1130*/  @!P0 LDG.E R39, desc[UR14][R30.64] ;  /* 0x0000000e1e278981 */ /* 0x000364000c1e1900 */
[----:B---3--:R-:W2:Y:S02]  /*1140*/  @!P2 LDC.64 R24, c[0x0][0x288] ;  /* 0x0000a200ff18ab82 */ /* 0x008ea40000000a00 */
[----:B------:R-:W5:Y:S01]  /*1150*/  @!P0 LDG.E R61, desc[UR14][R34.64] ;  /* 0x0000000e223d8981 */ /* 0x000f62000c1e1900 */
[----:B----4-:R-:W-:Y:S01]  /*1160*/  @!P4 IADD3 R26, P0, R49, R26, RZ ;  /* 0x0000001a311ac210 */ /* 0x010fe20007f1e0ff */
[----:B------:R-:W-:Y:S02]  /*1170*/  @!P3 IMAD R44, R47, R16, RZ ;  /* 0x000000102f2cb224 */ /* 0x000fe400078e02ff */
[----:B------:R3:W5:Y:S02]  /*1180*/  @!P4 LDG.E R38, desc[UR14][R18.64] ;  /* 0x0000000e1226c981 */ /* 0x000764000c1e1900 */
[----:B------:R-:W4:Y:S01]  /*1190*/  @!P3 LDC.64 R22, c[0x0][0x228] ;  /* 0x00008a00ff16bb82 */ /* 0x000f220000000a00 */
[----:B-1----:R-:W-:Y:S01]  /*11a0*/  IADD3 R31, R2, 0x160, RZ ;  /* 0x00000160021f7810 */ /* 0x002fe20007ffe0ff */
[----:B------:R-:W-:Y:S01]  /*11b0*/  @!P3 IMAD R47, R37, R17, R44 ;  /* 0x00000011252fb224 */ /* 0x000fe200078e022c */
[----:B------:R-:W-:-:S02]  /*11c0*/  @!P4 IADD3.X R27, R36, R27, RZ, P0, !PT ;  /* 0x0000001b241bc210 */ /* 0x000fc400007fe4ff */
[----:B---3--:R-:W-:-:S03]  /*11d0*/  @!P3 MOV R18, R12 ;  /* 0x0000000c0012b202 */ /* 0x008fc60000000f00 */
[----:B------:R1:W5:Y:S01]  /*11e0*/  @!P4 LDG.E R53, desc[UR14][R26.64] ;  /* 0x0000000e1a35c981 */ /* 0x000362000c1e1900 */
[----:B------:R-:W-:Y:S02]  /*11f0*/  @!P3 MOV R19, R15 ;  /* 0x0000000f0013b202 */ /* 0x000fe40000000f00 */
[----:B------:R-:W-:Y:S02]  /*1200*/  ISETP.GE.U32.AND P0, PT, R31, UR18, PT ;  /* 0x000000121f007c0c */ /* 0x000fe4000bf06070 */
[----:B------:R-:W-:Y:S01]  /*1210*/  SHF.R.S32.HI R35, RZ, 0x1f, R31 ;  /* 0x0000001fff237819 */ /* 0x000fe2000001141f */
[----:B------:R-:W-:Y:S02]  /*1220*/  @!P3 IMAD.WIDE.U32 R16, R37, R16, R18 ;  /* 0x000000102510b225 */ /* 0x000fe400078e0012 */
[----:B------:R-:W3:Y:S01]  /*1230*/  @!P2 LDC.64 R18, c[0x0][0x228] ;  /* 0x00008a00ff12ab82 */ /* 0x000ee20000000a00 */
[----:B------:R-:W-:Y:S02]  /*1240*/  ISETP.GE.AND.EX P4, PT, R35, UR19, PT, P0 ;  /* 0x0000001323007c0c */ /* 0x000fe4000bf86300 */
[----:B------:R-:W-:-:S02]  /*1250*/  @!P3 IADD3 R17, R17, R47, RZ ;  /* 0x0000002f1111b210 */ /* 0x000fc40007ffe0ff */
[----:B------:R-:W-:Y:S02]  /*1260*/  ISETP.GT.U32.OR P4, PT, R0, 0x29f, P4 ;  /* 0x0000029f0000780c */ /* 0x000fe40002784470 */
[C---:B------:R-:W-:Y:S02]  /*1270*/  @!P3 SHF.L.U32 R37, R16.reuse, 0x1, RZ ;  /* 0x000000011025b819 */ /* 0x040fe400000006ff */
[----:B------:R-:W-:Y:S02]  /*1280*/  @!P3 SHF.L.U64.HI R30, R16, 0x1, R17 ;  /* 0x00000001101eb819 */ /* 0x000fe40000010211 */
[----:B------:R-:W3:Y:S01]  /*1290*/  @!P2 LDC.64 R16, c[0x0][0x230] ;  /* 0x00008c00ff10ab82 */ /* 0x000ee20000000a00 */
[----:B--2---:R-:W-:Y:S01]  /*12a0*/  @!P2 IMAD R34, R45, R24, RZ ;  /* 0x000000182d22a224 */ /* 0x004fe200078e02ff */
[----:B-1----:R-:W-:Y:S02]  /*12b0*/  @!P2 MOV R26, R12 ;  /* 0x0000000c001aa202 */ /* 0x002fe40000000f00 */
[----:B------:R-:W-:-:S02]  /*12c0*/  @!P2 MOV R27, R15 ;  /* 0x0000000f001ba202 */ /* 0x000fc40000000f00 */
[----:B0-----:R-:W-:Y:S02]  /*12d0*/  @!P3 IADD3 R20, P5, R37, R20, RZ ;  /* 0x000000142514b210 */ /* 0x001fe40007fbe0ff */
[----:B------:R-:W-:Y:S02]  /*12e0*/  ISETP.GE.U32.AND P6, PT, R3, UR18, PT ;  /* 0x0000001203007c0c */ /* 0x000fe4000bfc6070 */
[----:B----4-:R-:W-:Y:S01]  /*12f0*/  @!P3 IADD3 R22, P0, R37, R22, RZ ;  /* 0x000000162516b210 */ /* 0x010fe20007f1e0ff */
[C---:B------:R-:W-:Y:S01]  /*1300*/  @!P2 IMAD R37, R9.reuse, R25, R34 ;  /* 0x000000190925a224 */ /* 0x040fe200078e0222 */
[----:B------:R-:W-:Y:S01]  /*1310*/  @!P3 IADD3.X R21, R30, R21, RZ, P5, !PT ;  /* 0x000000151e15b210 */ /* 0x000fe20002ffe4ff */
[----:B------:R-:W-:Y:S01]  /*1320*/  @!P2 IMAD.WIDE.U32 R24, R9, R24, R26 ;  /* 0x000000180918a225 */ /* 0x000fe200078e001a */
[----:B------:R-:W-:Y:S01]  /*1330*/  ISETP.GE.AND.EX P5, PT, R55, UR19, PT, P6 ;  /* 0x0000001337007c0c */ /* 0x000fe2000bfa6360 */
[----:B------:R-:W0:Y:S01]  /*1340*/  @!P4 LDC.64 R26, c[0x0][0x288] ;  /* 0x0000a200ff1acb82 */ /* 0x000e220000000a00 */
[----:B------:R-:W-:-:S02]  /*1350*/  CS2R R48, SRZ ;  /* 0x0000000000307805 */ /* 0x000fc4000001ff00 */
[----:B------:R-:W-:Y:S01]  /*1360*/  @!P3 IADD3.X R23, R30, R23, RZ, P0, !PT ;  /* 0x000000171e17b210 */ /* 0x000fe200007fe4ff */
[----:B------:R-:W5:Y:S01]  /*1370*/  @!P3 LDG.E R54, desc[UR14][R20.64] ;  /* 0x0000000e1436b981 */ /* 0x000f62000c1e1900 */
[----:B------:R-:W-:Y:S02]  /*1380*/  ISETP.GT.U32.OR P5, PT, R0, 0x29f, P5 ;  /* 0x0000029f0000780c */ /* 0x000fe40002fa4470 */
[----:B------:R-:W-:Y:S01]  /*1390*/  ISETP.GE.U32.AND P0, PT, R4, UR18, PT ;  /* 0x0000001204007c0c */ /* 0x000fe2000bf06070 */
[----:B------:R-:W5:Y:S01]  /*13a0*/  @!P3 LDG.E R52, desc[UR14][R22.64] ;  /* 0x0000000e1634b981 */ /* 0x000f62000c1e1900 */
[----:B------:R-:W-:Y:S02]  /*13b0*/  @!P2 IADD3 R25, R25, R37, RZ ;  /* 0x000000251919a210 */ /* 0x000fe40007ffe0ff */
[----:B------:R-:W-:Y:S01]  /*13c0*/  @!P2 SHF.L.U32 R9, R24, 0x1, RZ ;  /* 0x000000011809a819 */ /* 0x000fe200000006ff */
[----:B------:R1:W5:Y:S01]  /*13d0*/  @P1 LDG.E R48, desc[UR14][R10.64] ;  /* 0x0000000e0a301981 */ /* 0x000362000c1e1900 */
[----:B------:R-:W-:-:S02]  /*13e0*/  ISETP.GE.AND.EX P0, PT, R50, UR19, PT, P0 ;  /* 0x0000001332007c0c */ /* 0x000fc4000bf06300 */
[----:B------:R-:W-:Y:S02]  /*13f0*/  @!P2 SHF.L.U64.HI R30, R24, 0x1, R25 ;  /* 0x00000001181ea819 */ /* 0x000fe40000010219 */
[C---:B---3--:R-:W-:Y:S01]  /*1400*/  @!P2 IADD3 R16, P3, R9.reuse, R16, RZ ;  /* 0x000000100910a210 */ /* 0x048fe20007f7e0ff */
[----:B------:R-:W2:Y:S01]  /*1410*/  @!P5 LDC.64 R24, c[0x0][0x288] ;  /* 0x0000a200ff18db82 */ /* 0x000ea20000000a00 */
[----:B------:R-:W-:Y:S02]  /*1420*/  @!P2 IADD3 R18, P6, R9, R18, RZ ;  /* 0x000000120912a210 */ /* 0x000fe40007fde0ff */
[----:B------:R-:W-:Y:S02]  /*1430*/  MOV R9, RZ ;  /* 0x000000ff00097202 */ /* 0x000fe40000000f00 */
[----:B------:R-:W-:-:S03]  /*1440*/  ISETP.GT.U32.OR P0, PT, R0, 0x29f, P0 ;  /* 0x0000029f0000780c */ /* 0x000fc60000704470 */
[----:B-1----:R-:W1:Y:S01]  /*1450*/  @!P4 LDC.64 R10, c[0x0][0x230] ;  /* 0x00008c00ff0acb82 */ /* 0x002e620000000a00 */
[C---:B------:R-:W-:Y:S01]  /*1460*/  @!P2 IADD3.X R17, R30.reuse, R17, RZ, P3, !PT ;  /* 0x000000111e11a210 */ /* 0x040fe20001ffe4ff */
[----:B0-----:R-:W-:Y:S01]  /*1470*/  @!P4 IMAD R20, R35, R26, RZ ;  /* 0x0000001a2314c224 */ /* 0x001fe200078e02ff */
[----:B------:R-:W-:-:S03]  /*1480*/  @!P2 IADD3.X R19, R30, R19, RZ, P6, !PT ;  /* 0x000000131e13a210 */ /* 0x000fc600037fe4ff */
[----:B------:R0:W5:Y:S02]  /*1490*/  @!P2 LDG.E R9, desc[UR14][R16.64] ;  /* 0x0000000e1009a981 */ /* 0x000164000c1e1900 */
[----:B------:R-:W3:Y:S01]  /*14a0*/  @!P4 LDC.64 R22, c[0x0][0x228] ;  /* 0x00008a00ff16cb82 */ /* 0x000ee20000000a00 */
[----:B------:R-:W-:Y:S01]  /*14b0*/  @!P4 IMAD R35, R31, R27, R20 ;  /* 0x0000001b1f23c224 */ /* 0x000fe200078e0214 */
[----:B------:R4:W5:Y:S01]  /*14c0*/  @!P2 LDG.E R51, desc[UR14][R18.64] ;  /* 0x0000000e1233a981 */ /* 0x000962000c1e1900 */
[----:B0-----:R-:W-:-:S05]  /*14d0*/  @!P4 MOV R16, R12 ;  /* 0x0000000c0010c202 */ /* 0x001fca0000000f00 */
[----:B------:R-:W0:Y:S01]  /*14e0*/  @!P5 LDC.64 R20, c[0x0][0x230] ;  /* 0x00008c00ff14db82 */ /* 0x000e220000000a00 */
[----:B------:R-:W-:-:S03]  /*14f0*/  @!P4 MOV R17, R15 ;  /* 0x0000000f0011c202 */ /* 0x000fc60000000f00 */
[----:B------:R-:W-:-:S04]  /*1500*/  @!P4 IMAD.WIDE.U32 R26, R31, R26, R16 ;  /* 0x0000001a1f1ac225 */ /* 0x000fc800078e0010 */
[----:B----4-:R-:W4:Y:S01]  /*1510*/  @!P0 LDC.64 R18, c[0x0][0x288] ;  /* 0x0000a200ff128b82 */ /* 0x010f220000000a00 */
[----:B------:R-:W-:Y:S02]  /*1520*/  @!P4 IADD3 R27, R27, R35, RZ ;  /* 0x000000231b1bc210 */ /* 0x000fe40007ffe0ff */
[----:B------:R-:W-:-:S05]  /*1530*/  @!P4 SHF.L.U32 R31, R26, 0x1, RZ ;  /* 0x000000011a1fc819 */ /* 0x000fca00000006ff */
[----:B------:R-:W0:Y:S01]  /*1540*/  @!P5 LDC.64 R16, c[0x0][0x228] ;  /* 0x00008a00ff10db82 */ /* 0x000e220000000a00 */
[----:B------:R-:W-:Y:S02]  /*1550*/  @!P4 SHF.L.U64.HI R30, R26, 0x1, R27 ;  /* 0x000000011a1ec819 */ /* 0x000fe4000001021b */
[----:B-1----:R-:W-:Y:S01]  /*1560*/  @!P4 IADD3 R10, P3, R31, R10, RZ ;  /* 0x0000000a1f0ac210 */ /* 0x002fe20007f7e0ff */
[----:B--2---:R-:W-:Y:S01]  /*1570*/  @!P5 IMAD R34, R55, R24, RZ ;  /* 0x000000183722d224 */ /* 0x004fe200078e02ff */
[----:B------:R-:W-:Y:S02]  /*1580*/  ISETP.GE.U32.AND P2, PT, R5, UR18, PT ;  /* 0x0000001205007c0c */ /* 0x000fe4000bf46070 */
[----:B------:R-:W-:Y:S02]  /*1590*/  @!P4 IADD3.X R11, R30, R11, RZ, P3, !PT ;  /* 0x0000000b1e0bc210 */ /* 0x000fe40001ffe4ff */
[----:B---3--:R-:W-:Y:S02]  /*15a0*/  @!P4 IADD3 R22, P3, R31, R22, RZ ;  /* 0x000000161f16c210 */ /* 0x008fe40007f7e0ff */
[----:B------:R-:W-:-:S02]  /*15b0*/  @!P5 MOV R26, R12 ;  /* 0x0000000c001ad202 */ /* 0x000fc40000000f00 */
[----:B------:R-:W-:Y:S01]  /*15c0*/  @!P5 MOV R27, R15 ;  /* 0x0000000f001bd202 */ /* 0x000fe20000000f00 */
[C---:B------:R-:W-:Y:S01]  /*15d0*/  @!P5 IMAD R35, R3.reuse, R25, R34 ;  /* 0x000000190323d224 */ /* 0x040fe200078e0222 */
[----:B------:R-:W-:Y:S01]  /*15e0*/  ISETP.GE.AND.EX P2, PT, R46, UR19, PT, P2 ;  /* 0x000000132e007c0c */ /* 0x000fe2000bf46320 */
[----:B------:R1:W5:Y:S01]  /*15f0*/  @!P4 LDG.E R62, desc[UR14][R10.64] ;  /* 0x0000000e0a3ec981 */ /* 0x000362000c1e1900 */
[----:B------:R-:W-:Y:S01]  /*1600*/  @!P4 IADD3.X R23, R30, R23, RZ, P3, !PT ;  /* 0x000000171e17c210 */ /* 0x000fe20001ffe4ff */
[----:B------:R-:W-:Y:S01]  /*1610*/  @!P5 IMAD.WIDE.U32 R24, R3, R24, R26 ;  /* 0x000000180318d225 */ /* 0x000fe200078e001a */
[----:B------:R-:W-:Y:S01]  /*1620*/  ISETP.GT.U32.OR P2, PT, R0, 0x29f, P2 ;  /* 0x0000029f0000780c */ /* 0x000fe20001744470 */
[----:B------:R-:W-:Y:S02]  /*1630*/  STL [R1], R68 ;  /* 0x0000004401007387 */ /* 0x000fe40000100800 */
[----:B----4-:R-:W-:Y:S01]  /*1640*/  @!P0 IMAD R31, R50, R18, RZ ;  /* 0x00000012321f8224 */ /* 0x010fe200078e02ff */
[----:B-1----:R-:W1:Y:S01]  /*1650*/  @!P0 LDC.64 R10, c[0x0][0x228] ;  /* 0x00008a00ff0a8b82 */ /* 0x002e620000000a00 */
[----:B------:R2:W-:Y:S02]  /*1660*/  STL [R1+0xc], R55 ;  /* 0x00000c3701007387 */ /* 0x0005e40000100800 */
[----:B--2---:R-:W-:Y:S01]  /*1670*/  HFMA2.MMA R55, -RZ, RZ, 0, 0 ;  /* 0x00000000ff377435 */ /* 0x004fe200000001ff */
[----:B------:R-:W-:-:S02]  /*1680*/  @!P5 IADD3 R27, R25, R35, RZ ;  /* 0x00000023191bd210 */ /* 0x000fc40007ffe0ff */
[----:B------:R-:W-:Y:S01]  /*1690*/  @!P5 SHF.L.U32 R25, R24, 0x1, RZ ;  /* 0x000000011819d819 */ /* 0x000fe200000006ff */
[----:B------:R-:W-:-:S06]  /*16a0*/  @!P0 IMAD R31, R4, R19, R31 ;  /* 0x00000013041f8224 */ /* 0x000fcc00078e021f */
[----:B------:R2:W5:Y:S01]  /*16b0*/  @!P4 LDG.E R55, desc[UR14][R22.64] ;  /* 0x0000000e1637c981 */ /* 0x000562000c1e1900 */
[----:B------:R-:W-:Y:S02]  /*16c0*/  @!P5 SHF.L.U64.HI R30, R24, 0x1, R27 ;  /* 0x00000001181ed819 */ /* 0x000fe4000001021b */
[C---:B0-----:R-:W-:Y:S01]  /*16d0*/  @!P5 IADD3 R20, P3, R25.reuse, R20, RZ ;  /* 0x000000141914d210 */ /* 0x041fe20007f7e0ff */
[----:B------:R-:W0:Y:S01]  /*16e0*/  @!P2 LDC.64 R26, c[0x0][0x288] ;  /* 0x0000a200ff1aab82 */ /* 0x000e220000000a00 */
[----:B--2---:R-:W-:Y:S02]  /*16f0*/  @!P0 MOV R22, R12 ;  /* 0x0000000c00168202 */ /* 0x004fe40000000f00 */
[----:B------:R-:W-:Y:S02]  /*1700*/  @!P0 MOV R23, R15 ;  /* 0x0000000f00178202 */ /* 0x000fe40000000f00 */
[----:B------:R-:W-:-:S03]  /*1710*/  @!P5 IADD3 R16, P6, R25, R16, RZ ;  /* 0x000000101910d210 */ /* 0x000fc60007fde0ff */
[----:B------:R-:W2:Y:S01]  /*1720*/  @!P0 LDC.64 R24, c[0x0][0x230] ;  /* 0x00008c00ff188b82 */ /* 0x000ea20000000a00 */
[----:B------:R-:W-:Y:S01]  /*1730*/  @!P0 IMAD.WIDE.U32 R22, R4, R18, R22 ;  /* 0x0000001204168225 */ /* 0x000fe200078e0016 */
[----:B------:R-:W-:-:S04]  /*1740*/  @!P5 IADD3.X R21, R30, R21, RZ, P3, !PT ;  /* 0x000000151e15d210 */ /* 0x000fc80001ffe4ff */
[----:B------:R-:W-:Y:S01]  /*1750*/  @!P0 IADD3 R31, R23, R31, RZ ;  /* 0x0000001f171f8210 */ /* 0x000fe20007ffe0ff */
[----:B------:R3:W5:Y:S01]  /*1760*/  @!P5 LDG.E R49, desc[UR14][R20.64] ;  /* 0x0000000e1431d981 */ /* 0x000762000c1e1900 */
[----:B------:R-:W-:Y:S02]  /*1770*/  @!P5 IADD3.X R17, R30, R17, RZ, P6, !PT ;  /* 0x000000111e11d210 */ /* 0x000fe400037fe4ff */
[C---:B------:R-:W-:Y:S02]  /*1780*/  @!P0 SHF.L.U32 R19, R22.reuse, 0x1, RZ ;  /* 0x0000000116138819 */ /* 0x040fe400000006ff */
[----:B------:R-:W-:Y:S01]  /*1790*/  @!P0 SHF.L.U64.HI R30, R22, 0x1, R31 ;  /* 0x00000001161e8819 */ /* 0x000fe2000001021f */
[----:B------:R4:W5:Y:S01]  /*17a0*/  @!P5 LDG.E R64, desc[UR14][R16.64] ;  /* 0x0000000e1040d981 */ /* 0x000962000c1e1900 */
[----:B------:R-:W-:Y:S02]  /*17b0*/  MOV R22, UR12 ;  /* 0x0000000c00167c02 */ /* 0x000fe40008000f00 */
[----:B------:R-:W-:-:S02]  /*17c0*/  MOV R23, UR13 ;  /* 0x0000000d00177c02 */ /* 0x000fc40008000f00 */
[----:B------:R-:W-:Y:S02]  /*17d0*/  SHF.R.S32.HI R44, RZ, 0x1f, R6 ;  /* 0x0000001fff2c7819 */ /* 0x000fe40000011406 */
[----:B------:R-:W-:Y:S01]  /*17e0*/  SHF.R.S32.HI R45, RZ, 0x1f, R7 ;  /* 0x0000001fff2d7819 */ /* 0x000fe20000011407 */
[----:B0-----:R-:W-:Y:S01]  /*17f0*/  @!P2 IMAD R18, R46, R26, RZ ;  /* 0x0000001a2e12a224 */ /* 0x001fe200078e02ff */
[----:B------:R-:W-:Y:S01]  /*1800*/  ISETP.GE.U32.AND P3, PT, R6, UR18, PT ;  /* 0x0000001206007c0c */ /* 0x000fe2000bf66070 */
[----:B------:R-:W4:Y:S01]  /*1810*/  LDG.E.64 R22, desc[UR14][R22.64] ;  /* 0x0000000e16167981 */ /* 0x000f22000c1e1b00 */
[----:B------:R-:W-:Y:S01]  /*1820*/  IADD3 R34, R2, 0x1e0, RZ ;  /* 0x000001e002227810 */ /* 0x000fe20007ffe0ff */
[----:B---3--:R-:W0:Y:S01]  /*1830*/  @!P2 LDC.64 R20, c[0x0][0x230] ;  /* 0x00008c00ff14ab82 */ /* 0x008e220000000a00 */
[----:B------:R-:W-:-:S04]  /*1840*/  ISETP.GE.AND.EX P3, PT, R44, UR19, PT, P3 ;  /* 0x000000132c007c0c */ /* 0x000fc8000bf66330 */
[----:B------:R-:W-:Y:S02]  /*1850*/  ISETP.GT.U32.OR P3, PT, R0, 0x29f, P3 ;  /* 0x0000029f0000780c */ /* 0x000fe40001f64470 */
[----:B------:R-:W-:Y:S02]  /*1860*/  ISETP.GE.U32.AND P6, PT, R7, UR18, PT ;  /* 0x0000001207007c0c */ /* 0x000fe4000bfc6070 */
[----:B--2---:R-:W-:Y:S02]  /*1870*/  @!P0 IADD3 R24, P4, R19, R24, RZ ;  /* 0x0000001813188210 */ /* 0x004fe40007f9e0ff */
[----:B------:R-:W-:Y:S02]  /*1880*/  ISETP.GE.AND.EX P6, PT, R45, UR19, PT, P6 ;  /* 0x000000132d007c0c */ /* 0x000fe4000bfc6360 */
[----:B----4-:R-:W-:Y:S02]  /*1890*/  @!P2 MOV R16, R12 ;  /* 0x0000000c0010a202 */ /* 0x010fe40000000f00 */
[----:B------:R-:W-:-:S02]  /*18a0*/  @!P2 MOV R17, R15 ;  /* 0x0000000f0011a202 */ /* 0x000fc40000000f00 */
[----:B------:R-:W-:Y:S01]  /*18b0*/  @!P0 IADD3.X R25, R30, R25, RZ, P4, !PT ;  /* 0x000000191e198210 */ /* 0x000fe200027fe4ff */
[C---:B------:R-:W-:Y:S01]  /*18c0*/  @!P2 IMAD R31, R5.reuse, R27, R18 ;  /* 0x0000001b051fa224 */ /* 0x040fe200078e0212 */
[----:B------:R-:W-:Y:S01]  /*18d0*/  ISETP.GT.U32.OR P4, PT, R0, 0x29f, P6 ;  /* 0x0000029f0000780c */ /* 0x000fe20003784470 */
[----:B------:R-:W-:Y:S01]  /*18e0*/  @!P2 IMAD.WIDE.U32 R26, R5, R26, R16 ;  /* 0x0000001a051aa225 */ /* 0x000fe200078e0010 */
[----:B-1----:R-:W-:Y:S01]  /*18f0*/  @!P0 IADD3 R10, P5, R19, R10, RZ ;  /* 0x0000000a130a8210 */ /* 0x002fe20007fbe0ff */
[----:B------:R-:W1:Y:S01]  /*1900*/  @!P2 LDC.64 R16, c[0x0][0x228] ;  /* 0x00008a00ff10ab82 */ /* 0x000e620000000a00 */
[----:B------:R-:W-:Y:S02]  /*1910*/  ISETP.GE.U32.AND P6, PT, R34, UR18, PT ;  /* 0x0000001222007c0c */ /* 0x000fe4000bfc6070 */
[----:B------:R-:W-:-:S05]  /*1920*/  SHF.R.S32.HI R35, RZ, 0x1f, R34 ;  /* 0x0000001fff237819 */ /* 0x000fca0000011422 */
[----:B------:R-:W2:Y:S01]  /*1930*/  @!P3 LDC.64 R18, c[0x0][0x288] ;  /* 0x0000a200ff12bb82 */ /* 0x000ea20000000a00 */
[----:B------:R-:W-:Y:S02]  /*1940*/  @!P0 IADD3.X R11, R30, R11, RZ, P5, !PT ;  /* 0x0000000b1e0b8210 */ /* 0x000fe40002ffe4ff */
[----:B------:R-:W-:Y:S02]  /*1950*/  ISETP.GE.AND.EX P5, PT, R35, UR19, PT, P6 ;  /* 0x0000001323007c0c */ /* 0x000fe4000bfa6360 */
[----:B------:R-:W-:Y:S01]  /*1960*/  @!P2 IADD3 R27, R27, R31, RZ ;  /* 0x0000001f1b1ba210 */ /* 0x000fe20007ffe0ff */
[----:B------:R-:W-:Y:S01]  /*1970*/  STL [R1+0x10], R50 ;  /* 0x0000103201007387 */ /* 0x000fe20000100800 */
[----:B------:R-:W-:Y:S01]  /*1980*/  ISETP.GT.U32.OR P5, PT, R0, 0x29f, P5 ;  /* 0x0000029f0000780c */ /* 0x000fe20002fa4470 */
[----:B------:R-:W3:Y:S02]  /*1990*/  @!P4 LDC.64 R30, c[0x0][0x288] ;  /* 0x0000a200ff1ecb82 */ /* 0x000ee40000000a00 */
[----:B------:R4:W-:Y:S01]  /*19a0*/  STL [R1+0x14], R46 ;  /* 0x0000142e01007387 */ /* 0x0009e20000100800 */
[----:B------:R-:W-:-:S02]  /*19b0*/  @!P2 SHF.L.U32 R37, R26, 0x1, RZ ;  /* 0x000000011a25a819 */ /* 0x000fc400000006ff */
[----:B------:R-:W-:Y:S01]  /*19c0*/  @!P2 SHF.L.U64.HI R36, R26, 0x1, R27 ;  /* 0x000000011a24a819 */ /* 0x000fe2000001021b */
[----:B------:R0:W5:Y:S02]  /*19d0*/  @!P0 LDG.E R59, desc[UR14][R10.64] ;  /* 0x0000000e0a3b8981 */ /* 0x000164000c1e1900 */
[----:B------:R-:W3:Y:S01]  /*19e0*/  @!P3 LDC.64 R26, c[0x0][0x230] ;  /* 0x00008c00ff1abb82 */ /* 0x000ee20000000a00 */
[----:B----4-:R-:W-:Y:S01]  /*19f0*/  CS2R R46, SRZ ;  /* 0x00000000002e7805 */ /* 0x010fe2000001ff00 */
[----:B------:R2:W-:Y:S06]  /*1a00*/  STL [R1+0x8], R44 ;  /* 0x0000082c01007387 */ /* 0x0005ec0000100800 */
[----:B------:R-:W4:Y:S01]  /*1a10*/  @!P3 LDC.64 R28, c[0x0][0x228] ;  /* 0x00008a00ff1cbb82 */ /* 0x000f220000000a00 */
[----:B------:R1:W5:Y:S01]  /*1a20*/  @!P0 LDG.E R46, desc[UR14][R24.64] ;  /* 0x0000000e182e8981 */ /* 0x000362000c1e1900 */
[----:B0-----:R-:W-:-:S02]  /*1a30*/  @!P3 MOV R10, R12 ;  /* 0x0000000c000ab202 */ /* 0x001fc40000000f00 */
[----:B------:R-:W-:Y:S01]  /*1a40*/  @!P3 MOV R11, R15 ;  /* 0x0000000f000bb202 */ /* 0x000fe20000000f00 */
[----:B--2---:R-:W-:Y:S01]  /*1a50*/  @!P3 IMAD R44, R44, R18, RZ ;  /* 0x000000122c2cb224 */ /* 0x004fe200078e02ff */
[C---:B-1----:R-:W-:Y:S02]  /*1a60*/  @!P2 IADD3 R16, P0, R37.reuse, R16, RZ ;  /* 0x000000102510a210 */ /* 0x042fe40007f1e0ff */
[----:B------:R-:W0:Y:S01]  /*1a70*/  @!P5 LDC.64 R24, c[0x0][0x288] ;  /* 0x0000a200ff18db82 */ /* 0x000e220000000a00 */
[----:B------:R-:W-:Y:S01]  /*1a80*/  @!P2 IADD3 R20, P6, R37, R20, RZ ;  /* 0x000000142514a210 */ /* 0x000fe20007fde0ff */
[----:B------:R-:W-:Y:S01]  /*1a90*/  @!P3 IMAD R37, R6, R19, R44 ;  /* 0x000000130625b224 */ /* 0x000fe200078e022c */
[----:B------:R-:W-:Y:S01]  /*1aa0*/  @!P2 IADD3.X R17, R36, R17, RZ, P0, !PT ;  /* 0x000000112411a210 */ /* 0x000fe200007fe4ff */
[----:B------:R-:W-:Y:S01]  /*1ab0*/  @!P3 IMAD.WIDE.U32 R18, R6, R18, R10 ;  /* 0x000000120612b225 */ /* 0x000fe200078e000a */
[----:B------:R-:W-:-:S03]  /*1ac0*/  @!P2 IADD3.X R21, R36, R21, RZ, P6, !PT ;  /* 0x000000152415a210 */ /* 0x000fc600037fe4ff */
[----:B------:R1:W5:Y:S01]  /*1ad0*/  @!P2 LDG.E R58, desc[UR14][R16.64] ;  /* 0x0000000e103aa981 */ /* 0x000362000c1e1900 */
[----:B------:R-:W-:Y:S01]  /*1ae0*/  @!P3 IADD3 R37, R19, R37, RZ ;  /* 0x000000251325b210 */ /* 0x000fe20007ffe0ff */
[----:B---3--:R-:W-:Y:S01]  /*1af0*/  @!P4 IMAD R44, R45, R30, RZ ;  /* 0x0000001e2d2cc224 */ /* 0x008fe200078e02ff */
[----:B------:R-:W-:Y:S01]  /*1b00*/  CS2R R56, SRZ ;  /* 0x0000000000387805 */ /* 0x000fe2000001ff00 */
[----:B------:R2:W5:Y:S01]  /*1b10*/  @!P2 LDG.E R47, desc[UR14][R20.64] ;  /* 0x0000000e142fa981 */ /* 0x000562000c1e1900 */
[----:B------:R-:W-:Y:S01]  /*1b20*/  @!P3 SHF.L.U64.HI R36, R18, 0x1, R37 ;  /* 0x000000011224b819 */ /* 0x000fe20000010225 */
[----:B------:R-:W-:Y:S01]  /*1b30*/  @!P4 IMAD R37, R7, R31, R44 ;  /* 0x0000001f0725c224 */ /* 0x000fe200078e022c */
[----:B------:R-:W-:Y:S01]  /*1b40*/  MOV R50, RZ ;  /* 0x000000ff00327202 */ /* 0x000fe20000000f00 */
[----:B------:R3:W-:Y:S01]  /*1b50*/  STL [R1+0x4], R45 ;  /* 0x0000042d01007387 */ /* 0x0007e20000100800 */
[----:B------:R-:W3:Y:S01]  /*1b60*/  @!P4 LDC.64 R10, c[0x0][0x230] ;  /* 0x00008c00ff0acb82 */ /* 0x000ee20000000a00 */
[----:B-1----:R-:W-:-:S02]  /*1b70*/  @!P4 MOV R16, R12 ;  /* 0x0000000c0010c202 */ /* 0x002fc40000000f00 */
[----:B------:R-:W-:Y:S02]  /*1b80*/  @!P4 MOV R17, R15 ;  /* 0x0000000f0011c202 */ /* 0x000fe40000000f00 */
[----:B------:R-:W-:Y:S01]  /*1b90*/  @!P3 SHF.L.U32 R19, R18, 0x1, RZ ;  /* 0x000000011213b819 */ /* 0x000fe200000006ff */
[----:B------:R-:W-:Y:S02]  /*1ba0*/  @!P4 IMAD.WIDE.U32 R30, R7, R30, R16 ;  /* 0x0000001e071ec225 */ /* 0x000fe400078e0010 */
[----:B--2---:R-:W1:Y:S01]  /*1bb0*/  @!P5 LDC.64 R20, c[0x0][0x228] ;  /* 0x00008a00ff14db82 */ /* 0x004e620000000a00 */
[C---:B------:R-:W-:Y:S02]  /*1bc0*/  @!P3 IADD3 R26, P0, R19.reuse, R26, RZ ;  /* 0x0000001a131ab210 */ /* 0x040fe40007f1e0ff */
[----:B----4-:R-:W-:Y:S02]  /*1bd0*/  @!P3 IADD3 R28, P2, R19, R28, RZ ;  /* 0x0000001c131cb210 */ /* 0x010fe40007f5e0ff */
[----:B------:R-:W-:Y:S01]  /*1be0*/  @!P4 IADD3 R37, R31, R37, RZ ;  /* 0x000000251f25c210 */ /* 0x000fe20007ffe0ff */
[----:B0-----:R-:W-:Y:S01]  /*1bf0*/  @!P5 IMAD R31, R35, R24, RZ ;  /* 0x00000018231fd224 */ /* 0x001fe200078e02ff */
[----:B------:R-:W-:-:S02]  /*1c00*/  @!P3 IADD3.X R27, R36, R27, RZ, P0, !PT ;  /* 0x0000001b241bb210 */ /* 0x000fc400007fe4ff */
[----:B---3--:R-:W-:Y:S02]  /*1c10*/  CS2R R44, SRZ ;  /* 0x00000000002c7805 */ /* 0x008fe4000001ff00 */
[----:B------:R-:W-:Y:S01]  /*1c20*/  @!P3 IADD3.X R29, R36, R29, RZ, P2, !PT ;  /* 0x0000001d241db210 */ /* 0x000fe200017fe4ff */
[----:B------:R-:W0:Y:S01]  /*1c30*/  @!P4 LDC.64 R16, c[0x0][0x228] ;  /* 0x00008a00ff10cb82 */ /* 0x000e220000000a00 */
[----:B------:R-:W-:Y:S01]  /*1c40*/  @!P4 SHF.L.U64.HI R35, R30, 0x1, R37 ;  /* 0x000000011e23c819 */ /* 0x000fe20000010225 */
[----:B------:R-:W-:Y:S01]  /*1c50*/  @!P5 IMAD R37, R34, R25, R31 ;  /* 0x000000192225d224 */ /* 0x000fe200078e021f */
[----:B------:R-:W-:Y:S01]  /*1c60*/  @!P4 SHF.L.U32 R36, R30, 0x1, RZ ;  /* 0x000000011e24c819 */ /* 0x000fe200000006ff */
[----:B------:R-:W5:Y:S01]  /*1c70*/  @!P3 LDG.E R44, desc[UR14][R26.64] ;  /* 0x0000000e1a2cb981 */ /* 0x000f62000c1e1900 */
[----:B------:R-:W-:Y:S02]  /*1c80*/  @!P5 MOV R30, R12 ;  /* 0x0000000c001ed202 */ /* 0x000fe40000000f00 */
[----:B------:R-:W-:Y:S01]  /*1c90*/  @!P5 MOV R31, R15 ;  /* 0x0000000f001fd202 */ /* 0x000fe20000000f00 */
[----:B------:R-:W5:Y:S01]  /*1ca0*/  @!P3 LDG.E R57, desc[UR14][R28.64] ;  /* 0x0000000e1c39b981 */ /* 0x000f62000c1e1900 */
[----:B------:R-:W2:Y:S01]  /*1cb0*/  @!P5 LDC.64 R18, c[0x0][0x230] ;  /* 0x00008c00ff12db82 */ /* 0x000ea20000000a00 */
[----:B------:R-:W-:-:S05]  /*1cc0*/  @!P5 IMAD.WIDE.U32 R24, R34, R24, R30 ;  /* 0x000000182218d225 */ /* 0x000fca00078e001e */
[----:B------:R-:W-:Y:S02]  /*1cd0*/  @!P5 IADD3 R31, R25, R37, RZ ;  /* 0x00000025191fd210 */ /* 0x000fe40007ffe0ff */
[C---:B------:R-:W-:Y:S02]  /*1ce0*/  @!P5 SHF.L.U32 R25, R24.reuse, 0x1, RZ ;  /* 0x000000011819d819 */ /* 0x040fe400000006ff */
[----:B------:R-:W-:Y:S02]  /*1cf0*/  @!P5 SHF.L.U64.HI R24, R24, 0x1, R31 ;  /* 0x000000011818d819 */ /* 0x000fe4000001021f */
[----:B-1----:R-:W-:-:S04]  /*1d00*/  @!P5 IADD3 R20, P3, R25, R20, RZ ;  /* 0x000000141914d210 */ /* 0x002fc80007f7e0ff */
[----:B------:R-:W-:-:S05]  /*1d10*/  @!P5 IADD3.X R21, R24, R21, RZ, P3, !PT ;  /* 0x000000151815d210 */ /* 0x000fca0001ffe4ff */
[----:B------:R-:W5:Y:S01]  /*1d20*/  @!P5 LDG.E R50, desc[UR14][R20.64] ;  /* 0x0000000e1432d981 */ /* 0x000f62000c1e1900 */
[----:B------:R-:W-:-:S04]  /*1d30*/  @!P4 IADD3 R10, P0, R36, R10, RZ ;  /* 0x0000000a240ac210 */ /* 0x000fc80007f1e0ff */
[----:B------:R-:W-:-:S05]  /*1d40*/  @!P4 IADD3.X R11, R35, R11, RZ, P0, !PT ;  /* 0x0000000b230bc210 */ /* 0x000fca00007fe4ff */
[----:B------:R1:W5:Y:S01]  /*1d50*/  @!P4 LDG.E R45, desc[UR14][R10.64] ;  /* 0x0000000e0a2dc981 */ /* 0x000362000c1e1900 */
[----:B0-----:R-:W-:-:S04]  /*1d60*/  @!P4 IADD3 R16, P0, R36, R16, RZ ;  /* 0x000000102410c210 */ /* 0x001fc80007f1e0ff */
[----:B------:R-:W-:Y:S02]  /*1d70*/  @!P4 IADD3.X R17, R35, R17, RZ, P0, !PT ;  /* 0x000000112311c210 */ /* 0x000fe400007fe4ff */
[----:B--2---:R-:W-:Y:S01]  /*1d80*/  @!P5 IADD3 R18, P2, R25, R18, RZ ;  /* 0x000000121912d210 */ /* 0x004fe20007f5e0ff */
[----:B-1----:R-:W-:-:S03]  /*1d90*/  HFMA2.MMA R11, -RZ, RZ, 0, 0 ;  /* 0x00000000ff0b7435 */ /* 0x002fc600000001ff */
[----:B------:R-:W-:Y:S01]  /*1da0*/  @!P5 IADD3.X R19, R24, R19, RZ, P2, !PT ;  /* 0x000000131813d210 */ /* 0x000fe200017fe4ff */
[----:B------:R-:W-:Y:S01]  /*1db0*/  UMOV UR18, 0x3f800000 ;  /* 0x3f80000000127882 */ /* 0x000fe20000000000 */
[----:B------:R-:W-:Y:S01]  /*1dc0*/  BSSY B0, `(.L_x_136) ;  /* 0x000001c000007945 */ /* 0x000fe20003800000 */
[----:B------:R0:W5:Y:S04]  /*1dd0*/  @!P4 LDG.E R56, desc[UR14][R16.64] ;  /* 0x0000000e1038c981 */ /* 0x000168000c1e1900 */
[----:B------:R1:W5:Y:S01]  /*1de0*/  @!P5 LDG.E R11, desc[UR14][R18.64] ;  /* 0x0000000e120bd981 */ /* 0x000362000c1e1900 */
[----:B0-----:R-:W-:Y:S02]  /*1df0*/  CS2R R16, SRZ ;  /* 0x0000000000107805 */ /* 0x001fe4000001ff00 */
[----:B-1----:R-:W-:-:S02]  /*1e00*/  CS2R R18, SRZ ;  /* 0x0000000000127805 */ /* 0x002fc4000001ff00 */
[----:B------:R-:W-:-:S13]  /*1e10*/  R2UR UR13, R22 ;  /* 0x00000000160d72ca */ /* 0x000fda00000e0000 */
        /* <DEDUP_REMOVED lines=22> */
.L_x_137:
[----:B------:R-:W-:Y:S05]  /*1f80*/  BSYNC B0 ;  /* 0x0000000000007941 */ /* 0x000fea0003800000 */
.L_x_136:
[----:B------:R-:W-:Y:S02]  /*1f90*/  ISETP.NE.AND P5, PT, RZ, UR17, PT ;  /* 0x00000011ff007c0c */ /* 0x000fe4000bfa5270 */
[C---:B-----5:R-:W-:Y:S02]  /*1fa0*/  PRMT R10, R48.reuse, 0x7632, R10 ;  /* 0x00007632300a7816 */ /* 0x060fe4000000000a */
[----:B0-----:R-:W-:Y:S02]  /*1fb0*/  SHF.L.U32 R20, R48, 0x10, RZ ;  /* 0x0000001030147819 */ /* 0x001fe400000006ff */
[----:B------:R-:W-:Y:S02]  /*1fc0*/  SHF.L.U32 R21, R49, 0x10, RZ ;  /* 0x0000001031157819 */ /* 0x000fe400000006ff */
[----:B------:R-:W-:Y:S01]  /*1fd0*/  SHF.L.U32 R10, R10, 0x10, RZ ;  /* 0x000000100a0a7819 */ /* 0x000fe200000006ff */
[----:B------:R-:W-:Y:S01]  /*1fe0*/  FADD.FTZ R20, R20, -UR13 ;  /* 0x8000000d14147e21 */ /* 0x000fe20008010000 */
[----:B------:R-:W-:Y:S01]  /*1ff0*/  PRMT R23, R60, 0x7632, R23 ;  /* 0x000076323c177816 */ /* 0x000fe20000000017 */
[----:B------:R-:W-:Y:S01]  /*2000*/  FADD.FTZ R25, R21, -UR13 ;  /* 0x8000000d15197e21 */ /* 0x000fe20008010000 */
[----:B------:R-:W-:Y:S01]  /*2010*/  PRMT R26, R49, 0x7632, R26 ;  /* 0x00007632311a7816 */ /* 0x000fe2000000001a */
[----:B------:R-:W-:Y:S01]  /*2020*/  FADD.FTZ R10, R10, -UR13 ;  /* 0x8000000d0a0a7e21 */ /* 0x000fe20008010000 */
[----:B------:R-:W-:Y:S01]  /*2030*/  PRMT R22, R64, 0x7632, R22 ;  /* 0x0000763240167816 */ /* 0x000fe20000000016 */
[----:B------:R-:W-:Y:S01]  /*2040*/  FMUL.FTZ R21, R20, UR18 ;  /* 0x0000001214157c20 */ /* 0x000fe20008410000 */
[----:B------:R-:W-:Y:S01]  /*2050*/  SHF.L.U32 R27, R60, 0x10, RZ ;  /* 0x000000103c1b7819 */ /* 0x000fe200000006ff */
[----:B------:R-:W-:Y:S01]  /*2060*/  FMUL.FTZ R25, R25, UR18 ;  /* 0x0000001219197c20 */ /* 0x000fe20008410000 */
[----:B------:R-:W-:Y:S01]  /*2070*/  SHF.L.U32 R24, R64, 0x10, RZ ;  /* 0x0000001040187819 */ /* 0x000fe200000006ff */
[----:B------:R-:W-:Y:S01]  /*2080*/  FMUL.FTZ R10, R10, UR18 ;  /* 0x000000120a0a7c20 */ /* 0x000fe20008410000 */
[----:B------:R-:W-:-:S02]  /*2090*/  SHF.L.U32 R23, R23, 0x10, RZ ;  /* 0x0000001017177819 */ /* 0x000fc400000006ff */
        /* <DEDUP_REMOVED lines=21> */
.L_x_138:
[----:B------:R-:W-:Y:S01]  /*21f0*/  FMUL.FTZ R20, R27, R16 ;  /* 0x000000101b147220 */ /* 0x000fe20000410000 */
[----:B------:R-:W-:Y:S01]  /*2200*/  FADD.FTZ R26, R26, -UR13 ;  /* 0x8000000d1a1a7e21 */ /* 0x000fe20008010000 */
[----:B------:R-:W-:Y:S01]  /*2210*/  FFMA.FTZ R28, R21, R27, RZ ;  /* 0x0000001b151c7223 */ /* 0x000fe200000100ff */
        /* <DEDUP_REMOVED lines=23> */
.L_x_139:
[----:B------:R-:W-:Y:S01]  /*2390*/  FFMA.FTZ R30, R10, R29, R21 ;  /* 0x0000001d0a1e7223 */ /* 0x000fe20000010015 */
[----:B------:R-:W-:Y:S01]  /*23a0*/  FADD.FTZ R29, R29, R20 ;  /* 0x000000141d1d7221 */ /* 0x000fe20000010000 */
[----:B------:R-:W-:Y:S01]  /*23b0*/  FADD.FTZ R27, RZ, R27 ;  /* 0x0000001bff1b7221 */ /* 0x000fe20000010000 */
[----:B------:R-:W-:Y:S01]  /*23c0*/  FFMA.FTZ R20, R25, R24, R28 ;  /* 0x0000001819147223 */ /* 0x000fe2000001001c */
[----:B------:R-:W-:Y:S01]  /*23d0*/  FMUL.FTZ R28, R24, R16 ;  /* 0x00000010181c7220 */ /* 0x000fe20000410000 */
[----:B------:R-:W-:Y:S01]  /*23e0*/  FFMA.FTZ R21, R10, R23, RZ ;  /* 0x000000170a157223 */ /* 0x000fe200000100ff */
[----:B------:R-:W-:Y:S01]  /*23f0*/  FADD.FTZ R23, RZ, R23 ;  /* 0x00000017ff177221 */ /* 0x000fe20000010000 */
[----:B------:R-:W-:Y:S01]  /*2400*/  PRMT R10, R46, 0x7632, R10 ;  /* 0x000076322e0a7816 */ /* 0x000fe2000000000a */
[----:B------:R-:W-:Y:S01]  /*2410*/  FADD.FTZ R24, R27, R24 ;  /* 0x000000181b187221 */ /* 0x000fe20000010000 */
[----:B------:R-:W-:Y:S01]  /*2420*/  FFMA.FTZ R27, R25, R28, R30 ;  /* 0x0000001c191b7223 */ /* 0x000fe2000001001e */
[----:B------:R-:W-:Y:S01]  /*2430*/  FFMA.FTZ R21, R26, R22, R21 ;  /* 0x000000161a157223 */ /* 0x000fe20000010015 */
[----:B------:R-:W-:Y:S01]  /*2440*/  FADD.FTZ R23, R23, R22 ;  /* 0x0000001617177221 */ /* 0x000fe20000010000 */
[----:B------:R-:W-:Y:S01]  /*2450*/  FMUL.FTZ R25, R22, R17 ;  /* 0x0000001116197220 */ /* 0x000fe20000410000 */
[----:B------:R-:W-:-:S02]  /*2460*/  SHF.L.U32 R22, R46, 0x10, RZ ;  /* 0x000000102e167819 */ /* 0x000fc400000006ff */
[----:B------:R-:W-:Y:S01]  /*2470*/  SHF.L.U32 R30, R10, 0x10, RZ ;  /* 0x000000100a1e7819 */ /* 0x000fe200000006ff */
[--C-:B------:R-:W-:Y:S01]  /*2480*/  FADD.FTZ R10, R29, R28.reuse ;  /* 0x0000001c1d0a7221 */ /* 0x100fe20000010000 */
        /* <DEDUP_REMOVED lines=27> */
.L_x_140:
[----:B------:R-:W-:Y:S01]  /*2640*/  FMUL.FTZ R31, R27, R16 ;  /* 0x000000101b1f7220 */ /* 0x000fe20000410000 */
[----:B------:R-:W-:Y:S01]  /*2650*/  FADD.FTZ R30, R25, R10 ;  /* 0x0000000a191e7221 */ /* 0x000fe20000010000 */
[----:B------:R-:W-:Y:S01]  /*2660*/  FADD.FTZ R10, R24, R27 ;  /* 0x0000001b180a7221 */ /* 0x000fe20000010000 */
[----:B------:R-:W-:Y:S01]  /*2670*/  PRMT R24, R47, 0x7632, R24 ;  /* 0x000076322f187816 */ /* 0x000fe20000000018 */
[C---:B------:R-:W-:Y:S01]  /*2680*/  FFMA.FTZ R20, R29.reuse, R27, R20 ;  /* 0x0000001b1d147223 */ /* 0x040fe20000010014 */
[----:B------:R-:W-:Y:S01]  /*2690*/  FFMA.FTZ R29, R29, R31, R26 ;  /* 0x0000001f1d1d7223 */ /* 0x000fe2000001001a */
[----:B------:R-:W-:Y:S01]  /*26a0*/  FMUL.FTZ R25, R22, R17 ;  /* 0x0000001116197220 */ /* 0x000fe20000410000 */
[----:B------:R-:W-:Y:S01]  /*26b0*/  SHF.L.U32 R26, R47, 0x10, RZ ;  /* 0x000000102f1a7819 */ /* 0x000fe200000006ff */
[----:B------:R-:W-:Y:S01]  /*26c0*/  FFMA.FTZ R21, R28, R22, R21 ;  /* 0x000000161c157223 */ /* 0x000fe20000010015 */
[----:B------:R-:W-:Y:S01]  /*26d0*/  SHF.L.U32 R24, R24, 0x10, RZ ;  /* 0x0000001018187819 */ /* 0x000fe200000006ff */
[--C-:B------:R-:W-:Y:S01]  /*26e0*/  FFMA.FTZ R28, R28, R25, R29.reuse ;  /* 0x000000191c1c7223 */ /* 0x100fe2000001001d */
[----:B------:R-:W-:Y:S01]  /*26f0*/  FADD.FTZ R23, R23, R22 ;  /* 0x0000001617177221 */ /* 0x000fe20000010000 */
[----:B------:R-:W-:Y:S01]  /*2700*/  PRMT R29, R58, 0x7632, R29 ;  /* 0x000076323a1d7816 */ /* 0x000fe2000000001d */
[----:B------:R-:W-:Y:S01]  /*2710*/  FADD.FTZ R22, R30, R31 ;  /* 0x0000001f1e167221 */ /* 0x000fe20000010000 */
[----:B------:R-:W-:Y:S01]  /*2720*/  FADD.FTZ R26, R26, -UR13 ;  /* 0x8000000d1a1a7e21 */ /* 0x000fe20008010000 */
[----:B------:R-:W-:Y:S01]  /*2730*/  FADD.FTZ R30, R24, -UR13 ;  /* 0x8000000d181e7e21 */ /* 0x000fe20008010000 */
[----:B------:R-:W-:-:S02]  /*2740*/  SHF.L.U32 R24, R29, 0x10, RZ ;  /* 0x000000101d187819 */ /* 0x000fc400000006ff */
        /* <DEDUP_REMOVED lines=22> */
.L_x_141:
[--C-:B------:R-:W-:Y:S01]  /*28b0*/  FADD.FTZ R30, R25, R22.reuse ;  /* 0x00000016191e7221 */ /* 0x100fe20000010000 */
[----:B------:R-:W-:Y:S01]  /*28c0*/  FMUL.FTZ R31, R27, R16 ;  /* 0x000000101b1f7220 */ /* 0x000fe20000410000 */
[----:B------:R-:W-:Y:S01]  /*28d0*/  PRMT R22, R44, 0x7632, R22 ;  /* 0x000076322c167816 */ /* 0x000fe20000000016 */
[----:B------:R-:W-:Y:S01]  /*28e0*/  FADD.FTZ R10, R10, R27 ;  /* 0x0000001b0a0a7221 */ /* 0x000fe20000010000 */
[----:B------:R-:W-:Y:S01]  /*28f0*/  FFMA.FTZ R20, R29, R27, R20 ;  /* 0x0000001b1d147223 */ /* 0x000fe20000010014 */
[----:B------:R-:W-:Y:S01]  /*2900*/  FADD.FTZ R23, R23, R24 ;  /* 0x0000001817177221 */ /* 0x000fe20000010000 */
[----:B------:R-:W-:Y:S01]  /*2910*/  FFMA.FTZ R21, R26, R24, R21 ;  /* 0x000000181a157223 */ /* 0x000fe20000010015 */
[----:B------:R-:W-:Y:S01]  /*2920*/  FMUL.FTZ R25, R24, R17 ;  /* 0x0000001118197220 */ /* 0x000fe20000410000 */
[--C-:B------:R-:W-:Y:S01]  /*2930*/  FFMA.FTZ R29, R29, R31, R28.reuse ;  /* 0x0000001f1d1d7223 */ /* 0x100fe2000001001c */
[----:B------:R-:W-:Y:S02]  /*2940*/  SHF.L.U32 R24, R44, 0x10, RZ ;  /* 0x000000102c187819 */ /* 0x000fe400000006ff */
[----:B------:R-:W-:Y:S01]  /*2950*/  SHF.L.U32 R27, R22, 0x10, RZ ;  /* 0x00000010161b7819 */ /* 0x000fe200000006ff */
[----:B------:R-:W-:Y:S01]  /*2960*/  FADD.FTZ R22, R30, R31 ;  /* 0x0000001f1e167221 */ /* 0x000fe20000010000 */
[----:B------:R-:W-:Y:S01]  /*2970*/  FFMA.FTZ R26, R26, R25, R29 ;  /* 0x000000191a1a7223 */ /* 0x000fe2000001001d */
        /* <DEDUP_REMOVED lines=26> */
.L_x_142:
[----:B------:R-:W-:Y:S01]  /*2b20*/  FMUL.FTZ R31, R27, R16 ;  /* 0x000000101b1f7220 */ /* 0x000fe20000410000 */
[--C-:B------:R-:W-:Y:S01]  /*2b30*/  FADD.FTZ R30, R25, R22.reuse ;  /* 0x00000016191e7221 */ /* 0x100fe20000010000 */
[----:B------:R-:W-:Y:S01]  /*2b40*/  PRMT R22, R45, 0x7632, R22 ;  /* 0x000076322d167816 */ /* 0x000fe20000000016 */
[C---:B------:R-:W-:Y:S01]  /*2b50*/  FFMA.FTZ R20, R29.reuse, R27, R20 ;  /* 0x0000001b1d147223 */ /* 0x040fe20000010014 */
[----:B------:R-:W-:Y:S01]  /*2b60*/  FFMA.FTZ R29, R29, R31, R26 ;  /* 0x0000001f1d1d7223 */ /* 0x000fe2000001001a */
[----:B------:R-:W-:Y:S01]  /*2b70*/  FADD.FTZ R23, R23, R24 ;  /* 0x0000001817177221 */ /* 0x000fe20000010000 */
[----:B------:R-:W-:Y:S01]  /*2b80*/  FFMA.FTZ R21, R28, R24, R21 ;  /* 0x000000181c157223 */ /* 0x000fe20000010015 */
[----:B------:R-:W-:Y:S01]  /*2b90*/  FMUL.FTZ R25, R24, R17 ;  /* 0x0000001118197220 */ /* 0x000fe20000410000 */
[----:B------:R-:W-:Y:S01]  /*2ba0*/  SHF.L.U32 R24, R45, 0x10, RZ ;  /* 0x000000102d187819 */ /* 0x000fe200000006ff */
[----:B------:R-:W-:Y:S01]  /*2bb0*/  FADD.FTZ R10, R10, R27 ;  /* 0x0000001b0a0a7221 */ /* 0x000fe20000010000 */
[----:B------:R-:W-:Y:S01]  /*2bc0*/  SHF.L.U32 R26, R22, 0x10, RZ ;  /* 0x00000010161a7819 */ /* 0x000fe200000006ff */
[----:B------:R-:W-:Y:S01]  /*2bd0*/  FFMA.FTZ R28, R28, R25, R29 ;  /* 0x000000191c1c7223 */ /* 0x000fe2000001001d */
[----:B------:R-:W-:Y:S01]  /*2be0*/  FADD.FTZ R22, R30, R31 ;  /* 0x0000001f1e167221 */ /* 0x000fe20000010000 */
        /* <DEDUP_REMOVED lines=26> */
.L_x_143:
        /* <DEDUP_REMOVED lines=39> */
.L_x_144:
        /* <DEDUP_REMOVED lines=39> */
.L_x_145:
        /* <DEDUP_REMOVED lines=39> */
.L_x_146:
        /* <DEDUP_REMOVED lines=13> */
[C---:B------:R-:W-:Y:S01]  /*35b0*/  PRMT R29, R63.reuse, 0x7632, R29 ;  /* 0x000076323f1d7816 */ /* 0x040fe2000000001d */
        /* <DEDUP_REMOVED lines=25> */
.L_x_147:
[----:B------:R-:W-:Y:S01]  /*3750*/  FADD.FTZ R26, R10, R27 ;  /* 0x0000001b0a1a7221 */ /* 0x000fe20000010000 */
[----:B------:R-:W-:Y:S01]  /*3760*/  FADD.FTZ R10, R23, R24 ;  /* 0x00000018170a7221 */ /* 0x000fe20000010000 */
[----:B------:R-:W-:Y:S01]  /*3770*/  FMUL.FTZ R31, R27, R16 ;  /* 0x000000101b1f7220 */ /* 0x000fe20000410000 */
[----:B------:R-:W-:Y:S01]  /*3780*/  PRMT R23, R39, 0x7632, R23 ;  /* 0x0000763227177816 */ /* 0x000fe20000000017 */
[----:B------:R-:W-:Y:S01]  /*3790*/  FADD.FTZ R32, R25, R22 ;  /* 0x0000001619207221 */ /* 0x000fe20000010000 */
[C---:B------:R-:W-:Y:S01]  /*37a0*/  FFMA.FTZ R27, R29.reuse, R27, R20 ;  /* 0x0000001b1d1b7223 */ /* 0x040fe20000010014 */
[----:B------:R-:W-:Y:S01]  /*37b0*/  FMUL.FTZ R22, R24, R17 ;  /* 0x0000001118167220 */ /* 0x000fe20000410000 */
[----:B------:R-:W-:Y:S01]  /*37c0*/  FFMA.FTZ R20, R30, R24, R21 ;  /* 0x000000181e147223 */ /* 0x000fe20000010015 */
[--C-:B------:R-:W-:Y:S01]  /*37d0*/  FFMA.FTZ R29, R29, R31, R28.reuse ;  /* 0x0000001f1d1d7223 */ /* 0x100fe2000001001c */
        /* <DEDUP_REMOVED lines=10> */
[----:B------:R-:W-:Y:S01]  /*3880*/  PRMT R22, R62, 0x7632, R22 ;  /* 0x000076323e167816 */ /* 0x000fe20000000016 */
[----:B------:R-:W-:Y:S01]  /*3890*/  FMUL.FTZ R25, R25, UR18 ;  /* 0x0000001219197c20 */ /* 0x000fe20008410000 */
        /* <DEDUP_REMOVED lines=20> */
.L_x_148:
[----:B------:R-:W-:Y:S01]  /*39e0*/  FMUL.FTZ R31, R23, R16 ;  /* 0x00000010171f7220 */ /* 0x000fe20000410000 */
[----:B------:R-:W-:Y:S01]  /*39f0*/  FADD.FTZ R26, R26, R23 ;  /* 0x000000171a1a7221 */ /* 0x000fe20000010000 */
[C---:B------:R-:W-:Y:S01]  /*3a00*/  FFMA.FTZ R27, R29.reuse, R23, R27 ;  /* 0x000000171d1b7223 */ /* 0x040fe2000001001b */
[----:B------:R-:W-:Y:S01]  /*3a10*/  SHF.L.U32 R23, R62, 0x10, RZ ;  /* 0x000000103e177819 */ /* 0x000fe200000006ff */
[----:B------:R-:W-:Y:S01]  /*3a20*/  FFMA.FTZ R32, R29, R31, R30 ;  /* 0x0000001f1d207223 */ /* 0x000fe2000001001e */
[----:B------:R-:W-:Y:S01]  /*3a30*/  SHF.L.U32 R22, R22, 0x10, RZ ;  /* 0x0000001016167819 */ /* 0x000fe200000006ff */
[----:B------:R-:W-:Y:S01]  /*3a40*/  FADD.FTZ R21, R21, R31 ;  /* 0x0000001f15157221 */ /* 0x000fe20000010000 */
[----:B------:R-:W-:Y:S01]  /*3a50*/  PRMT R29, R55, 0x7632, R29 ;  /* 0x00007632371d7816 */ /* 0x000fe2000000001d */
[----:B------:R-:W-:Y:S01]  /*3a60*/  FADD.FTZ R23, R23, -UR13 ;  /* 0x8000000d17177e21 */ /* 0x000fe20008010000 */
[----:B------:R-:W-:Y:S01]  /*3a70*/  SHF.L.U32 R28, R55, 0x10, RZ ;  /* 0x00000010371c7819 */ /* 0x000fe200000006ff */
[----:B------:R-:W-:Y:S01]  /*3a80*/  FADD.FTZ R31, R22, -UR13 ;  /* 0x8000000d161f7e21 */ /* 0x000fe20008010000 */
[----:B------:R-:W-:Y:S01]  /*3a90*/  SHF.L.U32 R29, R29, 0x10, RZ ;  /* 0x000000101d1d7819 */ /* 0x000fe200000006ff */
[----:B------:R-:W-:Y:S01]  /*3aa0*/  FMUL.FTZ R30, R23, UR18 ;  /* 0x00000012171e7c20 */ /* 0x000fe20008410000 */
        /* <DEDUP_REMOVED lines=21> */
.L_x_149:
[--C-:B------:R-:W-:Y:S01]  /*3c00*/  FADD.FTZ R36, R22, R21.reuse ;  /* 0x0000001516247221 */ /* 0x100fe20000010000 */
[C---:B------:R-:W-:Y:S01]  /*3c10*/  PRMT R21, R38.reuse, 0x7632, R21 ;  /* 0x0000763226157816 */ /* 0x040fe20000000015 */
[----:B------:R-:W-:Y:S01]  /*3c20*/  FFMA.FTZ R33, R25, R22, R32 ;  /* 0x0000001619217223 */ /* 0x000fe20000010020 */
[----:B------:R-:W-:Y:S01]  /*3c30*/  SHF.L.U32 R22, R38, 0x10, RZ ;  /* 0x0000001026167819 */ /* 0x000fe200000006ff */
[----:B------:R-:W-:Y:S01]  /*3c40*/  FMUL.FTZ R23, R28, R16 ;  /* 0x000000101c177220 */ /* 0x000fe20000410000 */
[----:B------:R-:W-:Y:S02]  /*3c50*/  SHF.L.U32 R21, R21, 0x10, RZ ;  /* 0x0000001015157819 */ /* 0x000fe400000006ff */
[C---:B------:R-:W-:Y:S01]  /*3c60*/  SHF.L.U32 R32, R53.reuse, 0x10, RZ ;  /* 0x0000001035207819 */ /* 0x040fe200000006ff */
[--C-:B------:R-:W-:Y:S01]  /*3c70*/  FFMA.FTZ R68, R30, R23, R33.reuse ;  /* 0x000000171e447223 */ /* 0x100fe20000010021 */
[----:B------:R-:W-:Y:S01]  /*3c80*/  FADD.FTZ R22, R22, -UR13 ;  /* 0x8000000d16167e21 */ /* 0x000fe20008010000 */
[----:B------:R-:W-:Y:S01]  /*3c90*/  PRMT R33, R53, 0x7632, R33 ;  /* 0x0000763235217816 */ /* 0x000fe20000000021 */
[----:B------:R-:W-:Y:S01]  /*3ca0*/  FADD.FTZ R21, R21, -UR13 ;  /* 0x8000000d15157e21 */ /* 0x000fe20008010000 */
[----:B------:R-:W-:Y:S01]  /*3cb0*/  FADD.FTZ R36, R36, R23 ;  /* 0x0000001724247221 */ /* 0x000fe20000010000 */
[----:B------:R-:W-:Y:S01]  /*3cc0*/  FMUL.FTZ R34, R22, UR18 ;  /* 0x0000001216227c20 */ /* 0x000fe20008410000 */
[----:B------:R-:W-:Y:S01]  /*3cd0*/  PRMT R70, R54, 0x7632, R70 ;  /* 0x0000763236467816 */ /* 0x000fe20000000046 */
[----:B------:R-:W-:Y:S01]  /*3ce0*/  FMUL.FTZ R22, R29, R17 ;  /* 0x000000111d167220 */ /* 0x000fe20000410000 */
[----:B------:R-:W-:Y:S01]  /*3cf0*/  SHF.L.U32 R33, R33, 0x10, RZ ;  /* 0x0000001021217819 */ /* 0x000fe200000006ff */
[----:B------:R-:W-:Y:S01]  /*3d00*/  FMUL.FTZ R35, R21, UR18 ;  /* 0x0000001215237c20 */ /* 0x000fe20008410000 */
        /* <DEDUP_REMOVED lines=19> */
.L_x_150:
[----:B------:R-:W-:Y:S01]  /*3e40*/  SHF.L.U32 R69, R54, 0x10, RZ ;  /* 0x0000001036457819 */ /* 0x000fe200000006ff */
[----:B------:R-:W-:Y:S01]  /*3e50*/  FFMA.FTZ R21, R31, R22, R68 ;  /* 0x000000161f157223 */ /* 0x000fe20000010044 */
[----:B------:R-:W-:Y:S01]  /*3e60*/  SHF.L.U32 R70, R70, 0x10, RZ ;  /* 0x0000001046467819 */ /* 0x000fe200000006ff */
[----:B------:R-:W-:Y:S01]  /*3e70*/  FMUL.FTZ R23, R32, R16 ;  /* 0x0000001020177220 */ /* 0x000fe20000410000 */
[----:B------:R-:W-:Y:S01]  /*3e80*/  FADD.FTZ R36, R22, R36 ;  /* 0x0000002416247221 */ /* 0x000fe20000010000 */
[----:B------:R-:W-:Y:S01]  /*3e90*/  PRMT R68, R52, 0x7632, R68 ;  /* 0x0000763234447816 */ /* 0x000fe20000000044 */
[----:B------:R-:W-:Y:S01]  /*3ea0*/  FADD.FTZ R69, R69, -UR13 ;  /* 0x8000000d45457e21 */ /* 0x000fe20008010000 */
[----:B------:R-:W-:Y:S01]  /*3eb0*/  FADD.FTZ R70, R70, -UR13 ;  /* 0x8000000d46467e21 */ /* 0x000fe20008010000 */
[----:B------:R-:W-:Y:S01]  /*3ec0*/  FFMA.FTZ R21, R34, R23, R21 ;  /* 0x0000001722157223 */ /* 0x000fe20000010015 */
[----:B------:R-:W-:Y:S01]  /*3ed0*/  FADD.FTZ R36, R36, R23 ;  /* 0x0000001724247221 */ /* 0x000fe20000010000 */
[----:B------:R-:W-:Y:S01]  /*3ee0*/  SHF.L.U32 R67, R52, 0x10, RZ ;  /* 0x0000001034437819 */ /* 0x000fe200000006ff */
[----:B------:R-:W-:Y:S01]  /*3ef0*/  FMUL.FTZ R69, R69, UR18 ;  /* 0x0000001245457c20 */ /* 0x000fe20008410000 */
[----:B------:R-:W-:Y:S01]  /*3f00*/  SHF.L.U32 R68, R68, 0x10, RZ ;  /* 0x0000001044447819 */ /* 0x000fe200000006ff */
[----:B------:R-:W-:Y:S01]  /*3f10*/  FMUL.FTZ R22, R33, R17 ;  /* 0x0000001121167220 */ /* 0x000fe20000410000 */
[----:B------:R-:W-:Y:S01]  /*3f20*/  FMUL.FTZ R70, R70, UR18 ;  /* 0x0000001246467c20 */ /* 0x000fe20008410000 */
[----:B------:R-:W-:Y:S06]  /*3f30*/  @!P5 BRA `(.L_x_151) ;  /* 0x000000000048d947 */ /* 0x000fec0003800000 */
[----:B------:R-:W-:-:S04]  /*3f40*/  FFMA.FTZ R23, R69, R16, R18 ;  /* 0x0000001045177223 */ /* 0x000fc80000010012 */
[----:B------:R-:W-:-:S06]  /*3f50*/  FMUL.FTZ R37, R23, -1.4426950216293334961 ;  /* 0xbfb8aa3b17257820 */ /* 0x000fcc0000410000 */
[----:B------:R-:W0:Y:S02]  /*3f60*/  MUFU.EX2 R37, R37 ;  /* 0x0000002500257308 */ /* 0x000e240000000800 */
[----:B0-----:R-:W-:-:S06]  /*3f70*/  FADD.FTZ R37, R37, 1 ;  /* 0x3f80000025257421 */ /* 0x001fcc0000010000 */
[----:B------:R-:W0:Y:S02]  /*3f80*/  MUFU.RCP R37, R37 ;  /* 0x0000002500257308 */ /* 0x000e240000001000 */
[----:B0-----:R-:W-:Y:S01]  /*3f90*/  FMUL.FTZ R67, R67, R37 ;  /* 0x0000002543437220 */ /* 0x001fe20000410000 */
[----:B------:R-:W-:-:S04]  /*3fa0*/  FADD.FTZ R37, -R37, 1 ;  /* 0x3f80000025257421 */ /* 0x000fc80000010100 */
[----:B------:R-:W-:Y:S01]  /*3fb0*/  FFMA.FTZ R37, R23, R37, 1 ;  /* 0x3f80000017257423 */ /* 0x000fe20000010025 */
[----:B------:R-:W-:-:S03]  /*3fc0*/  FFMA.FTZ R23, R70, R17, R19 ;  /* 0x0000001146177223 */ /* 0x000fc60000010013 */
[----:B------:R-:W-:Y:S01]  /*3fd0*/  FMUL.FTZ R67, R67, R37 ;  /* 0x0000002543437220 */ /* 0x000fe20000410000 */
[----:B------:R-:W-:-:S06]  /*3fe0*/  FMUL.FTZ R37, R23, -1.4426950216293334961 ;  /* 0xbfb8aa3b17257820 */ /* 0x000fcc0000410000 */
[----:B------:R-:W0:Y:S02]  /*3ff0*/  MUFU.EX2 R37, R37 ;  /* 0x0000002500257308 */ /* 0x000e240000000800 */
[----:B0-----:R-:W-:-:S06]  /*4000*/  FADD.FTZ R37, R37, 1 ;  /* 0x3f80000025257421 */ /* 0x001fcc0000010000 */
[----:B------:R-:W0:Y:S02]  /*4010*/  MUFU.RCP R37, R37 ;  /* 0x0000002500257308 */ /* 0x000e240000001000 */
[----:B0-----:R-:W-:Y:S01]  /*4020*/  FMUL.FTZ R68, R68, R37 ;  /* 0x0000002544447220 */ /* 0x001fe20000410000 */
[----:B------:R-:W-:-:S04]  /*4030*/  FADD.FTZ R37, -R37, 1 ;  /* 0x3f80000025257421 */ /* 0x000fc80000010100 */
[----:B------:R-:W-:-:S04]  /*4040*/  FFMA.FTZ R37, R23, R37, 1 ;  /* 0x3f80000017257423 */ /* 0x000fc80000010025 */
[----:B------:R-:W-:-:S07]  /*4050*/  FMUL.FTZ R68, R68, R37 ;  /* 0x0000002544447220 */ /* 0x000fce0000410000 */
.L_x_151:
[----:B------:R-:W-:Y:S01]  /*4060*/  PRMT R74, R9, 0x7632, R74 ;  /* 0x00007632094a7816 */ /* 0x000fe2000000004a */
[----:B------:R-:W-:Y:S01]  /*4070*/  FFMA.FTZ R21, R35, R22, R21 ;  /* 0x0000001623157223 */ /* 0x000fe20000010015 */
[----:B------:R-:W-:Y:S01]  /*4080*/  FMUL.FTZ R23, R67, R16 ;  /* 0x0000001043177220 */ /* 0x000fe20000410000 */
[----:B------:R-:W-:Y:S01]  /*4090*/  SHF.L.U32 R73, R9, 0x10, RZ ;  /* 0x0000001009497819 */ /* 0x000fe200000006ff */
[----:B------:R-:W-:Y:S01]  /*40a0*/  FADD.FTZ R36, R22, R36 ;  /* 0x0000002416247221 */ /* 0x000fe20000010000 */
[----:B------:R-:W-:Y:S01]  /*40b0*/  SHF.L.U32 R74, R74, 0x10, RZ ;  /* 0x000000104a4a7819 */ /* 0x000fe200000006ff */
[----:B------:R-:W-:Y:S01]  /*40c0*/  FMUL.FTZ R22, R68, R17 ;  /* 0x0000001144167220 */ /* 0x000fe20000410000 */
[----:B------:R-:W-:Y:S01]  /*40d0*/  FFMA.FTZ R21, R69, R23, R21 ;  /* 0x0000001745157223 */ /* 0x000fe20000010015 */
        /* <DEDUP_REMOVED lines=29> */
.L_x_152:
[----:B------:R-:W-:Y:S01]  /*42b0*/  FMUL.FTZ R23, R71, R16 ;  /* 0x0000001047177220 */ /* 0x000fe20000410000 */
[----:B------:R-:W-:Y:S01]  /*42c0*/  FMUL.FTZ R37, R72, R17 ;  /* 0x0000001148257220 */ /* 0x000fe20000410000 */
[----:B------:R-:W-:Y:S02]  /*42d0*/  SHF.L.U32 R75, R11, 0x10, RZ ;  /* 0x000000100b4b7819 */ /* 0x000fe400000006ff */
[----:B------:R-:W-:Y:S01]  /*42e0*/  FFMA.FTZ R21, R73, R23, R21 ;  /* 0x0000001749157223 */ /* 0x000fe20000010015 */
[--C-:B------:R-:W-:Y:S01]  /*42f0*/  FADD.FTZ R22, R22, R23.reuse ;  /* 0x0000001716167221 */ /* 0x100fe20000010000 */
[----:B------:R-:W-:Y:S01]  /*4300*/  PRMT R23, R50, 0x7632, R23 ;  /* 0x0000763232177816 */ /* 0x000fe20000000017 */
[----:B------:R-:W-:Y:S01]  /*4310*/  FADD.FTZ R75, R75, -UR13 ;  /* 0x8000000d4b4b7e21 */ /* 0x000fe20008010000 */
[--C-:B------:R-:W-:Y:S01]  /*4320*/  FFMA.FTZ R36, R74, R37, R21.reuse ;  /* 0x000000254a247223 */ /* 0x100fe20000010015 */
[----:B------:R-:W-:Y:S01]  /*4330*/  PRMT R21, R11, 0x7632, R21 ;  /* 0x000076320b157816 */ /* 0x000fe20000000015 */
[----:B------:R-:W-:Y:S01]  /*4340*/  FADD.FTZ R37, R37, R22 ;  /* 0x0000001625257221 */ /* 0x000fe20000010000 */
[----:B------:R-:W-:Y:S01]  /*4350*/  SHF.L.U32 R23, R23, 0x10, RZ ;  /* 0x0000001017177819 */ /* 0x000fe200000006ff */
[----:B------:R-:W-:Y:S01]  /*4360*/  FMUL.FTZ R75, R75, UR18 ;  /* 0x000000124b4b7c20 */ /* 0x000fe20008410000 */
[----:B------:R-:W-:-:S02]  /*4370*/  SHF.L.U32 R21, R21, 0x10, RZ ;  /* 0x0000001015157819 */ /* 0x000fc400000006ff */
[----:B------:R-:W-:-:S03]  /*4380*/  SHF.L.U32 R22, R50, 0x10, RZ ;  /* 0x0000001032167819 */ /* 0x000fc600000006ff */
[----:B------:R-:W-:-:S04]  /*4390*/  FADD.FTZ R21, R21, -UR13 ;  /* 0x8000000d15157e21 */ /* 0x000fc80008010000 */
        /* <DEDUP_REMOVED lines=20> */
.L_x_153:
[----:B------:R0:W-:Y:S01]  /*44e0*/  STL [R1+0x24], R2 ;  /* 0x0000240201007387 */ /* 0x0001e20000100800 */
[----:B------:R-:W-:-:S04]  /*44f0*/  FMUL.FTZ R76, R22, R16 ;  /* 0x00000010164c7220 */ /* 0x000fc80000410000 */
[----:B------:R-:W-:Y:S01]  /*4500*/  FFMA.FTZ R36, R75, R76, R36 ;  /* 0x0000004c4b247223 */ /* 0x000fe20000010024 */
[----:B------:R-:W-:Y:S01]  /*4510*/  FADD.FTZ R37, R37, R76 ;  /* 0x0000004c25257221 */ /* 0x000fe20000010000 */
[----:B------:R-:W-:Y:S01]  /*4520*/  FMUL.FTZ R76, R23, R17 ;  /* 0x00000011174c7220 */ /* 0x000fe20000410000 */
[----:B0-----:R-:W0:Y:S03]  /*4530*/  S2R R2, SR_LANEID ;  /* 0x0000000000027919 */ /* 0x001e260000000000 */
[----:B------:R-:W-:Y:S01]  /*4540*/  FFMA.FTZ R36, R21, R76, R36 ;  /* 0x0000004c15247223 */ /* 0x000fe20000010024 */
[----:B------:R-:W-:-:S04]  /*4550*/  FADD.FTZ R37, R76, R37 ;  /* 0x000000254c257221 */ /* 0x000fc80000010000 */
[----:B------:R-:W1:Y:S04]  /*4560*/  SHFL.DOWN PT, R76, R36, 0x1, 0x1f ;  /* 0x08201f00244c7f89 */ /* 0x000e6800000e0000 */
[----:B------:R-:W2:Y:S01]  /*4570*/  SHFL.DOWN PT, R77, R37, 0x1, 0x1f ;  /* 0x08201f00254d7f89 */ /* 0x000ea200000e0000 */
[----:B0-----:R-:W-:-:S13]  /*4580*/  ISETP.GT.AND P0, PT, R2, 0x1e, PT ;  /* 0x0000001e0200780c */ /* 0x001fda0003f04270 */
[----:B-1----:R-:W-:Y:S01]  /*4590*/  @!P0 FADD.FTZ R36, R36, R76 ;  /* 0x0000004c24248221 */ /* 0x002fe20000010000 */
[----:B--2---:R-:W-:Y:S01]  /*45a0*/  @!P0 FADD.FTZ R37, R37, R77 ;  /* 0x0000004d25258221 */ /* 0x004fe20000010000 */
[----:B------:R-:W-:-:S03]  /*45b0*/  ISETP.GT.AND P0, PT, R2, 0x1d, PT ;  /* 0x0000001d0200780c */ /* 0x000fc60003f04270 */
[----:B------:R-:W0:Y:S04]  /*45c0*/  SHFL.DOWN PT, R76, R36, 0x2, 0x1f ;  /* 0x08401f00244c7f89 */ /* 0x000e2800000e0000 */
[----:B------:R-:W1:Y:S06]  /*45d0*/  SHFL.DOWN PT, R77, R37, 0x2, 0x1f ;  /* 0x08401f00254d7f89 */ /* 0x000e6c00000e0000 */
        /* <DEDUP_REMOVED lines=9> */
[----:B------:R1:W5:Y:S04]  /*4670*/  LDL.LU R2, [R1+0x24] ;  /* 0x0000240001027983 */ /* 0x0003680000300800 */
[----:B------:R-:W2:Y:S06]  /*4680*/  SHFL.DOWN PT, R77, R37, 0x8, 0x1f ;  /* 0x09001f00254d7f89 */ /* 0x000eac00000e0000 */
[----:B0-----:R-:W-:-:S02]  /*4690*/  @!P0 FADD.FTZ R36, R36, R76 ;  /* 0x0000004c24248221 */ /* 0x001fc40000010000 */
[----:B------:R-:W3:Y:S01]  /*46a0*/  LDL R76, [R1+0x20] ;  /* 0x00002000014c7983 */ /* 0x000ee20000100800 */
[----:B--2---:R-:W-:Y:S02]  /*46b0*/  @!P0 FADD.FTZ R37, R37, R77 ;  /* 0x0000004d25258221 */ /* 0x004fe40000010000 */
[----:B------:R-:W0:Y:S01]  /*46c0*/  S2R R77, SR_LANEID ;  /* 0x00000000004d7919 */ /* 0x000e220000000000 */
[----:B------:R-:W-:Y:S01]  /*46d0*/  FFMA.FTZ R20, R25, R24, R20 ;  /* 0x0000001819147223 */ /* 0x000fe20000010014 */
[----:B------:R-:W-:Y:S02]  /*46e0*/  FADD.FTZ R10, R10, R24 ;  /* 0x000000180a0a7221 */ /* 0x000fe40000010000 */
[----:B------:R-:W2:Y:S01]  /*46f0*/  SHFL.DOWN PT, R24, R36, 0x10, 0x1f ;  /* 0x0a001f0024187f89 */ /* 0x000ea200000e0000 */
[----:B------:R-:W4:Y:S03]  /*4700*/  S2UR UR19, SR_CgaCtaId ;  /* 0x00000000001379c3 */ /* 0x000f260000008800 */
[----:B------:R-:W1:Y:S01]  /*4710*/  SHFL.DOWN PT, R25, R37, 0x10, 0x1f ;  /* 0x0a001f0025197f89 */ /* 0x000e6200000e0000 */
[----:B------:R-:W-:Y:S01]  /*4720*/  FFMA.FTZ R27, R30, R28, R27 ;  /* 0x0000001c1e1b7223 */ /* 0x000fe2000001001b */
[----:B------:R-:W-:Y:S01]  /*4730*/  FFMA.FTZ R20, R31, R29, R20 ;  /* 0x0000001d1f147223 */ /* 0x000fe20000010014 */
[----:B------:R-:W-:Y:S01]  /*4740*/  FADD.FTZ R26, R26, R28 ;  /* 0x0000001c1a1a7221 */ /* 0x000fe20000010000 */
[----:B------:R-:W-:Y:S01]  /*4750*/  FADD.FTZ R10, R10, R29 ;  /* 0x0000001d0a0a7221 */ /* 0x000fe20000010000 */
[----:B------:R-:W-:Y:S01]  /*4760*/  FFMA.FTZ R27, R34, R32, R27 ;  /* 0x00000020221b7223 */ /* 0x000fe2000001001b */
[----:B------:R-:W-:Y:S01]  /*4770*/  FFMA.FTZ R20, R35, R33, R20 ;  /* 0x0000002123147223 */ /* 0x000fe20000010014 */
[----:B------:R-:W-:Y:S01]  /*4780*/  FADD.FTZ R26, R26, R32 ;  /* 0x000000201a1a7221 */ /* 0x000fe20000010000 */
[----:B------:R-:W-:Y:S01]  /*4790*/  FADD.FTZ R33, R10, R33 ;  /* 0x000000210a217221 */ /* 0x000fe20000010000 */
[----:B------:R-:W-:Y:S01]  /*47a0*/  UMOV UR12, 0x400 ;  /* 0x00000400000c7882 */ /* 0x000fe20000000000 */
[----:B------:R-:W-:Y:S01]  /*47b0*/  FFMA.FTZ R10, R69, R67, R27 ;  /* 0x00000043450a7223 */ /* 0x000fe2000001001b */
[----:B------:R-:W-:Y:S01]  /*47c0*/  UIADD3 UR11, UR12, 0xd0, URZ ;  /* 0x000000d00c0b7890 */ /* 0x000fe2000fffe03f */
[----:B------:R-:W-:Y:S01]  /*47d0*/  FFMA.FTZ R27, R70, R68, R20 ;  /* 0x00000044461b7223 */ /* 0x000fe20000010014 */
[----:B0-----:R-:W-:Y:S01]  /*47e0*/  ISETP.GT.AND P0, PT, R77, 0xf, PT ;  /* 0x0000000f4d00780c */ /* 0x001fe20003f04270 */
[----:B------:R-:W-:Y:S01]  /*47f0*/  FADD.FTZ R26, R26, R67 ;  /* 0x000000431a1a7221 */ /* 0x000fe20000010000 */
[----:B------:R-:W-:Y:S01]  /*4800*/  FADD.FTZ R33, R33, R68 ;  /* 0x0000004421217221 */ /* 0x000fe20000010000 */
[----:B----4-:R-:W-:Y:S01]  /*4810*/  ULEA UR11, UR19, UR11, 0x18 ;  /* 0x0000000b130b7291 */ /* 0x010fe2000f8ec03f */
[----:B------:R-:W-:Y:S01]  /*4820*/  FFMA.FTZ R10, R73, R71, R10 ;  /* 0x00000047490a7223 */ /* 0x000fe2000001000a */
[----:B------:R-:W-:Y:S01]  /*4830*/  FFMA.FTZ R74, R74, R72, R27 ;  /* 0x000000484a4a7223 */ /* 0x000fe2000001001b */
[----:B------:R-:W-:Y:S01]  /*4840*/  ISETP.NE.AND P2, PT, R0, RZ, PT ;  /* 0x000000ff0000720c */ /* 0x000fe20003f45270 */
[----:B------:R-:W-:Y:S01]  /*4850*/  FADD.FTZ R71, R26, R71 ;  /* 0x000000471a477221 */ /* 0x000fe20000010000 */
[----:B------:R-:W-:-:S05]  /*4860*/  FADD.FTZ R72, R33, R72 ;  /* 0x0000004821487221 */ /* 0x000fca0000010000 */
[----:B--2---:R-:W-:Y:S01]  /*4870*/  @!P0 FADD.FTZ R36, R36, R24 ;  /* 0x0000001824248221 */ /* 0x004fe20000010000 */
[----:B-1----:R-:W-:Y:S01]  /*4880*/  @!P0 FADD.FTZ R37, R37, R25 ;  /* 0x0000001925258221 */ /* 0x002fe20000010000 */
[----:B------:R-:W-:Y:S01]  /*4890*/  ISETP.NE.AND P0, PT, R77, RZ, PT ;  /* 0x000000ff4d00720c */ /* 0x000fe20003f05270 */
[----:B------:R-:W-:Y:S01]  /*48a0*/  FFMA.FTZ R20, R75, R22, R10 ;  /* 0x000000164b147223 */ /* 0x000fe2000001000a */
[----:B------:R-:W-:Y:S01]  /*48b0*/  FFMA.FTZ R21, R21, R23, R74 ;  /* 0x0000001715157223 */ /* 0x000fe2000001004a */
[----:B------:R-:W-:Y:S01]  /*48c0*/  FADD.FTZ R22, R71, R22 ;  /* 0x0000001647167221 */ /* 0x000fe20000010000 */
[----:B------:R-:W-:Y:S01]  /*48d0*/  FADD.FTZ R23, R72, R23 ;  /* 0x0000001748177221 */ /* 0x000fe20000010000 */
[C---:B------:R-:W-:Y:S01]  /*48e0*/  LEA R10, R0.reuse, UR11, 0x4 ;  /* 0x0000000b000a7c11 */ /* 0x040fe2000f8e20ff */
[----:B------:R-:W-:Y:S04]  /*48f0*/  BSSY B0, `(.L_x_154) ;  /* 0x0000039000007945 */ /* 0x000fe80003800000 */
[----:B------:R0:W-:Y:S01]  /*4900*/  STS.128 [R10], R20 ;  /* 0x000000140a007388 */ /* 0x0001e20000000c00 */
[----:B------:R-:W-:-:S03]  /*4910*/  ISETP.GT.U32.AND P3, PT, R0, 0x14, PT ;  /* 0x000000140000780c */ /* 0x000fc60003f64070 */
[----:B---3--:R0:W-:Y:S01]  /*4920*/  @!P0 STS.64 [R76+0x18], R36 ;  /* 0x000018244c008388 */ /* 0x0081e20000000a00 */
[----:B------:R-:W-:Y:S06]  /*4930*/  BAR.SYNC.DEFER_BLOCKING 0x0 ;  /* 0x0000000000007b1d */ /* 0x000fec0000010000 */
[----:B------:R-:W-:Y:S05]  /*4940*/  @P2 BRA `(.L_x_155) ;  /* 0x0000000000cc2947 */ /* 0x000fea0003800000 */
[----:B------:R-:W-:-:S09]  /*4950*/  ULEA UR11, UR19, UR12, 0x18 ;  /* 0x0000000c130b7291 */ /* 0x000fd2000f8ec03f */
[----:B------:R-:W1:Y:S04]  /*4960*/  LDS.128 R28, [UR11+0x20] ;  /* 0x0000200bff1c7984 */ /* 0x000e680008000c00 */
[----:B------:R-:W2:Y:S04]  /*4970*/  LDS.128 R32, [UR11+0x30] ;  /* 0x0000300bff207984 */ /* 0x000ea80008000c00 */
[----:B------:R-:W3:Y:S01]  /*4980*/  LDS.128 R24, [UR11+0x40] ;  /* 0x0000400bff187984 */ /* 0x000ee20008000c00 */
        /* <DEDUP_REMOVED lines=43> */
[----:B0-----:R-:W-:Y:S01]  /*4c40*/  FADD.FTZ R67, R67, R28 ;  /* 0x0000001c43437221 */ /* 0x001fe20000010000 */
[----:B------:R-:W-:-:S03]  /*4c50*/  FADD.FTZ R24, R36, R29 ;  /* 0x0000001d24187221 */ /* 0x000fc60000010000 */
[----:B------:R-:W-:Y:S01]  /*4c60*/  FADD.FTZ R36, R67, R30 ;  /* 0x0000001e43247221 */ /* 0x000fe20000010000 */
[----:B------:R-:W-:-:S07]  /*4c70*/  FADD.FTZ R37, R24, R31 ;  /* 0x0000001f18257221 */ /* 0x000fce0000010000 */
.L_x_155:
[----:B------:R-:W-:Y:S05]  /*4c80*/  BSYNC B0 ;  /* 0x0000000000007941 */ /* 0x000fea0003800000 */
.L_x_154:
[----:B------:R-:W-:Y:S06]  /*4c90*/  BAR.SYNC.DEFER_BLOCKING 0x0 ;  /* 0x0000000000007b1d */ /* 0x000fec0000010000 */
[----:B------:R-:W-:Y:S04]  /*4ca0*/  BSSY B0, `(.L_x_156) ;  /* 0x000009d000007945 */ /* 0x000fe80003800000 */
[----:B------:R-:W-:Y:S05]  /*4cb0*/  @P3 BRA `(.L_x_157) ;  /* 0x00000008006c3947 */ /* 0x000fea0003800000 */
[----:B------:R-:W1:Y:S04]  /*4cc0*/  LDS.128 R24, [R10+0x150] ;  /* 0x000150000a187984 */ /* 0x000e680000000c00 */
[----:B------:R-:W2:Y:S04]  /*4cd0*/  LDS.128 R28, [R10+0x2a0] ;  /* 0x0002a0000a1c7984 */ /* 0x000ea80000000c00 */
[----:B------:R-:W3:Y:S01]  /*4ce0*/  LDS.128 R32, [R10+0x3f0] ;  /* 0x0003f0000a207984 */ /* 0x000ee20000000c00 */
        /* <DEDUP_REMOVED lines=8> */
[----:B------:R-:W-:Y:S01]  /*4d70*/  FADD.FTZ R30, R26, R31 ;  /* 0x0000001f1a1e7221 */ /* 0x000fe20000010000 */
[----:B---3--:R-:W-:Y:S01]  /*4d80*/  FADD.FTZ R67, R67, R32 ;  /* 0x0000002043437221 */ /* 0x008fe20000010000 */
[----:B------:R-:W1:Y:S01]  /*4d90*/  LDS.128 R24, [R10+0x690] ;  /* 0x000690000a187984 */ /* 0x000e620000000c00 */
[----:B------:R-:W-:Y:S01]  /*4da0*/  FADD.FTZ R32, R28, R33 ;  /* 0x000000211c207221 */ /* 0x000fe20000010000 */
[----:B------:R-:W-:Y:S01]  /*4db0*/  FADD.FTZ R33, R29, R34 ;  /* 0x000000221d217221 */ /* 0x000fe20000010000 */
[----:B------:R-:W-:-:S02]  /*4dc0*/  FADD.FTZ R34, R30, R35 ;  /* 0x000000231e227221 */ /* 0x000fc40000010000 */
[----:B------:R-:W2:Y:S01]  /*4dd0*/  LDS.128 R28, [R10+0x7e0] ;  /* 0x0007e0000a1c7984 */ /* 0x000ea20000000c00 */
        /* <DEDUP_REMOVED lines=9> */
[----:B--2---:R-:W-:Y:S01]  /*4e70*/  FADD.FTZ R67, R67, R28 ;  /* 0x0000001c43437221 */ /* 0x004fe20000010000 */
        /* <DEDUP_REMOVED lines=20> */
[----:B0-----:R-:W-:Y:S01]  /*4fc0*/  FADD.FTZ R67, R67, R20 ;  /* 0x0000001443437221 */ /* 0x001fe20000010000 */
[----:B------:R-:W-:Y:S01]  /*4fd0*/  FADD.FTZ R32, R32, R21 ;  /* 0x0000001520207221 */ /* 0x000fe20000010000 */
[----:B------:R-:W-:Y:S01]  /*4fe0*/  FADD.FTZ R33, R33, R22 ;  /* 0x0000001621217221 */ /* 0x000fe20000010000 */
[----:B------:R-:W-:-:S02]  /*4ff0*/  FADD.FTZ R34, R34, R23 ;  /* 0x0000001722227221 */ /* 0x000fc40000010000 */
[----:B------:R-:W0:Y:S01]  /*5000*/  LDS.128 R20, [R10+0x1110] ;  /* 0x001110000a147984 */ /* 0x000e220000000c00 */
        /* <DEDUP_REMOVED lines=59> */
[----:B------:R-:W-:Y:S01]  /*53c0*/  LDS.128 R20, [R10+0x2220] ;  /* 0x002220000a147984 */ /* 0x000fe20000000c00 */
[----:B-1----:R-:W-:Y:S01]  /*53d0*/  FADD.FTZ R67, R67, R24 ;  /* 0x0000001843437221 */ /* 0x002fe20000010000 */
[----:B------:R-:W-:Y:S01]  /*53e0*/  FADD.FTZ R32, R32, R25 ;  /* 0x0000001920207221 */ /* 0x000fe20000010000 */
[----:B------:R-:W-:Y:S01]  /*53f0*/  FADD.FTZ R33, R33, R26 ;  /* 0x0000001a21217221 */ /* 0x000fe20000010000 */
[----:B------:R-:W-:Y:S02]  /*5400*/  FADD.FTZ R34, R34, R27 ;  /* 0x0000001b22227221 */ /* 0x000fe40000010000 */
[----:B------:R-:W0:Y:S01]  /*5410*/  LDS.128 R24, [R10+0x20d0] ;  /* 0x0020d0000a187984 */ /* 0x000e220000000c00 */
[----:B--2---:R-:W-:Y:S01]  /*5420*/  FADD.FTZ R67, R67, R28 ;  /* 0x0000001c43437221 */ /* 0x004fe20000010000 */
[----:B------:R-:W-:Y:S01]  /*5430*/  FADD.FTZ R32, R32, R29 ;  /* 0x0000001d20207221 */ /* 0x000fe20000010000 */
[----:B------:R-:W-:Y:S01]  /*5440*/  FADD.FTZ R33, R33, R30 ;  /* 0x0000001e21217221 */ /* 0x000fe20000010000 */
[----:B------:R-:W-:-:S02]  /*5450*/  FADD.FTZ R34, R34, R31 ;  /* 0x0000001f22227221 */ /* 0x000fc40000010000 */
[----:B------:R-:W-:Y:S01]  /*5460*/  LDS.128 R28, [R10+0x24c0] ;  /* 0x0024c0000a1c7984 */ /* 0x000fe20000000c00 */
[----:B0-----:R-:W-:Y:S01]  /*5470*/  FADD.FTZ R67, R67, R24 ;  /* 0x0000001843437221 */ /* 0x001fe20000010000 */
[----:B------:R-:W-:Y:S01]  /*5480*/  FADD.FTZ R32, R32, R25 ;  /* 0x0000001920207221 */ /* 0x000fe20000010000 */
[----:B------:R-:W-:Y:S01]  /*5490*/  FADD.FTZ R33, R33, R26 ;  /* 0x0000001a21217221 */ /* 0x000fe20000010000 */
[----:B------:R-:W-:Y:S01]  /*54a0*/  FADD.FTZ R34, R34, R27 ;  /* 0x0000001b22227221 */ /* 0x000fe20000010000 */
[----:B------:R-:W-:Y:S01]  /*54b0*/  FADD.FTZ R67, R67, R20 ;  /* 0x0000001443437221 */ /* 0x000fe20000010000 */
[----:B------:R-:W0:Y:S01]  /*54c0*/  LDS.128 R24, [R10+0x2370] ;  /* 0x002370000a187984 */ /* 0x000e220000000c00 */
[----:B------:R-:W-:Y:S01]  /*54d0*/  FADD.FTZ R32, R32, R21 ;  /* 0x0000001520207221 */ /* 0x000fe20000010000 */
[----:B------:R-:W-:Y:S01]  /*54e0*/  FADD.FTZ R33, R33, R22 ;  /* 0x0000001621217221 */ /* 0x000fe20000010000 */
[----:B------:R-:W-:Y:S02]  /*54f0*/  FADD.FTZ R34, R34, R23 ;  /* 0x0000001722227221 */ /* 0x000fe40000010000 */
[----:B------:R-:W1:Y:S01]  /*5500*/  LDS.128 R20, [R10+0x2610] ;  /* 0x002610000a147984 */ /* 0x000e620000000c00 */
        /* <DEDUP_REMOVED lines=8> */
[----:B------:R-:W-:Y:S01]  /*5590*/  FADD.FTZ R34, R34, R31 ;  /* 0x0000001f22227221 */ /* 0x000fe20000010000 */
[----:B-1----:R-:W-:Y:S01]  /*55a0*/  FADD.FTZ R33, R33, R20 ;  /* 0x0000001421217221 */ /* 0x002fe20000010000 */
[----:B------:R-:W1:Y:S01]  /*55b0*/  LDS.128 R28, [R10+0x28b0] ;  /* 0x0028b0000a1c7984 */ /* 0x000e620000000c00 */
[----:B------:R-:W-:Y:S01]  /*55c0*/  FADD.FTZ R32, R32, R21 ;  /* 0x0000001520207221 */ /* 0x000fe20000010000 */
[----:B------:R-:W-:Y:S01]  /*55d0*/  FADD.FTZ R35, R35, R22 ;  /* 0x0000001623237221 */ /* 0x000fe20000010000 */
[----:B------:R-:W-:Y:S01]  /*55e0*/  FADD.FTZ R34, R34, R23 ;  /* 0x0000001722227221 */ /* 0x000fe20000010000 */
[----:B0-----:R-:W-:Y:S01]  /*55f0*/  FADD.FTZ R33, R33, R24 ;  /* 0x0000001821217221 */ /* 0x001fe20000010000 */
[----:B------:R-:W-:Y:S01]  /*5600*/  FADD.FTZ R32, R32, R25 ;  /* 0x0000001920207221 */ /* 0x000fe20000010000 */
[----:B------:R-:W-:Y:S01]  /*5610*/  FADD.FTZ R35, R35, R26 ;  /* 0x0000001a23237221 */ /* 0x000fe20000010000 */
[----:B------:R-:W-:Y:S01]  /*5620*/  FADD.FTZ R34, R34, R27 ;  /* 0x0000001b22227221 */ /* 0x000fe20000010000 */
[----:B-1----:R-:W-:Y:S01]  /*5630*/  FADD.FTZ R20, R33, R28 ;  /* 0x0000001c21147221 */ /* 0x002fe20000010000 */
[----:B------:R-:W-:Y:S01]  /*5640*/  FADD.FTZ R21, R32, R29 ;  /* 0x0000001d20157221 */ /* 0x000fe20000010000 */
[----:B------:R-:W-:Y:S01]  /*5650*/  FADD.FTZ R22, R35, R30 ;  /* 0x0000001e23167221 */ /* 0x000fe20000010000 */
[----:B------:R-:W-:-:S07]  /*5660*/  FADD.FTZ R23, R34, R31 ;  /* 0x0000001f22177221 */ /* 0x000fce0000010000 */
.L_x_157:
[----:B------:R-:W-:Y:S05]  /*5670*/  BSYNC B0 ;  /* 0x0000000000007941 */ /* 0x000fea0003800000 */
.L_x_156:
[----:B------:R-:W2:Y:S01]  /*5680*/  LDL.LU R24, [R1+0x18] ;  /* 0x0000180001187983 */ /* 0x000ea20000300800 */
[----:B0-----:R-:W0:Y:S01]  /*5690*/  LDC R10, c[0x0][0xc] ;  /* 0x00000300ff0a7b82 */ /* 0x001e220000000800 */
[----:B------:R-:W-:Y:S01]  /*56a0*/  BSSY B0, `(.L_x_158) ;  /* 0x0000014000007945 */ /* 0x000fe20003800000 */
[----:B------:R-:W-:-:S06]  /*56b0*/  PRMT R71, R48, 0x7632, R71 ;  /* 0x0000763230477816 */ /* 0x000fcc0000000047 */
[----:B------:R-:W1:Y:S01]  /*56c0*/  LDC.64 R30, c[0x0][0x268] ;  /* 0x00009a00ff1e7b82 */ /* 0x000e620000000a00 */
[----:B0-----:R-:W-:Y:S01]  /*56d0*/  ISETP.GE.U32.AND P0, PT, R10, 0x2, PT ;  /* 0x000000020a00780c */ /* 0x001fe20003f06070 */
[----:B--2---:R-:W-:-:S04]  /*56e0*/  IMAD R25, R24, 0x15, R0 ;  /* 0x0000001518197824 */ /* 0x004fc800078e0200 */
[----:B-1----:R-:W-:Y:S01]  /*56f0*/  IMAD.WIDE R30, R25, 0x4, R30 ;  /* 0x00000004191e7825 */ /* 0x002fe200078e021e */
[----:B------:R-:W-:Y:S07]  /*5700*/  @P3 BRA `(.L_x_159) ;  /* 0x0000000000343947 */ /* 0x000fee0003800000 */
[----:B------:R-:W0:Y:S01]  /*5710*/  LDC.64 R28, c[0x0][0x288] ;  /* 0x0000a200ff1c7b82 */ /* 0x000e220000000a00 */
[----:B------:R-:W-:Y:S01]  /*5720*/  MOV R27, UR7 ;  /* 0x00000007001b7c02 */ /* 0x000fe20008000f00 */
[----:B------:R1:W-:Y:S01]  /*5730*/  REDG.E.ADD.F32.FTZ.RN.STRONG.GPU desc[UR14][R30.64], R20 ;  /* 0x000000141e0079a6 */ /* 0x0003e2000c10f38e */
[----:B------:R-:W-:Y:S02]  /*5740*/  MOV R25, UR8 ;  /* 0x0000000800197c02 */ /* 0x000fe40008000f00 */
[----:B------:R-:W-:-:S04]  /*5750*/  LEA R26, P3, R27, R30, 0x2 ;  /* 0x0000001e1b1a7211 */ /* 0x000fc800078610ff */
[----:B------:R-:W-:-:S05]  /*5760*/  IADD3.X R27, R31, UR9, RZ, P3, !PT ;  /* 0x000000091f1b7c10 */ /* 0x000fca0009ffe4ff */
[----:B------:R2:W-:Y:S01]  /*5770*/  REDG.E.ADD.F32.FTZ.RN.STRONG.GPU desc[UR14][R26.64], R21 ;  /* 0x000000151a0079a6 */ /* 0x0005e2000c10f38e */
[CC--:B0-----:R-:W-:Y:S02]  /*5780*/  LEA R24, P4, R28.reuse, R30.reuse, 0x2 ;  /* 0x0000001e1c187211 */ /* 0x0c1fe400078810ff */
[----:B-1----:R-:W-:Y:S02]  /*5790*/  LEA R30, P6, R25, R30, 0x2 ;  /* 0x0000001e191e7211 */ /* 0x002fe400078c10ff */
[----:B------:R-:W-:Y:S02]  /*57a0*/  LEA.HI.X R25, R28, R31, R29, 0x2, P4 ;  /* 0x0000001f1c197211 */ /* 0x000fe400020f141d */
[----:B------:R-:W-:-:S03]  /*57b0*/  IADD3.X R31, R31, UR10, RZ, P6, !PT ;  /* 0x0000000a1f1f7c10 */ /* 0x000fc6000b7fe4ff */
[----:B------:R2:W-:Y:S04]  /*57c0*/  REDG.E.ADD.F32.FTZ.RN.STRONG.GPU desc[UR14][R24.64], R22 ;  /* 0x00000016180079a6 */ /* 0x0005e8000c10f38e */
[----:B------:R2:W-:Y:S02]  /*57d0*/  REDG.E.ADD.F32.FTZ.RN.STRONG.GPU desc[UR14][R30.64], R23 ;  /* 0x000000171e0079a6 */ /* 0x0005e4000c10f38e */
.L_x_159:
[----:B------:R-:W-:Y:S05]  /*57e0*/  BSYNC B0 ;  /* 0x0000000000007941 */ /* 0x000fea0003800000 */
.L_x_158:
[----:B------:R-:W-:Y:S02]  /*57f0*/  PRMT R34, R60, 0x7632, R34 ;  /* 0x000076323c227816 */ /* 0x000fe40000000022 */
[----:B------:R-:W-:Y:S02]  /*5800*/  PRMT R68, R49, 0x7632, R68 ;  /* 0x0000763231447816 */ /* 0x000fe40000000044 */
[----:B------:R-:W-:Y:S02]  /*5810*/  PRMT R67, R64, 0x7632, R67 ;  /* 0x0000763240437816 */ /* 0x000fe40000000043 */
[----:B------:R-:W-:Y:S02]  /*5820*/  PRMT R35, R46, 0x7632, R35 ;  /* 0x000076322e237816 */ /* 0x000fe40000000023 */
[----:B------:R-:W-:Y:S02]  /*5830*/  PRMT R70, R59, 0x7632, R70 ;  /* 0x000076323b467816 */ /* 0x000fe40000000046 */
[----:B------:R-:W-:-:S02]  /*5840*/  PRMT R69, R47, 0x7632, R69 ;  /* 0x000076322f457816 */ /* 0x000fc40000000045 */
[----:B------:R-:W-:Y:S02]  /*5850*/  PRMT R72, R58, 0x7632, R72 ;  /* 0x000076323a487816 */ /* 0x000fe40000000048 */
[----:B------:R-:W-:Y:S02]  /*5860*/  PRMT R75, R44, 0x7632, R75 ;  /* 0x000076322c4b7816 */ /* 0x000fe4000000004b */
[----:B------:R-:W-:Y:S02]  /*5870*/  PRMT R74, R57, 0x7632, R74 ;  /* 0x00007632394a7816 */ /* 0x000fe4000000004a */
[----:B------:R-:W-:Y:S02]  /*5880*/  PRMT R76, R45, 0x7632, R76 ;  /* 0x000076322d4c7816 */ /* 0x000fe4000000004c */
[----:B------:R-:W-:Y:S01]  /*5890*/  PRMT R73, R56, 0x7632, R73 ;  /* 0x0000763238497816 */ /* 0x000fe20000000049 */
[----:B------:R-:W-:Y:S06]  /*58a0*/  @!P0 BRA `(.L_x_160) ;  /* 0x0000001000908947 */ /* 0x000fec0003800000 */
[----:B------:R-:W0:Y:S01]  /*58b0*/  S2R R20, SR_CTAID.Y ;  /* 0x0000000000147919 */ /* 0x000e220000002600 */
[----:B--2---:R-:W1:Y:S01]  /*58c0*/  LDC R21, c[0x0][0x10] ;  /* 0x00000400ff157b82 */ /* 0x004e620000000800 */
[----:B------:R-:W-:-:S07]  /*58d0*/  ULOP3.LUT UR11, UR4, 0x1, URZ, 0xc0, !UPT ;  /* 0x00000001040b7892 */ /* 0x000fce000f8ec03f */
[----:B------:R-:W2:Y:S08]  /*58e0*/  LDC.64 R22, c[0x0][0x258] ;  /* 0x00009600ff167b82 */ /* 0x000eb00000000a00 */
[----:B------:R-:W3:Y:S01]  /*58f0*/  LDC.64 R26, c[0x0][0x260] ;  /* 0x00009800ff1a7b82 */ /* 0x000ee20000000a00 */
[----:B-1----:R-:W-:-:S05]  /*5900*/  IMAD R24, R21, UR11, RZ ;  /* 0x0000000b15187c24 */ /* 0x002fca000f8e02ff */
[C---:B0-----:R-:W-:Y:S01]  /*5910*/  IADD3 R25, R24.reuse, R20, RZ ;  /* 0x0000001418197210 */ /* 0x041fe20007ffe0ff */
[----:B------:R-:W-:-:S04]  /*5920*/  IMAD R24, R24, R10, RZ ;  /* 0x0000000a18187224 */ /* 0x000fc800078e02ff */
[----:B--2---:R-:W-:Y:S01]  /*5930*/  IMAD.WIDE.U32 R22, R25, 0x4, R22 ;  /* 0x0000000419167825 */ /* 0x004fe200078e0016 */
[----:B------:R-:W-:-:S05]  /*5940*/  SHF.L.U32 R24, R24, 0x1, RZ ;  /* 0x0000000118187819 */ /* 0x000fca00000006ff */
        /* <DEDUP_REMOVED lines=13> */
[----:B-1----:R-:W-:Y:S02]  /*5a20*/  MOV R24, UR11 ;  /* 0x0000000b00187c02 */ /* 0x002fe40008000f00 */
[----:B0-----:R-:W-:-:S13]  /*5a30*/  ISETP.EQ.U32.AND P0, PT, R28, UR19, PT ;  /* 0x000000131c007c0c */ /* 0x001fda000bf02070 */
[----:B------:R-:W-:Y:S06]  /*5a40*/  @P0 MEMBAR.ALL.GPU ;  /* 0x0000000000000992 */ /* 0x000fec000000a000 */
[----:B------:R-:W-:-:S00]  /*5a50*/  @P0 ERRBAR ;  /* 0x00000000000009ab */ /* 0x000fc00000000000 */
[----:B------:R-:W-:Y:S06]  /*5a60*/  @P0 CGAERRBAR ;  /* 0x00000000000005ab */ /* 0x000fec0000000000 */
[----:B------:R0:W-:Y:S01]  /*5a70*/  @P0 REDG.E.ADD.S32.STRONG.GPU desc[UR14][R22.64], R24 ;  /* 0x000000181600098e */ /* 0x0001e2000c10e38e */
[----:B------:R-:W-:-:S04]  /*5a80*/  PLOP3.LUT P0, PT, PT, PT, UP0, 0x80, 0x0 ;  /* 0x000000000000781c */ /* 0x000fc80003f0f008 */
[----:B0-----:R-:W-:-:S04]  /*5a90*/  SEL R24, R10, RZ, !P0 ;  /* 0x000000ff0a187207 */ /* 0x001fc80004000000 */
[----:B------:R-:W-:-:S13]  /*5aa0*/  ISETP.NE.AND P0, PT, R24, -0x1, PT ;  /* 0xffffffff1800780c */ /* 0x000fda0003f05270 */
[----:B------:R-:W-:Y:S05]  /*5ab0*/  @!P0 BRA `(.L_x_161) ;  /* 0x0000000000148947 */ /* 0x000fea0003800000 */
.L_x_162:
[----:B------:R-:W2:Y:S04]  /*5ac0*/  LDG.E.STRONG.GPU R25, desc[UR14][R22.64] ;  /* 0x0000000e16197981 */ /* 0x000ea8000c1ef900 */
[----:B--2---:R-:W-:Y:S01]  /*5ad0*/  CCTL.IVALL ;  /* 0x00000000ff00798f */ /* 0x004fe20002000000 */
[----:B------:R-:W-:Y:S05]  /*5ae0*/  YIELD ;  /* 0x0000000000007946 */ /* 0x000fea0003800000 */
[----:B------:R-:W-:-:S13]  /*5af0*/  ISETP.NE.AND P0, PT, R25, R24, PT ;  /* 0x000000181900720c */ /* 0x000fda0003f05270 */
[----:B------:R-:W-:Y:S05]  /*5b00*/  @P0 BRA `(.L_x_162) ;  /* 0xfffffffc00ec0947 */ /* 0x000fea000383ffff */
.L_x_161:
        /* <DEDUP_REMOVED lines=8> */
[----:B------:R-:W-:-:S04]  /*5b90*/  LOP3.LUT R23, R10, 0x3, RZ, 0xc0, !PT ;  /* 0x000000030a177812 */ /* 0x000fc800078ec0ff */
[----:B------:R-:W-:Y:S02]  /*5ba0*/  IADD3 R22, -R23, R10, RZ ;  /* 0x0000000a17167210 */ /* 0x000fe40007ffe1ff */
[----:B------:R-:W-:Y:S02]  /*5bb0*/  MOV R23, RZ ;  /* 0x000000ff00177202 */ /* 0x000fe40000000f00 */
[----:B------:R-:W-:-:S13]  /*5bc0*/  ISETP.GT.AND P0, PT, R22, RZ, PT ;  /* 0x000000ff1600720c */ /* 0x000fda0003f04270 */
[----:B------:R-:W-:Y:S05]  /*5bd0*/  @!P0 BRA `(.L_x_164) ;  /* 0x0000000800d88947 */ /* 0x000fea0003800000 */
[----:B------:R-:W-:Y:S02]  /*5be0*/  ISETP.GT.AND P3, PT, R22, 0xc, PT ;  /* 0x0000000c1600780c */ /* 0x000fe40003f64270 */
[----:B------:R-:W-:-:S11]  /*5bf0*/  PLOP3.LUT P0, PT, PT, PT, PT, 0x80, 0x0 ;  /* 0x000000000000781c */ /* 0x000fd60003f0f070 */
[----:B------:R-:W-:Y:S05]  /*5c00*/  @!P3 BRA `(.L_x_165) ;  /* 0x0000000400d0b947 */ /* 0x000fea0003800000 */
[----:B------:R-:W-:-:S13]  /*5c10*/  PLOP3.LUT P0, PT, PT, PT, PT, 0x8, 0x0 ;  /* 0x000000000000781c */ /* 0x000fda0003f0e170 */
.L_x_166:
        /* <DEDUP_REMOVED lines=12> */
[----:B--2---:R-:W-:Y:S01]  /*5ce0*/  @!P6 FADD.FTZ R36, R36, R24 ;  /* 0x000000182424e221 */ /* 0x004fe20000010000 */
[----:B------:R-:W-:Y:S01]  /*5cf0*/  @!P6 FADD.FTZ R37, R37, R25 ;  /* 0x000000192525e221 */ /* 0x000fe20000010000 */
[----:B------:R-:W-:Y:S01]  /*5d00*/  ISETP.EQ.OR P6, PT, R30, UR16, P2 ;  /* 0x000000101e007c0c */ /* 0x000fe200097c2670 */
[----:B------:R-:W-:-:S04]  /*5d10*/  @!P4 IMAD R24, R21, R31, R20 ;  /* 0x0000001f1518c224 */ /* 0x000fc800078e0214 */
[----:B------:R-:W-:-:S06]  /*5d20*/  @!P4 IMAD.WIDE.U32 R24, R24, 0x8, R26 ;  /* 0x000000081818c825 */ /* 0x000fcc00078e001a */
[----:B------:R-:W2:Y:S02]  /*5d30*/  @!P4 LDG.E.64 R24, desc[UR14][R24.64] ;  /* 0x0000000e1818c981 */ /* 0x000ea4000c1e1b00 */
[----:B------:R-:W-:-:S04]  /*5d40*/  @!P6 IMAD R30, R21, R30, R20 ;  /* 0x0000001e151ee224 */ /* 0x000fc800078e0214 */
[----:B------:R-:W-:-:S06]  /*5d50*/  @!P6 IMAD.WIDE.U32 R30, R30, 0x8, R26 ;  /* 0x000000081e1ee825 */ /* 0x000fcc00078e001a */
[----:B------:R-:W4:Y:S01]  /*5d60*/  @!P6 LDG.E.64 R30, desc[UR14][R30.64] ;  /* 0x0000000e1e1ee981 */ /* 0x000f22000c1e1b00 */
[----:B---3--:R-:W-:Y:S01]  /*5d70*/  @!P3 FADD.FTZ R36, R36, R28 ;  /* 0x0000001c2424b221 */ /* 0x008fe20000010000 */
[----:B------:R-:W-:Y:S01]  /*5d80*/  IADD3 R28, R23, 0x4, RZ ;  /* 0x00000004171c7810 */ /* 0x000fe20007ffe0ff */
[----:B------:R-:W-:-:S03]  /*5d90*/  @!P3 FADD.FTZ R37, R37, R29 ;  /* 0x0000001d2525b221 */ /* 0x000fc60000010000 */
[----:B------:R-:W-:-:S13]  /*5da0*/  ISETP.EQ.OR P3, PT, R28, UR16, P2 ;  /* 0x000000101c007c0c */ /* 0x000fda0009762670 */
[----:B------:R-:W-:-:S04]  /*5db0*/  @!P3 IMAD R28, R21, R28, R20 ;  /* 0x0000001c151cb224 */ /* 0x000fc800078e0214 */
[----:B------:R-:W-:-:S06]  /*5dc0*/  @!P3 IMAD.WIDE.U32 R28, R28, 0x8, R26 ;  /* 0x000000081c1cb825 */ /* 0x000fcc00078e001a */
[----:B------:R-:W3:Y:S01]  /*5dd0*/  @!P3 LDG.E.64 R28, desc[UR14][R28.64] ;  /* 0x0000000e1c1cb981 */ /* 0x000ee2000c1e1b00 */
[----:B--2---:R-:W-:Y:S01]  /*5de0*/  @!P4 FADD.FTZ R36, R36, R24 ;  /* 0x000000182424c221 */ /* 0x004fe20000010000 */
[----:B------:R-:W-:Y:S01]  /*5df0*/  IADD3 R24, R23, 0x5, RZ ;  /* 0x0000000517187810 */ /* 0x000fe20007ffe0ff */
[----:B------:R-:W-:-:S03]  /*5e00*/  @!P4 FADD.FTZ R37, R37, R25 ;  /* 0x000000192525c221 */ /* 0x000fc60000010000 */
[----:B------:R-:W-:Y:S01]  /*5e10*/  ISETP.EQ.OR P4, PT, R24, UR16, P2 ;  /* 0x0000001018007c0c */ /* 0x000fe20009782670 */
[----:B----4-:R-:W-:Y:S01]  /*5e20*/  @!P6 FADD.FTZ R36, R36, R30 ;  /* 0x0000001e2424e221 */ /* 0x010fe20000010000 */
[----:B------:R-:W-:Y:S01]  /*5e30*/  IADD3 R30, R23, 0x6, RZ ;  /* 0x00000006171e7810 */ /* 0x000fe20007ffe0ff */
[----:B------:R-:W-:-:S03]  /*5e40*/  @!P6 FADD.FTZ R37, R37, R31 ;  /* 0x0000001f2525e221 */ /* 0x000fc60000010000 */
[----:B------:R-:W-:-:S07]  /*5e50*/  ISETP.EQ.OR P6, PT, R30, UR16, P2 ;  /* 0x000000101e007c0c */ /* 0x000fce00097c2670 */
[----:B------:R-:W-:-:S04]  /*5e60*/  @!P4 IMAD R24, R21, R24, R20 ;  /* 0x000000181518c224 */ /* 0x000fc800078e0214 */
[----:B------:R-:W-:-:S06]  /*5e70*/  @!P4 IMAD.WIDE.U32 R24, R24, 0x8, R26 ;  /* 0x000000081818c825 */ /* 0x000fcc00078e001a */
[----:B------:R-:W2:Y:S01]  /*5e80*/  @!P4 LDG.E.64 R24, desc[UR14][R24.64] ;  /* 0x0000000e1818c981 */ /* 0x000ea2000c1e1b00 */
        /* <DEDUP_REMOVED lines=25> */
[----:B------:R-:W-:Y:S01]  /*6020*/  @!P3 FADD.FTZ R37, R37, R29 ;  /* 0x0000001d2525b221 */ /* 0x000fe20000010000 */
[----:B------:R-:W-:Y:S02]  /*6030*/  IADD3 R28, R23, 0xa, RZ ;  /* 0x0000000a171c7810 */ /* 0x000fe40007ffe0ff */
[----:B--2---:R-:W-:Y:S01]  /*6040*/  @!P4 FADD.FTZ R36, R36, R24 ;  /* 0x000000182424c221 */ /* 0x004fe20000010000 */
[----:B------:R-:W-:Y:S01]  /*6050*/  @!P4 FADD.FTZ R37, R37, R25 ;  /* 0x000000192525c221 */ /* 0x000fe20000010000 */
[----:B------:R-:W-:Y:S02]  /*6060*/  ISETP.EQ.OR P4, PT, R28, UR16, P2 ;  /* 0x000000101c007c0c */ /* 0x000fe40009782670 */
[----:B------:R-:W-:-:S04]  /*6070*/  IADD3 R24, R23, 0xb, RZ ;  /* 0x0000000b17187810 */ /* 0x000fc80007ffe0ff */
[----:B------:R-:W-:Y:S01]  /*6080*/  ISETP.EQ.OR P3, PT, R24, UR16, P2 ;  /* 0x0000001018007c0c */ /* 0x000fe20009762670 */
[----:B----4-:R-:W-:Y:S01]  /*6090*/  @!P6 FADD.FTZ R36, R36, R30 ;  /* 0x0000001e2424e221 */ /* 0x010fe20000010000 */
[----:B------:R-:W-:-:S05]  /*60a0*/  IADD3 R30, R23, 0xc, RZ ;  /* 0x0000000c171e7810 */ /* 0x000fca0007ffe0ff */
[----:B------:R-:W-:Y:S02]  /*60b0*/  @!P4 IMAD R28, R21, R28, R20 ;  /* 0x0000001c151cc224 */ /* 0x000fe400078e0214 */
[----:B------:R-:W-:Y:S01]  /*60c0*/  @!P6 FADD.FTZ R37, R37, R31 ;  /* 0x0000001f2525e221 */ /* 0x000fe20000010000 */
[----:B------:R-:W-:Y:S01]  /*60d0*/  ISETP.EQ.OR P6, PT, R30, UR16, P2 ;  /* 0x000000101e007c0c */ /* 0x000fe200097c2670 */
[----:B------:R-:W-:-:S04]  /*60e0*/  @!P4 IMAD.WIDE.U32 R28, R28, 0x8, R26 ;  /* 0x000000081c1cc825 */ /* 0x000fc800078e001a */
[----:B------:R-:W-:Y:S02]  /*60f0*/  @!P3 IMAD R24, R21, R24, R20 ;  /* 0x000000181518b224 */ /* 0x000fe400078e0214 */
[----:B------:R-:W2:Y:S02]  /*6100*/  @!P4 LDG.E.64 R28, desc[UR14][R28.64] ;  /* 0x0000000e1c1cc981 */ /* 0x000ea4000c1e1b00 */
[----:B------:R-:W-:-:S04]  /*6110*/  @!P3 IMAD.WIDE.U32 R24, R24, 0x8, R26 ;  /* 0x000000081818b825 */ /* 0x000fc800078e001a */
[----:B------:R-:W-:Y:S02]  /*6120*/  @!P6 IMAD R30, R21, R30, R20 ;  /* 0x0000001e151ee224 */ /* 0x000fe400078e0214 */
[----:B------:R-:W3:Y:S02]  /*6130*/  @!P3 LDG.E.64 R24, desc[UR14][R24.64] ;  /* 0x0000000e1818b981 */ /* 0x000ee4000c1e1b00 */
[----:B------:R-:W-:-:S06]  /*6140*/  @!P6 IMAD.WIDE.U32 R30, R30, 0x8, R26 ;  /* 0x000000081e1ee825 */ /* 0x000fcc00078e001a */
[----:B------:R-:W4:Y:S01]  /*6150*/  @!P6 LDG.E.64 R30, desc[UR14][R30.64] ;  /* 0x0000000e1e1ee981 */ /* 0x000f22000c1e1b00 */
[----:B--2---:R-:W-:Y:S01]  /*6160*/  @!P4 FADD.FTZ R36, R36, R28 ;  /* 0x0000001c2424c221 */ /* 0x004fe20000010000 */
[----:B------:R-:W-:Y:S01]  /*6170*/  IADD3 R28, R23, 0xd, RZ ;  /* 0x0000000d171c7810 */ /* 0x000fe20007ffe0ff */
[----:B------:R-:W-:-:S03]  /*6180*/  @!P4 FADD.FTZ R37, R37, R29 ;  /* 0x0000001d2525c221 */ /* 0x000fc60000010000 */
[----:B------:R-:W-:Y:S01]  /*6190*/  ISETP.EQ.OR P4, PT, R28, UR16, P2 ;  /* 0x000000101c007c0c */ /* 0x000fe20009782670 */
[----:B---3--:R-:W-:Y:S01]  /*61a0*/  @!P3 FADD.FTZ R36, R36, R24 ;  /* 0x000000182424b221 */ /* 0x008fe20000010000 */
[----:B------:R-:W-:Y:S01]  /*61b0*/  IADD3 R24, R23, 0xe, RZ ;  /* 0x0000000e17187810 */ /* 0x000fe20007ffe0ff */
[----:B------:R-:W-:-:S03]  /*61c0*/  @!P3 FADD.FTZ R37, R37, R25 ;  /* 0x000000192525b221 */ /* 0x000fc60000010000 */
        /* <DEDUP_REMOVED lines=14> */
[----:B------:R-:W-:Y:S02]  /*62b0*/  IADD3 R22, R22, -0x10, RZ ;  /* 0xfffffff016167810 */ /* 0x000fe40007ffe0ff */
[----:B------:R-:W-:Y:S01]  /*62c0*/  IADD3 R23, R23, 0x10, RZ ;  /* 0x0000001017177810 */ /* 0x000fe20007ffe0ff */
[----:B--2---:R-:W-:Y:S01]  /*62d0*/  @!P4 FADD.FTZ R36, R36, R28 ;  /* 0x0000001c2424c221 */ /* 0x004fe20000010000 */
[----:B------:R-:W-:Y:S01]  /*62e0*/  @!P4 FADD.FTZ R37, R37, R29 ;  /* 0x0000001d2525c221 */ /* 0x000fe20000010000 */
[----:B------:R-:W-:Y:S02]  /*62f0*/  ISETP.GT.AND P4, PT, R22, 0xc, PT ;  /* 0x0000000c1600780c */ /* 0x000fe40003f84270 */
[----:B---3--:R-:W-:Y:S01]  /*6300*/  @!P3 FADD.FTZ R36, R36, R24 ;  /* 0x000000182424b221 */ /* 0x008fe20000010000 */
[----:B------:R-:W-:-:S03]  /*6310*/  @!P3 FADD.FTZ R37, R37, R25 ;  /* 0x000000192525b221 */ /* 0x000fc60000010000 */
[----:B----4-:R-:W-:Y:S01]  /*6320*/  @!P6 FADD.FTZ R36, R36, R30 ;  /* 0x0000001e2424e221 */ /* 0x010fe20000010000 */
[----:B------:R-:W-:-:S06]  /*6330*/  @!P6 FADD.FTZ R37, R37, R31 ;  /* 0x0000001f2525e221 */ /* 0x000fcc0000010000 */
[----:B------:R-:W-:Y:S05]  /*6340*/  @P4 BRA `(.L_x_166) ;  /* 0xfffffff800344947 */ /* 0x000fea000383ffff */
.L_x_165:
[----:B------:R-:W-:-:S13]  /*6350*/  ISETP.GT.AND P3, PT, R22, 0x4, PT ;  /* 0x000000041600780c */ /* 0x000fda0003f64270 */
[----:B------:R-:W-:Y:S05]  /*6360*/  @!P3 BRA `(.L_x_167) ;  /* 0x0000000000ecb947 */ /* 0x000fea0003800000 */
[----:B------:R-:W-:-:S13]  /*6370*/  ISETP.EQ.OR P0, PT, R23, UR16, P2 ;  /* 0x0000001017007c0c */ /* 0x000fda0009702670 */
[----:B------:R-:W-:-:S04]  /*6380*/  @!P0 IMAD R28, R23, R21, R20 ;  /* 0x00000015171c8224 */ /* 0x000fc800078e0214 */
[----:B------:R-:W-:-:S06]  /*6390*/  @!P0 IMAD.WIDE.U32 R28, R28, 0x8, R26 ;  /* 0x000000081c1c8825 */ /* 0x000fcc00078e001a */
[----:B------:R-:W2:Y:S01]  /*63a0*/  @!P0 LDG.E.64 R28, desc[UR14][R28.64] ;  /* 0x0000000e1c1c8981 */ /* 0x000ea2000c1e1b00 */
[C---:B------:R-:W-:Y:S02]  /*63b0*/  IADD3 R24, R23.reuse, 0x1, RZ ;  /* 0x0000000117187810 */ /* 0x040fe40007ffe0ff */
[C---:B------:R-:W-:Y:S02]  /*63c0*/  IADD3 R30, R23.reuse, 0x2, RZ ;  /* 0x00000002171e7810 */ /* 0x040fe40007ffe0ff */
        /* <DEDUP_REMOVED lines=8> */
[----:B------:R-:W3:Y:S01]  /*6450*/  @!P3 LDG.E.64 R24, desc[UR14][R24.64] ;  /* 0x0000000e1818b981 */ /* 0x000ee2000c1e1b00 */
[----:B------:R-:W-:-:S03]  /*6460*/  IADD3 R23, R23, 0x4, RZ ;  /* 0x0000000417177810 */ /* 0x000fc60007ffe0ff */
        /* <DEDUP_REMOVED lines=8> */
[----:B------:R-:W-:Y:S01]  /*64f0*/  @!P3 FADD.FTZ R37, R37, R25 ;  /* 0x000000192525b221 */ /* 0x000fe20000010000 */
[----:B------:R-:W-:Y:S02]  /*6500*/  IADD3 R25, R23, 0x1, RZ ;  /* 0x0000000117197810 */ /* 0x000fe40007ffe0ff */
[----:B----4-:R-:W-:Y:S01]  /*6510*/  @!P4 FADD.FTZ R36, R36, R30 ;  /* 0x0000001e2424c221 */ /* 0x010fe20000010000 */
[----:B------:R-:W-:Y:S01]  /*6520*/  @!P4 FADD.FTZ R37, R37, R31 ;  /* 0x0000001f2525c221 */ /* 0x000fe20000010000 */
[----:B------:R-:W-:Y:S02]  /*6530*/  IADD3 R24, R23, 0x2, RZ ;  /* 0x0000000217187810 */ /* 0x000fe40007ffe0ff */
[----:B------:R-:W-:Y:S02]  /*6540*/  ISETP.EQ.OR P4, PT, R25, UR16, P2 ;  /* 0x0000001019007c0c */ /* 0x000fe40009782670 */
[----:B------:R-:W-:Y:S01]  /*6550*/  IADD3 R30, R23, 0x3, RZ ;  /* 0x00000003171e7810 */ /* 0x000fe20007ffe0ff */
[----:B------:R-:W-:-:S03]  /*6560*/  @!P0 IMAD R32, R21, R23, R20 ;  /* 0x0000001715208224 */ /* 0x000fc600078e0214 */
[----:B------:R-:W-:Y:S01]  /*6570*/  ISETP.EQ.OR P3, PT, R30, UR16, P2 ;  /* 0x000000101e007c0c */ /* 0x000fe20009762670 */
[----:B------:R-:W-:-:S06]  /*6580*/  @!P0 IMAD.WIDE.U32 R32, R32, 0x8, R26 ;  /* 0x0000000820208825 */ /* 0x000fcc00078e001a */
[----:B------:R-:W3:Y:S06]  /*6590*/  @!P0 LDG.E.64 R32, desc[UR14][R32.64] ;  /* 0x0000000e20208981 */ /* 0x000eec000c1e1b00 */
[----:B------:R-:W-:-:S04]  /*65a0*/  @!P3 IMAD R30, R21, R30, R20 ;  /* 0x0000001e151eb224 */ /* 0x000fc800078e0214 */
[----:B------:R-:W-:-:S06]  /*65b0*/  @!P3 IMAD.WIDE.U32 R30, R30, 0x8, R26 ;  /* 0x000000081e1eb825 */ /* 0x000fcc00078e001a */
[----:B------:R-:W4:Y:S01]  /*65c0*/  @!P3 LDG.E.64 R30, desc[UR14][R30.64] ;  /* 0x0000000e1e1eb981 */ /* 0x000f22000c1e1b00 */
        /* <DEDUP_REMOVED lines=9> */
[----:B------:R-:W-:Y:S01]  /*6660*/  IADD3 R22, R22, -0x4, RZ ;  /* 0xfffffffc16167810 */ /* 0x000fe20007ffe0ff */
[----:B---3--:R-:W-:Y:S01]  /*6670*/  @!P0 FADD.FTZ R36, R36, R32 ;  /* 0x0000002024248221 */ /* 0x008fe20000010000 */
[----:B------:R-:W-:Y:S01]  /*6680*/  @!P0 FADD.FTZ R37, R37, R33 ;  /* 0x0000002125258221 */ /* 0x000fe20000010000 */
[----:B------:R-:W-:Y:S02]  /*6690*/  PLOP3.LUT P0, PT, PT, PT, PT, 0x8, 0x0 ;  /* 0x000000000000781c */ /* 0x000fe40003f0e170 */
[----:B------:R-:W-:Y:S02]  /*66a0*/  IADD3 R22, R22, -0x4, RZ ;  /* 0xfffffffc16167810 */ /* 0x000fe40007ffe0ff */
[----:B------:R-:W-:Y:S01]  /*66b0*/  IADD3 R23, R23, 0x4, RZ ;  /* 0x0000000417177810 */ /* 0x000fe20007ffe0ff */
[----:B--2---:R-:W-:Y:S01]  /*66c0*/  @!P4 FADD.FTZ R36, R36, R28 ;  /* 0x0000001c2424c221 */ /* 0x004fe20000010000 */
[----:B------:R-:W-:-:S03]  /*66d0*/  @!P4 FADD.FTZ R37, R37, R29 ;  /* 0x0000001d2525c221 */ /* 0x000fc60000010000 */
[----:B----4-:R-:W-:Y:S01]  /*66e0*/  @!P6 FADD.FTZ R36, R36, R24 ;  /* 0x000000182424e221 */ /* 0x010fe20000010000 */
[----:B------:R-:W-:-:S03]  /*66f0*/  @!P6 FADD.FTZ R37, R37, R25 ;  /* 0x000000192525e221 */ /* 0x000fc60000010000 */
[----:B------:R-:W-:Y:S01]  /*6700*/  @!P3 FADD.FTZ R36, R36, R30 ;  /* 0x0000001e2424b221 */ /* 0x000fe20000010000 */
[----:B------:R-:W-:-:S07]  /*6710*/  @!P3 FADD.FTZ R37, R37, R31 ;  /* 0x0000001f2525b221 */ /* 0x000fce0000010000 */
.L_x_167:
[----:B------:R-:W-:-:S13]  /*6720*/  ISETP.NE.OR P0, PT, R22, RZ, P0 ;  /* 0x000000ff1600720c */ /* 0x000fda0000705670 */
[----:B------:R-:W-:Y:S05]  /*6730*/  @!P0 BRA `(.L_x_163) ;  /* 0x00000000007c8947 */ /* 0x000fea0003800000 */
.L_x_164:
        /* <DEDUP_REMOVED lines=9> */
[----:B--2---:R-:W-:Y:S01]  /*67d0*/  @!P0 FADD.FTZ R36, R36, R28 ;  /* 0x0000001c24248221 */ /* 0x004fe20000010000 */
[----:B------:R-:W-:Y:S01]  /*67e0*/  IADD3 R28, R23, 0x2, RZ ;  /* 0x00000002171c7810 */ /* 0x000fe20007ffe0ff */
[----:B------:R-:W-:-:S03]  /*67f0*/  @!P0 FADD.FTZ R37, R37, R29 ;  /* 0x0000001d25258221 */ /* 0x000fc60000010000 */
[----:B------:R-:W-:Y:S01]  /*6800*/  ISETP.EQ.OR P0, PT, R28, UR16, P2 ;  /* 0x000000101c007c0c */ /* 0x000fe20009702670 */
[----:B---3--:R-:W-:Y:S01]  /*6810*/  @!P3 FADD.FTZ R36, R36, R24 ;  /* 0x000000182424b221 */ /* 0x008fe20000010000 */
[----:B------:R-:W-:Y:S01]  /*6820*/  IADD3 R24, R23, 0x3, RZ ;  /* 0x0000000317187810 */ /* 0x000fe20007ffe0ff */
[----:B------:R-:W-:-:S10]  /*6830*/  @!P3 FADD.FTZ R37, R37, R25 ;  /* 0x000000192525b221 */ /* 0x000fd40000010000 */
[----:B------:R-:W-:Y:S01]  /*6840*/  @!P0 IMAD R28, R21, R28, R20 ;  /* 0x0000001c151c8224 */ /* 0x000fe200078e0214 */
[----:B------:R-:W-:-:S03]  /*6850*/  ISETP.EQ.OR P3, PT, R24, UR16, P2 ;  /* 0x0000001018007c0c */ /* 0x000fc60009762670 */
[----:B------:R-:W-:-:S06]  /*6860*/  @!P0 IMAD.WIDE.U32 R28, R28, 0x8, R26 ;  /* 0x000000081c1c8825 */ /* 0x000fcc00078e001a */
[----:B------:R-:W2:Y:S04]  /*6870*/  @!P0 LDG.E.64 R28, desc[UR14][R28.64] ;  /* 0x0000000e1c1c8981 */ /* 0x000ea8000c1e1b00 */
[----:B------:R-:W-:-:S04]  /*6880*/  @!P3 IMAD R24, R21, R24, R20 ;  /* 0x000000181518b224 */ /* 0x000fc800078e0214 */
[----:B------:R-:W-:-:S06]  /*6890*/  @!P3 IMAD.WIDE.U32 R24, R24, 0x8, R26 ;  /* 0x000000081818b825 */ /* 0x000fcc00078e001a */
[----:B------:R-:W3:Y:S01]  /*68a0*/  @!P3 LDG.E.64 R24, desc[UR14][R24.64] ;  /* 0x0000000e1818b981 */ /* 0x000ee2000c1e1b00 */
[----:B------:R-:W-:Y:S02]  /*68b0*/  IADD3 R22, R22, -0x4, RZ ;  /* 0xfffffffc16167810 */ /* 0x000fe40007ffe0ff */
[----:B------:R-:W-:Y:S01]  /*68c0*/  IADD3 R23, R23, 0x4, RZ ;  /* 0x0000000417177810 */ /* 0x000fe20007ffe0ff */
[----:B--2---:R-:W-:Y:S01]  /*68d0*/  @!P0 FADD.FTZ R36, R36, R28 ;  /* 0x0000001c24248221 */ /* 0x004fe20000010000 */
[----:B------:R-:W-:Y:S01]  /*68e0*/  @!P0 FADD.FTZ R37, R37, R29 ;  /* 0x0000001d25258221 */ /* 0x000fe20000010000 */
[----:B------:R-:W-:Y:S02]  /*68f0*/  ISETP.NE.AND P0, PT, R22, RZ, PT ;  /* 0x000000ff1600720c */ /* 0x000fe40003f05270 */
[----:B---3--:R-:W-:Y:S01]  /*6900*/  @!P3 FADD.FTZ R36, R36, R24 ;  /* 0x000000182424b221 */ /* 0x008fe20000010000 */
[----:B------:R-:W-:-:S10]  /*6910*/  @!P3 FADD.FTZ R37, R37, R25 ;  /* 0x000000192525b221 */ /* 0x000fd40000010000 */
[----:B------:R-:W-:Y:S05]  /*6920*/  @P0 BRA `(.L_x_164) ;  /* 0xfffffffc00840947 */ /* 0x000fea000383ffff */
.L_x_163:
        /* <DEDUP_REMOVED lines=11> */
.L_x_169:
[----:B------:R-:W-:Y:S05]  /*69e0*/  BSYNC B0 ;  /* 0x0000000000007941 */ /* 0x000fea0003800000 */
.L_x_168:
        /* <DEDUP_REMOVED lines=16> */
.L_x_160:
[----:B------:R-:W3:Y:S01]  /*6af0*/  LDL R32, [R1+0xc] ;  /* 0x00000c0001207983 */ /* 0x000ee20000100800 */
[----:B------:R-:W0:Y:S01]  /*6b00*/  S2UR UR12, SR_CgaCtaId ;  /* 0x00000000000c79c3 */ /* 0x000e220000008800 */
[----:B------:R-:W-:Y:S01]  /*6b10*/  UMOV UR11, 0x400 ;  /* 0x00000400000b7882 */ /* 0x000fe20000000000 */
[----:B------:R-:W-:Y:S01]  /*6b20*/  SHF.L.U32 R48, R48, 0x10, RZ ;  /* 0x0000001030307819 */ /* 0x000fe200000006ff */
[----:B------:R-:W-:Y:S01]  /*6b30*/  ULDC.64 UR20, c[0x0][0x290] ;  /* 0x0000a40000147ab9 */ /* 0x000fe20000000a00 */
[----:B------:R-:W-:Y:S02]  /*6b40*/  SHF.L.U32 R71, R71, 0x10, RZ ;  /* 0x0000001047477819 */ /* 0x000fe400000006ff */
[----:B------:R-:W-:Y:S01]  /*6b50*/  ISETP.GE.U32.AND P0, PT, R3, UR20, PT ;  /* 0x0000001403007c0c */ /* 0x000fe2000bf06070 */
[----:B--2---:R-:W-:Y:S01]  /*6b60*/  FADD.FTZ R23, R48, -UR13 ;  /* 0x8000000d30177e21 */ /* 0x004fe20008010000 */
[----:B------:R-:W-:Y:S02]  /*6b70*/  SHF.L.U32 R34, R34, 0x10, RZ ;  /* 0x0000001022227819 */ /* 0x000fe400000006ff */
[----:B------:R-:W-:Y:S01]  /*6b80*/  SHF.L.U32 R49, R49, 0x10, RZ ;  /* 0x0000001031317819 */ /* 0x000fe200000006ff */
[----:B------:R-:W-:Y:S01]  /*6b90*/  FMUL.FTZ R23, R23, UR18 ;  /* 0x0000001217177c20 */ /* 0x000fe20008410000 */
[----:B0-----:R-:W-:-:S03]  /*6ba0*/  ULEA UR11, UR12, UR11, 0x18 ;  /* 0x0000000b0c0b7291 */ /* 0x001fc6000f8ec03f */
[----:B------:R-:W-:-:S06]  /*6bb0*/  ULDC UR12, c[0x0][0x2bc] ;  /* 0x0000af00000c7ab9 */ /* 0x000fcc0000000800 */
[----:B------:R-:W-:Y:S01]  /*6bc0*/  @!P2 STS.64 [UR11+0xc8], R36 ;  /* 0x0000c824ff00a988 */ /* 0x000fe20008000a0b */
[----:B------:R-:W-:Y:S06]  /*6bd0*/  BAR.SYNC.DEFER_BLOCKING 0x0 ;  /* 0x0000000000007b1d */ /* 0x000fec0000010000 */
[----:B------:R-:W0:Y:S02]  /*6be0*/  LDS.64 R20, [UR11+0xc8] ;  /* 0x0000c80bff147984 */ /* 0x000e240008000a00 */
[----:B0-----:R-:W-:Y:S01]  /*6bf0*/  FMUL.FTZ R20, R20, UR12 ;  /* 0x0000000c14147c20 */ /* 0x001fe20008410000 */
[----:B------:R-:W-:Y:S01]  /*6c00*/  FMUL.FTZ R10, R21, UR12 ;  /* 0x0000000c150a7c20 */ /* 0x000fe20008410000 */
[----:B------:R-:W-:-:S03]  /*6c10*/  SHF.L.U32 R21, R60, 0x10, RZ ;  /* 0x000000103c157819 */ /* 0x000fc600000006ff */
[----:B------:R-:W-:Y:S01]  /*6c20*/  R2UR UR11, R20 ;  /* 0x00000000140b72ca */ /* 0x000fe200000e0000 */
[----:B------:R-:W-:-:S04]  /*6c30*/  FADD.FTZ R20, R71, -UR13 ;  /* 0x8000000d47147e21 */ /* 0x000fc80008010000 */
[----:B------:R-:W-:Y:S01]  /*6c40*/  FMUL.FTZ R20, R20, UR18 ;  /* 0x0000001214147c20 */ /* 0x000fe20008410000 */
[----:B---3--:R-:W-:Y:S01]  /*6c50*/  ISETP.GE.AND.EX P0, PT, R32, UR21, PT, P0 ;  /* 0x0000001520007c0c */ /* 0x008fe2000bf06300 */
[----:B------:R-:W-:-:S12]  /*6c60*/  @!P5 BRA `(.L_x_170) ;  /* 0x000000000048d947 */ /* 0x000fd80003800000 */
        /* <DEDUP_REMOVED lines=18> */
.L_x_170:
[----:B------:R-:W-:Y:S04]  /*6d90*/  BSSY B0, `(.L_x_171) ;  /* 0x0000015000007945 */ /* 0x000fe80003800000 */
[----:B------:R-:W-:Y:S05]  /*6da0*/  @!P1 BRA `(.L_x_172) ;  /* 0x00000000004c9947 */ /* 0x000fea0003800000 */
[----:B------:R-:W2:Y:S01]  /*6db0*/  LDL R24, [R1+0x1c] ;  /* 0x00001c0001187983 */ /* 0x000ea20000100800 */
[--C-:B------:R-:W-:Y:S01]  /*6dc0*/  FFMA.FTZ R22, R23, UR11, R10.reuse ;  /* 0x0000000b17167c23 */ /* 0x100fe2000801000a */
[----:B------:R-:W-:Y:S01]  /*6dd0*/  FFMA.FTZ R23, R20, UR11, R10 ;  /* 0x0000000b14177c23 */ /* 0x000fe2000801000a */
[----:B------:R-:W-:Y:S01]  /*6de0*/  ULDC.64 UR22, c[0x0][0x288] ;  /* 0x0000a20000167ab9 */ /* 0x000fe20000000a00 */
[----:B------:R-:W-:Y:S01]  /*6df0*/  MOV R20, R12 ;  /* 0x0000000c00147202 */ /* 0x000fe20000000f00 */
[----:B------:R-:W-:Y:S01]  /*6e00*/  FFMA.FTZ R22, R21, R16, -R22 ;  /* 0x0000001015167223 */ /* 0x000fe20000010816 */
[----:B------:R-:W-:Y:S01]  /*6e10*/  MOV R21, R15 ;  /* 0x0000000f00157202 */ /* 0x000fe20000000f00 */
[----:B------:R-:W-:Y:S02]  /*6e20*/  FFMA.FTZ R23, R34, R17, -R23 ;  /* 0x0000001122177223 */ /* 0x000fe40000010817 */
[----:B-----5:R-:W-:-:S04]  /*6e30*/  IMAD.WIDE.U32 R20, R2, UR22, R20 ;  /* 0x0000001602147c25 */ /* 0x020fc8000f8e0014 */
[----:B--2---:R-:W-:Y:S02]  /*6e40*/  IMAD R25, R24, UR22, RZ ;  /* 0x0000001618197c24 */ /* 0x004fe4000f8e02ff */
[----:B------:R-:W-:Y:S02]  /*6e50*/  FMUL.FTZ R24, R23, UR18 ;  /* 0x0000001217187c20 */ /* 0x000fe40008410000 */
[----:B------:R-:W-:Y:S01]  /*6e60*/  IMAD R27, R2, UR23, R25 ;  /* 0x00000017021b7c24 */ /* 0x000fe2000f8e0219 */
[----:B------:R-:W-:Y:S01]  /*6e70*/  ULDC.64 UR22, c[0x0][0x210] ;  /* 0x0000840000167ab9 */ /* 0x000fe20000000a00 */
[----:B------:R-:W-:Y:S01]  /*6e80*/  FMUL.FTZ R25, R22, UR18 ;  /* 0x0000001216197c20 */ /* 0x000fe20008410000 */
[----:B------:R-:W-:Y:S02]  /*6e90*/  LEA R22, P2, R20, UR22, 0x1 ;  /* 0x0000001614167c11 */ /* 0x000fe4000f8408ff */
[----:B------:R-:W-:Y:S02]  /*6ea0*/  IADD3 R27, R21, R27, RZ ;  /* 0x0000001b151b7210 */ /* 0x000fe40007ffe0ff */
[----:B------:R-:W-:-:S02]  /*6eb0*/  F2FP.BF16.F32.PACK_AB R21, R24, R25 ;  /* 0x000000191815723e */ /* 0x000fc400000010ff */
[----:B------:R-:W-:-:S05]  /*6ec0*/  LEA.HI.X R23, R20, UR23, R27, 0x1, P2 ;  /* 0x0000001714177c11 */ /* 0x000fca00090f0c1b */
[----:B------:R0:W-:Y:S02]  /*6ed0*/  STG.E desc[UR14][R22.64], R21 ;  /* 0x0000001516007986 */ /* 0x0001e4000c10190e */
.L_x_172:
[----:B------:R-:W-:Y:S05]  /*6ee0*/  BSYNC B0 ;  /* 0x0000000000007941 */ /* 0x000fea0003800000 */
.L_x_171:
[----:B------:R-:W-:Y:S01]  /*6ef0*/  SHF.L.U32 R68, R68, 0x10, RZ ;  /* 0x0000001044447819 */ /* 0x000fe200000006ff */
[----:B0-----:R-:W-:Y:S01]  /*6f00*/  FADD.FTZ R23, R49, -UR13 ;  /* 0x8000000d31177e21 */ /* 0x001fe20008010000 */
[----:B------:R-:W-:Y:S02]  /*6f10*/  SHF.L.U32 R21, R64, 0x10, RZ ;  /* 0x0000001040157819 */ /* 0x000fe400000006ff */
[----:B------:R-:W-:Y:S01]  /*6f20*/  ISETP.GT.U32.OR P0, PT, R0, 0x29f, P0 ;  /* 0x0000029f0000780c */ /* 0x000fe20000704470 */
[----:B------:R-:W-:Y:S01]  /*6f30*/  FADD.FTZ R22, R68, -UR13 ;  /* 0x8000000d44167e21 */ /* 0x000fe20008010000 */
[----:B------:R-:W-:Y:S01]  /*6f40*/  SHF.L.U32 R20, R67, 0x10, RZ ;  /* 0x0000001043147819 */ /* 0x000fe200000006ff */
[----:B------:R-:W-:Y:S01]  /*6f50*/  FMUL.FTZ R23, R23, UR18 ;  /* 0x0000001217177c20 */ /* 0x000fe20008410000 */
[----:B------:R-:W-:Y:S01]  /*6f60*/  SHF.L.U32 R46, R46, 0x10, RZ ;  /* 0x000000102e2e7819 */ /* 0x000fe200000006ff */
        /* <DEDUP_REMOVED lines=21> */
.L_x_173:
[----:B------:R-:W-:Y:S04]  /*70c0*/  BSSY B0, `(.L_x_174) ;  /* 0x0000014000007945 */ /* 0x000fe80003800000 */
[----:B------:R-:W-:Y:S05]  /*70d0*/  @P0 BRA `(.L_x_175) ;  /* 0x0000000000480947 */ /* 0x000fea0003800000 */
[--C-:B------:R-:W-:Y:S01]  /*70e0*/  FFMA.FTZ R24, R23, UR11, R10.reuse ;  /* 0x0000000b17187c23 */ /* 0x100fe2000801000a */
[----:B------:R-:W-:Y:S01]  /*70f0*/  FFMA.FTZ R23, R22, UR11, R10 ;  /* 0x0000000b16177c23 */ /* 0x000fe2000801000a */
[----:B------:R-:W-:Y:S02]  /*7100*/  ULDC.64 UR22, c[0x0][0x288] ;  /* 0x0000a20000167ab9 */ /* 0x000fe40000000a00 */
[----:B------:R-:W-:Y:S01]  /*7110*/  FFMA.FTZ R24, R21, R16, -R24 ;  /* 0x0000001015187223 */ /* 0x000fe20000010818 */
[----:B------:R-:W-:Y:S01]  /*7120*/  FFMA.FTZ R23, R20, R17, -R23 ;  /* 0x0000001114177223 */ /* 0x000fe20000010817 */
[----:B------:R-:W-:Y:S01]  /*7130*/  MOV R20, R12 ;  /* 0x0000000c00147202 */ /* 0x000fe20000000f00 */
[----:B------:R-:W-:Y:S01]  /*7140*/  IMAD R22, R32, UR22, RZ ;  /* 0x0000001620167c24 */ /* 0x000fe2000f8e02ff */
[----:B------:R-:W-:Y:S01]  /*7150*/  MOV R21, R15 ;  /* 0x0000000f00157202 */ /* 0x000fe20000000f00 */
[----:B------:R-:W-:Y:S01]  /*7160*/  FMUL.FTZ R25, R24, UR18 ;  /* 0x0000001218197c20 */ /* 0x000fe20008410000 */
[----:B------:R-:W-:Y:S01]  /*7170*/  FMUL.FTZ R24, R23, UR18 ;  /* 0x0000001217187c20 */ /* 0x000fe20008410000 */
[----:B------:R-:W-:-:S02]  /*7180*/  IMAD R27, R3, UR23, R22 ;  /* 0x00000017031b7c24 */ /* 0x000fc4000f8e0216 */
[----:B------:R-:W-:Y:S01]  /*7190*/  IMAD.WIDE.U32 R20, R3, UR22, R20 ;  /* 0x0000001603147c25 */ /* 0x000fe2000f8e0014 */
[----:B------:R-:W-:Y:S02]  /*71a0*/  ULDC.64 UR22, c[0x0][0x210] ;  /* 0x0000840000167ab9 */ /* 0x000fe40000000a00 */
[----:B------:R-:W-:Y:S02]  /*71b0*/  LEA R22, P0, R20, UR22, 0x1 ;  /* 0x0000001614167c11 */ /* 0x000fe4000f8008ff */
[----:B------:R-:W-:Y:S02]  /*71c0*/  IADD3 R27, R21, R27, RZ ;  /* 0x0000001b151b7210 */ /* 0x000fe40007ffe0ff */
[----:B------:R-:W-:Y:S02]  /*71d0*/  F2FP.BF16.F32.PACK_AB R21, R24, R25 ;  /* 0x000000191815723e */ /* 0x000fe400000010ff */
[----:B------:R-:W-:-:S05]  /*71e0*/  LEA.HI.X R23, R20, UR23, R27, 0x1, P0 ;  /* 0x0000001714177c11 */ /* 0x000fca00080f0c1b */
[----:B------:R0:W-:Y:S02]  /*71f0*/  STG.E desc[UR14][R22.64], R21 ;  /* 0x0000001516007986 */ /* 0x0001e4000c10190e */
.L_x_175:
[----:B------:R-:W-:Y:S05]  /*7200*/  BSYNC B0 ;  /* 0x0000000000007941 */ /* 0x000fea0003800000 */
.L_x_174:
[----:B------:R-:W2:Y:S04]  /*7210*/  LDL R34, [R1+0x10] ;  /* 0x0000100001227983 */ /* 0x000ea80000100800 */
[----:B------:R-:W3:Y:S04]  /*7220*/  LDL R32, [R1+0x14] ;  /* 0x0000140001207983 */ /* 0x000ee80000100800 */
[----:B------:R-:W4:Y:S01]  /*7230*/  LDL R33, [R1+0x8] ;  /* 0x0000080001217983 */ /* 0x000f220000100800 */
[----:B------:R-:W-:Y:S01]  /*7240*/  ISETP.GE.U32.AND P4, PT, R4, UR20, PT ;  /* 0x0000001404007c0c */ /* 0x000fe2000bf86070 */
[----:B------:R-:W-:Y:S01]  /*7250*/  FADD.FTZ R46, R46, -UR13 ;  /* 0x8000000d2e2e7e21 */ /* 0x000fe20008010000 */
[----:B------:R-:W-:Y:S01]  /*7260*/  ISETP.GE.U32.AND P2, PT, R5, UR20, PT ;  /* 0x0000001405007c0c */ /* 0x000fe2000bf46070 */
[----:B------:R-:W-:Y:S01]  /*7270*/  FADD.FTZ R35, R35, -UR13 ;  /* 0x8000000d23237e21 */ /* 0x000fe20008010000 */
[----:B------:R-:W-:Y:S01]  /*7280*/  ISETP.GE.U32.AND P3, PT, R6, UR20, PT ;  /* 0x0000001406007c0c */ /* 0x000fe2000bf66070 */
[----:B------:R-:W-:Y:S01]  /*7290*/  FMUL.FTZ R31, R46, UR18 ;  /* 0x000000122e1f7c20 */ /* 0x000fe20008410000 */
[----:B------:R-:W-:Y:S01]  /*72a0*/  SHF.L.U32 R59, R59, 0x10, RZ ;  /* 0x000000103b3b7819 */ /* 0x000fe200000006ff */
[----:B------:R-:W-:Y:S01]  /*72b0*/  FMUL.FTZ R30, R35, UR18 ;  /* 0x00000012231e7c20 */ /* 0x000fe20008410000 */
[----:B------:R-:W-:-:S02]  /*72c0*/  ISETP.GE.U32.AND P0, PT, R7, UR20, PT ;  /* 0x0000001407007c0c */ /* 0x000fc4000bf06070 */
[----:B------:R-:W-:Y:S02]  /*72d0*/  SHF.L.U32 R70, R70, 0x10, RZ ;  /* 0x0000001046467819 */ /* 0x000fe400000006ff */
[----:B------:R-:W-:Y:S02]  /*72e0*/  SHF.L.U32 R47, R47, 0x10, RZ ;  /* 0x000000102f2f7819 */ /* 0x000fe400000006ff */
[----:B------:R-:W-:Y:S02]  /*72f0*/  SHF.L.U32 R69, R69, 0x10, RZ ;  /* 0x0000001045457819 */ /* 0x000fe400000006ff */
[----:B--2---:R-:W-:Y:S02]  /*7300*/  ISETP.GE.AND.EX P4, PT, R34, UR21, PT, P4 ;  /* 0x0000001522007c0c */ /* 0x004fe4000bf86340 */
[----:B---3--:R-:W-:Y:S02]  /*7310*/  ISETP.GE.AND.EX P2, PT, R32, UR21, PT, P2 ;  /* 0x0000001520007c0c */ /* 0x008fe4000bf46320 */
[----:B------:R-:W-:-:S02]  /*7320*/  ISETP.GT.U32.OR P4, PT, R0, 0x29f, P4 ;  /* 0x0000029f0000780c */ /* 0x000fc40002784470 */
[----:B----4-:R-:W-:Y:S02]  /*7330*/  ISETP.GE.AND.EX P3, PT, R33, UR21, PT, P3 ;  /* 0x0000001521007c0c */ /* 0x010fe4000bf66330 */
[----:B------:R-:W-:Y:S01]  /*7340*/  ISETP.GT.U32.OR P2, PT, R0, 0x29f, P2 ;  /* 0x0000029f0000780c */ /* 0x000fe20001744470 */
[----:B------:R-:W-:-:S12]  /*7350*/  @!P5 BRA `(.L_x_176) ;  /* 0x000000000048d947 */ /* 0x000fd80003800000 */
[----:B------:R-:W-:Y:S01]  /*7360*/  FFMA.FTZ R20, R31, R16, R18 ;  /* 0x000000101f147223 */ /* 0x000fe20000010012 */
[----:B0-----:R-:W-:-:S03]  /*7370*/  FFMA.FTZ R21, R30, R17, R19 ;  /* 0x000000111e157223 */ /* 0x001fc60000010013 */
        /* <DEDUP_REMOVED lines=16> */
.L_x_176:
[----:B------:R-:W-:Y:S04]  /*7480*/  BSSY B0, `(.L_x_177) ;  /* 0x0000014000007945 */ /* 0x000fe80003800000 */
[----:B------:R-:W-:Y:S05]  /*7490*/  @P4 BRA `(.L_x_178) ;  /* 0x0000000000484947 */ /* 0x000fea0003800000 */
[--C-:B------:R-:W-:Y:S01]  /*74a0*/  FFMA.FTZ R20, R31, UR11, R10.reuse ;  /* 0x0000000b1f147c23 */ /* 0x100fe2000801000a */
[----:B0-----:R-:W-:Y:S01]  /*74b0*/  FFMA.FTZ R21, R30, UR11, R10 ;  /* 0x0000000b1e157c23 */ /* 0x001fe2000801000a */
        /* <DEDUP_REMOVED lines=16> */
.L_x_178:
[----:B------:R-:W-:Y:S05]  /*75c0*/  BSYNC B0 ;  /* 0x0000000000007941 */ /* 0x000fea0003800000 */
.L_x_177:
[----:B------:R-:W-:Y:S01]  /*75d0*/  FADD.FTZ R47, R47, -UR13 ;  /* 0x8000000d2f2f7e21 */ /* 0x000fe20008010000 */
[----:B------:R-:W-:Y:S01]  /*75e0*/  FADD.FTZ R69, R69, -UR13 ;  /* 0x8000000d45457e21 */ /* 0x000fe20008010000 */
[----:B01----:R-:W-:Y:S02]  /*75f0*/  SHF.L.U32 R21, R58, 0x10, RZ ;  /* 0x000000103a157819 */ /* 0x003fe400000006ff */
        /* <DEDUP_REMOVED lines=22> */
.L_x_179:
[----:B------:R-:W-:Y:S04]  /*7760*/  BSSY B0, `(.L_x_180) ;  /* 0x0000014000007945 */ /* 0x000fe80003800000 */
[----:B------:R-:W-:Y:S05]  /*7770*/  @P2 BRA `(.L_x_181) ;  /* 0x0000000000482947 */ /* 0x000fea0003800000 */
[--C-:B------:R-:W-:Y:S01]  /*7780*/  FFMA.FTZ R20, R47, UR11, R10.reuse ;  /* 0x0000000b2f147c23 */ /* 0x100fe2000801000a */
[----:B------:R-:W-:Y:S01]  /*7790*/  ULDC.64 UR22, c[0x0][0x288] ;  /* 0x0000a20000167ab9 */ /* 0x000fe20000000a00 */
[----:B------:R-:W-:Y:S01]  /*77a0*/  FFMA.FTZ R23, R28, UR11, R10 ;  /* 0x0000000b1c177c23 */ /* 0x000fe2000801000a */
        /* <DEDUP_REMOVED lines=15> */
.L_x_181:
[----:B------:R-:W-:Y:S05]  /*78a0*/  BSYNC B0 ;  /* 0x0000000000007941 */ /* 0x000fea0003800000 */
.L_x_180:
[----:B------:R-:W2:Y:S01]  /*78b0*/  LDL R32, [R1+0x4] ;  /* 0x0000040001207983 */ /* 0x000ea20000100800 */
[----:B------:R-:W-:Y:S02]  /*78c0*/  SHF.L.U32 R44, R44, 0x10, RZ ;  /* 0x000000102c2c7819 */ /* 0x000fe400000006ff */
[----:B------:R-:W-:Y:S02]  /*78d0*/  SHF.L.U32 R75, R75, 0x10, RZ ;  /* 0x000000104b4b7819 */ /* 0x000fe400000006ff */
[----:B------:R-:W-:Y:S01]  /*78e0*/  ISETP.GT.U32.OR P3, PT, R0, 0x29f, P3 ;  /* 0x0000029f0000780c */ /* 0x000fe20001f64470 */
[----:B------:R-:W-:Y:S01]  /*78f0*/  FADD.FTZ R44, R44, -UR13 ;  /* 0x8000000d2c2c7e21 */ /* 0x000fe20008010000 */
[----:B------:R-:W-:Y:S01]  /*7900*/  SHF.L.U32 R57, R57, 0x10, RZ ;  /* 0x0000001039397819 */ /* 0x000fe200000006ff */
[----:B------:R-:W-:Y:S01]  /*7910*/  FADD.FTZ R75, R75, -UR13 ;  /* 0x8000000d4b4b7e21 */ /* 0x000fe20008010000 */
[----:B------:R-:W-:Y:S01]  /*7920*/  SHF.L.U32 R74, R74, 0x10, RZ ;  /* 0x000000104a4a7819 */ /* 0x000fe200000006ff */
[----:B------:R-:W-:Y:S01]  /*7930*/  FMUL.FTZ R31, R44, UR18 ;  /* 0x000000122c1f7c20 */ /* 0x000fe20008410000 */
[----:B------:R-:W-:Y:S01]  /*7940*/  SHF.L.U32 R45, R45, 0x10, RZ ;  /* 0x000000102d2d7819 */ /* 0x000fe200000006ff */
[----:B------:R-:W-:Y:S01]  /*7950*/  FMUL.FTZ R30, R75, UR18 ;  /* 0x000000124b1e7c20 */ /* 0x000fe20008410000 */
[----:B--2---:R-:W-:Y:S01]  /*7960*/  ISETP.GE.AND.EX P0, PT, R32, UR21, PT, P0 ;  /* 0x0000001520007c0c */ /* 0x004fe2000bf06300 */
        /* <DEDUP_REMOVED lines=19> */
.L_x_182:
        /* <DEDUP_REMOVED lines=20> */
.L_x_184:
[----:B------:R-:W-:Y:S05]  /*7be0*/  BSYNC B0 ;  /* 0x0000000000007941 */ /* 0x000fea0003800000 */
.L_x_183:
[----:B------:R-:W-:Y:S01]  /*7bf0*/  SHF.L.U32 R76, R76, 0x10, RZ ;  /* 0x000000104c4c7819 */ /* 0x000fe200000006ff */
[----:B------:R-:W-:Y:S01]  /*7c00*/  FADD.FTZ R45, R45, -UR13 ;  /* 0x8000000d2d2d7e21 */ /* 0x000fe20008010000 */
[----:B------:R-:W-:Y:S02]  /*7c10*/  ISETP.GE.U32.AND P2, PT, R8, UR20, PT ;  /* 0x0000001408007c0c */ /* 0x000fe4000bf46070 */
[----:B------:R-:W-:Y:S01]  /*7c20*/  ISETP.GT.U32.OR P0, PT, R0, 0x29f, P0 ;  /* 0x0000029f0000780c */ /* 0x000fe20000704470 */
[----:B------:R-:W-:Y:S01]  /*7c30*/  FADD.FTZ R76, R76, -UR13 ;  /* 0x8000000d4c4c7e21 */ /* 0x000fe20008010000 */
[----:B01----:R-:W-:Y:S01]  /*7c40*/  SHF.L.U32 R21, R56, 0x10, RZ ;  /* 0x0000001038157819 */ /* 0x003fe200000006ff */
[----:B------:R-:W-:Y:S01]  /*7c50*/  FMUL.FTZ R45, R45, UR18 ;  /* 0x000000122d2d7c20 */ /* 0x000fe20008410000 */
[----:B------:R-:W-:Y:S01]  /*7c60*/  SHF.L.U32 R20, R73, 0x10, RZ ;  /* 0x0000001049147819 */ /* 0x000fe200000006ff */
[----:B------:R-:W-:Y:S01]  /*7c70*/  FMUL.FTZ R76, R76, UR18 ;  /* 0x000000124c4c7c20 */ /* 0x000fe20008410000 */
[----:B------:R-:W-:Y:S01]  /*7c80*/  SHF.R.S32.HI R24, RZ, 0x1f, R8 ;  /* 0x0000001fff187819 */ /* 0x000fe20000011408 */
        /* <DEDUP_REMOVED lines=19> */
.L_x_185:
        /* <DEDUP_REMOVED lines=10> */
[----:B------:R-:W-:Y:S02]  /*7e60*/  FMUL.FTZ R25, R23, UR18 ;  /* 0x0000001217197c20 */ /* 0x000fe40008410000 */
[----:B------:R-:W-:-:S02]  /*7e70*/  IMAD R27, R7, UR23, R26 ;  /* 0x00000017071b7c24 */ /* 0x000fc4000f8e021a */
        /* <DEDUP_REMOVED lines=8> */
.L_x_187:
[----:B------:R-:W-:Y:S05]  /*7f00*/  BSYNC B0 ;  /* 0x0000000000007941 */ /* 0x000fea0003800000 */
.L_x_186:
[----:B------:R-:W2:Y:S01]  /*7f10*/  LDL.LU R21, [R1] ;  /* 0x0000000001157983 */ /* 0x000ea20000300800 */
[C---:B------:R-:W-:Y:S02]  /*7f20*/  PRMT R20, R42.reuse, 0x7632, R20 ;  /* 0x000076322a147816 */ /* 0x040fe40000000014 */
[----:B------:R-:W-:Y:S02]  /*7f30*/  SHF.L.U32 R42, R42, 0x10, RZ ;  /* 0x000000102a2a7819 */ /* 0x000fe400000006ff */
[----:B------:R-:W-:Y:S02]  /*7f40*/  SHF.L.U32 R20, R20, 0x10, RZ ;  /* 0x0000001014147819 */ /* 0x000fe400000006ff */
[----:B0----5:R-:W-:Y:S01]  /*7f50*/  IADD3 R22, R2, 0xe0, RZ ;  /* 0x000000e002167810 */ /* 0x021fe20007ffe0ff */
[----:B------:R-:W-:Y:S01]  /*7f60*/  FADD.FTZ R42, R42, -UR13 ;  /* 0x8000000d2a2a7e21 */ /* 0x000fe20008010000 */
[----:B------:R-:W-:Y:S01]  /*7f70*/  ISETP.GE.AND.EX P2, PT, R24, UR21, PT, P2 ;  /* 0x0000001518007c0c */ /* 0x000fe2000bf46320 */
[----:B------:R-:W-:Y:S01]  /*7f80*/  FADD.FTZ R20, R20, -UR13 ;  /* 0x8000000d14147e21 */ /* 0x000fe20008010000 */
[----:B------:R-:W-:Y:S01]  /*7f90*/  ISETP.GE.U32.AND P0, PT, R22, UR20, PT ;  /* 0x0000001416007c0c */ /* 0x000fe2000bf06070 */
[----:B------:R-:W-:Y:S01]  /*7fa0*/  FMUL.FTZ R35, R42, UR18 ;  /* 0x000000122a237c20 */ /* 0x000fe20008410000 */
[----:B------:R-:W-:Y:S01]  /*7fb0*/  ISETP.GT.U32.OR P2, PT, R0, 0x29f, P2 ;  /* 0x0000029f0000780c */ /* 0x000fe20001744470 */
[----:B------:R-:W-:Y:S01]  /*7fc0*/  FMUL.FTZ R34, R20, UR18 ;  /* 0x0000001214227c20 */ /* 0x000fe20008410000 */
[----:B------:R-:W-:-:S02]  /*7fd0*/  SHF.R.S32.HI R23, RZ, 0x1f, R22 ;  /* 0x0000001fff177819 */ /* 0x000fc40000011416 */
[C---:B--2---:R-:W-:Y:S02]  /*7fe0*/  PRMT R26, R21.reuse, 0x7632, R26 ;  /* 0x00007632151a7816 */ /* 0x044fe4000000001a */
        /* <DEDUP_REMOVED lines=21> */
.L_x_188:
        /* <DEDUP_REMOVED lines=20> */
.L_x_190:
[----:B------:R-:W-:Y:S05]  /*8280*/  BSYNC B0 ;  /* 0x0000000000007941 */ /* 0x000fea0003800000 */
.L_x_189:
[C---:B------:R-:W-:Y:S02]  /*8290*/  PRMT R20, R43.reuse, 0x7632, R20 ;  /* 0x000076322b147816 */ /* 0x040fe40000000014 */
[----:B------:R-:W-:Y:S02]  /*82a0*/  SHF.L.U32 R43, R43, 0x10, RZ ;  /* 0x000000102b2b7819 */ /* 0x000fe400000006ff */
[----:B------:R-:W-:Y:S02]  /*82b0*/  SHF.L.U32 R20, R20, 0x10, RZ ;  /* 0x0000001014147819 */ /* 0x000fe400000006ff */
[----:B0-----:R-:W-:Y:S01]  /*82c0*/  IADD3 R24, R2, 0x100, RZ ;  /* 0x0000010002187810 */ /* 0x001fe20007ffe0ff */
[----:B------:R-:W-:Y:S01]  /*82d0*/  FADD.FTZ R43, R43, -UR13 ;  /* 0x8000000d2b2b7e21 */ /* 0x000fe20008010000 */
[----:B------:R-:W-:Y:S01]  /*82e0*/  ISETP.GE.AND.EX P0, PT, R23, UR21, PT, P0 ;  /* 0x0000001517007c0c */ /* 0x000fe2000bf06300 */
[----:B------:R-:W-:Y:S01]  /*82f0*/  FADD.FTZ R20, R20, -UR13 ;  /* 0x8000000d14147e21 */ /* 0x000fe20008010000 */
[----:B------:R-:W-:Y:S01]  /*8300*/  PRMT R26, R66, 0x7632, R26 ;  /* 0x00007632421a7816 */ /* 0x000fe2000000001a */
[----:B------:R-:W-:Y:S01]  /*8310*/  FMUL.FTZ R43, R43, UR18 ;  /* 0x000000122b2b7c20 */ /* 0x000fe20008410000 */
[----:B------:R-:W-:Y:S01]  /*8320*/  ISETP.GE.U32.AND P2, PT, R24, UR20, PT ;  /* 0x0000001418007c0c */ /* 0x000fe2000bf46070 */
[----:B------:R-:W-:Y:S01]  /*8330*/  FMUL.FTZ R36, R20, UR18 ;  /* 0x0000001214247c20 */ /* 0x000fe20008410000 */
[----:B------:R-:W-:-:S02]  /*8340*/  ISETP.GT.U32.OR P0, PT, R0, 0x29f, P0 ;  /* 0x0000029f0000780c */ /* 0x000fc40000704470 */
[----:B------:R-:W-:Y:S02]  /*8350*/  SHF.L.U32 R21, R66, 0x10, RZ ;  /* 0x0000001042157819 */ /* 0x000fe400000006ff */
[----:B------:R-:W-:Y:S02]  /*8360*/  SHF.L.U32 R26, R26, 0x10, RZ ;  /* 0x000000101a1a7819 */ /* 0x000fe400000006ff */
        /* <DEDUP_REMOVED lines=20> */
.L_x_191:
        /* <DEDUP_REMOVED lines=20> */
.L_x_193:
[----:B------:R-:W-:Y:S05]  /*85f0*/  BSYNC B0 ;  /* 0x0000000000007941 */ /* 0x000fea0003800000 */
.L_x_192:
[C---:B0-----:R-:W-:Y:S02]  /*8600*/  PRMT R21, R40.reuse, 0x7632, R21 ;  /* 0x0000763228157816 */ /* 0x041fe40000000015 */
[----:B------:R-:W-:Y:S02]  /*8610*/  SHF.L.U32 R40, R40, 0x10, RZ ;  /* 0x0000001028287819 */ /* 0x000fe400000006ff */
[----:B------:R-:W-:Y:S02]  /*8620*/  SHF.L.U32 R21, R21, 0x10, RZ ;  /* 0x0000001015157819 */ /* 0x000fe400000006ff */
[----:B------:R-:W-:Y:S01]  /*8630*/  IADD3 R20, R2, 0x120, RZ ;  /* 0x0000012002147810 */ /* 0x000fe20007ffe0ff */
        /* <DEDUP_REMOVED lines=30> */
.L_x_194:
        /* <DEDUP_REMOVED lines=20> */
.L_x_196:
[----:B------:R-:W-:Y:S05]  /*8960*/  BSYNC B0 ;  /* 0x0000000000007941 */ /* 0x000fea0003800000 */
.L_x_195:
        /* <DEDUP_REMOVED lines=34> */
.L_x_197:
        /* <DEDUP_REMOVED lines=20> */
.L_x_199:
[----:B------:R-:W-:Y:S05]  /*8cd0*/  BSYNC B0 ;  /* 0x0000000000007941 */ /* 0x000fea0003800000 */
.L_x_198:
        /* <DEDUP_REMOVED lines=34> */
.L_x_200:
        /* <DEDUP_REMOVED lines=20> */
.L_x_202:
[----:B------:R-:W-:Y:S05]  /*9040*/  BSYNC B0 ;  /* 0x0000000000007941 */ /* 0x000fea0003800000 */
.L_x_201:
        /* <DEDUP_REMOVED lines=34> */
.L_x_203:
        /* <DEDUP_REMOVED lines=20> */
.L_x_205:
[----:B------:R-:W-:Y:S05]  /*93b0*/  BSYNC B0 ;  /* 0x0000000000007941 */ /* 0x000fea0003800000 */
.L_x_204:
[C---:B0-----:R-:W-:Y:S02]  /*93c0*/  PRMT R20, R38.reuse, 0x7632, R20 ;  /* 0x0000763226147816 */ /* 0x041fe40000000014 */
[----:B------:R-:W-:Y:S02]  /*93d0*/  SHF.L.U32 R38, R38, 0x10, RZ ;  /* 0x0000001026267819 */ /* 0x000fe400000006ff */
[----:B------:R-:W-:Y:S02]  /*93e0*/  SHF.L.U32 R20, R20, 0x10, RZ ;  /* 0x0000001014147819 */ /* 0x000fe400000006ff */
[----:B------:R-:W-:Y:S01]  /*93f0*/  ISETP.GE.AND.EX P2, PT, R23, UR21, PT, P2 ;  /* 0x0000001517007c0c */ /* 0x000fe2000bf46320 */
[----:B------:R-:W-:Y:S01]  /*9400*/  FADD.FTZ R38, R38, -UR13 ;  /* 0x8000000d26267e21 */ /* 0x000fe20008010000 */
[C---:B------:R-:W-:Y:S01]  /*9410*/  PRMT R24, R53.reuse, 0x7632, R24 ;  /* 0x0000763235187816 */ /* 0x040fe20000000018 */
[----:B------:R-:W-:Y:S01]  /*9420*/  FADD.FTZ R21, R20, -UR13 ;  /* 0x8000000d14157e21 */ /* 0x000fe20008010000 */
[----:B------:R-:W-:Y:S01]  /*9430*/  SHF.L.U32 R53, R53, 0x10, RZ ;  /* 0x0000001035357819 */ /* 0x000fe200000006ff */
[----:B------:R-:W-:Y:S01]  /*9440*/  FMUL.FTZ R33, R38, UR18 ;  /* 0x0000001226217c20 */ /* 0x000fe20008410000 */
[----:B------:R-:W-:Y:S01]  /*9450*/  ISETP.GT.U32.OR P2, PT, R0, 0x29f, P2 ;  /* 0x0000029f0000780c */ /* 0x000fe20001744470 */
[----:B------:R-:W-:Y:S01]  /*9460*/  FMUL.FTZ R36, R21, UR18 ;  /* 0x0000001215247c20 */ /* 0x000fe20008410000 */
[----:B------:R-:W-:-:S02]  /*9470*/  PRMT R35, R54, 0x7632, R35 ;  /* 0x0000763236237816 */ /* 0x000fc40000000023 */
[----:B------:R-:W-:Y:S02]  /*9480*/  IADD3 R20, R2, 0x1a0, RZ ;  /* 0x000001a002147810 */ /* 0x000fe40007ffe0ff */
        /* <DEDUP_REMOVED lines=20> */
.L_x_206:
[----:B------:R-:W-:Y:S04]  /*95d0*/  BSSY B0, `(.L_x_207) ;  /* 0x0000014000007945 */ /* 0x000fe80003800000 */
[----:B------:R-:W-:Y:S05]  /*95e0*/  @P2 BRA `(.L_x_208) ;  /* 0x0000000000482947 */ /* 0x000fea0003800000 */
[--C-:B------:R-:W-:Y:S01]  /*95f0*/  FFMA.FTZ R21, R36, UR11, R10.reuse ;  /* 0x0000000b24157c23 */ /* 0x100fe2000801000a */
[----:B------:R-:W-:Y:S01]  /*9600*/  ULDC.64 UR22, c[0x0][0x288] ;  /* 0x0000a20000167ab9 */ /* 0x000fe20000000a00 */
[----:B------:R-:W-:Y:S01]  /*9610*/  MOV R25, R15 ;  /* 0x0000000f00197202 */ /* 0x000fe20000000f00 */
[----:B------:R-:W-:Y:S01]  /*9620*/  FFMA.FTZ R26, R33, UR11, R10 ;  /* 0x0000000b211a7c23 */ /* 0x000fe2000801000a */
[----:B------:R-:W-:Y:S01]  /*9630*/  FFMA.FTZ R21, R24, R17, -R21 ;  /* 0x0000001118157223 */ /* 0x000fe20000010815 */
[----:B------:R-:W-:Y:S01]  /*9640*/  MOV R24, R12 ;  /* 0x0000000c00187202 */ /* 0x000fe20000000f00 */
[----:B------:R-:W-:Y:S02]  /*9650*/  IMAD R23, R23, UR22, RZ ;  /* 0x0000001617177c24 */ /* 0x000fe4000f8e02ff */
[----:B------:R-:W-:Y:S01]  /*9660*/  FFMA.FTZ R26, R53, R16, -R26 ;  /* 0x00000010351a7223 */ /* 0x000fe2000001081a */
[----:B------:R-:W-:Y:S01]  /*9670*/  FMUL.FTZ R21, R21, UR18 ;  /* 0x0000001215157c20 */ /* 0x000fe20008410000 */
[----:B------:R-:W-:-:S04]  /*9680*/  IMAD.WIDE.U32 R24, R22, UR22, R24 ;  /* 0x0000001616187c25 */ /* 0x000fc8000f8e0018 */
[----:B------:R-:W-:Y:S01]  /*9690*/  FMUL.FTZ R26, R26, UR18 ;  /* 0x000000121a1a7c20 */ /* 0x000fe20008410000 */
[----:B------:R-:W-:Y:S01]  /*96a0*/  IMAD R23, R22, UR23, R23 ;  /* 0x0000001716177c24 */ /* 0x000fe2000f8e0217 */
[----:B------:R-:W-:-:S03]  /*96b0*/  ULDC.64 UR22, c[0x0][0x210] ;  /* 0x0000840000167ab9 */ /* 0x000fc60000000a00 */
[----:B------:R-:W-:Y:S02]  /*96c0*/  F2FP.BF16.F32.PACK_AB R21, R21, R26 ;  /* 0x0000001a1515723e */ /* 0x000fe400000010ff */
[----:B------:R-:W-:Y:S02]  /*96d0*/  LEA R22, P0, R24, UR22, 0x1 ;  /* 0x0000001618167c11 */ /* 0x000fe4000f8008ff */
[----:B------:R-:W-:-:S04]  /*96e0*/  IADD3 R23, R25, R23, RZ ;  /* 0x0000001719177210 */ /* 0x000fc80007ffe0ff */
[----:B------:R-:W-:-:S05]  /*96f0*/  LEA.HI.X R23, R24, UR23, R23, 0x1, P0 ;  /* 0x0000001718177c11 */ /* 0x000fca00080f0c17 */
[----:B------:R0:W-:Y:S02]  /*9700*/  STG.E desc[UR14][R22.64], R21 ;  /* 0x0000001516007986 */ /* 0x0001e4000c10190e */
.L_x_208:
[----:B------:R-:W-:Y:S05]  /*9710*/  BSYNC B0 ;  /* 0x0000000000007941 */ /* 0x000fea0003800000 */
.L_x_207:
[----:B0-----:R-:W-:Y:S02]  /*9720*/  IADD3 R23, R2, 0x1c0, RZ ;  /* 0x000001c002177810 */ /* 0x001fe40007ffe0ff */
[----:B------:R-:W-:Y:S02]  /*9730*/  SHF.L.U32 R54, R54, 0x10, RZ ;  /* 0x0000001036367819 */ /* 0x000fe400000006ff */
[----:B------:R-:W-:Y:S02]  /*9740*/  SHF.L.U32 R25, R35, 0x10, RZ ;  /* 0x0000001023197819 */ /* 0x000fe400000006ff */
[----:B------:R-:W-:Y:S01]  /*9750*/  IADD3 R21, R2, 0x1e0, RZ ;  /* 0x000001e002157810 */ /* 0x000fe20007ffe0ff */
[----:B------:R-:W-:Y:S01]  /*9760*/  FADD.FTZ R54, R54, -UR13 ;  /* 0x8000000d36367e21 */ /* 0x000fe20008010000 */
[----:B------:R-:W-:Y:S01]  /*9770*/  ISETP.GE.U32.AND P0, PT, R20, UR20, PT ;  /* 0x0000001414007c0c */ /* 0x000fe2000bf06070 */
[----:B------:R-:W-:Y:S01]  /*9780*/  FADD.FTZ R25, R25, -UR13 ;  /* 0x8000000d19197e21 */ /* 0x000fe20008010000 */
[----:B------:R-:W-:Y:S01]  /*9790*/  SHF.R.S32.HI R38, RZ, 0x1f, R20 ;  /* 0x0000001fff267819 */ /* 0x000fe20000011414 */
[----:B------:R-:W-:Y:S01]  /*97a0*/  FMUL.FTZ R37, R54, UR18 ;  /* 0x0000001236257c20 */ /* 0x000fe20008410000 */
[----:B------:R-:W-:Y:S01]  /*97b0*/  ISETP.GE.U32.AND P2, PT, R23, UR20, PT ;  /* 0x0000001417007c0c */ /* 0x000fe2000bf46070 */
[----:B------:R-:W-:Y:S01]  /*97c0*/  FMUL.FTZ R36, R25, UR18 ;  /* 0x0000001219247c20 */ /* 0x000fe20008410000 */
[----:B------:R-:W-:-:S02]  /*97d0*/  SHF.R.S32.HI R24, RZ, 0x1f, R23 ;  /* 0x0000001fff187819 */ /* 0x000fc40000011417 */
[----:B------:R-:W-:Y:S02]  /*97e0*/  ISETP.GE.U32.AND P4, PT, R21, UR20, PT ;  /* 0x0000001415007c0c */ /* 0x000fe4000bf86070 */
[----:B------:R-:W-:Y:S02]  /*97f0*/  SHF.R.S32.HI R22, RZ, 0x1f, R21 ;  /* 0x0000001fff167819 */ /* 0x000fe40000011415 */
[----:B------:R-:W-:Y:S02]  /*9800*/  ISETP.GE.AND.EX P3, PT, R38, UR21, PT, P0 ;  /* 0x0000001526007c0c */ /* 0x000fe4000bf66300 */
[----:B------:R-:W-:Y:S02]  /*9810*/  PRMT R26, R52, 0x7632, R26 ;  /* 0x00007632341a7816 */ /* 0x000fe4000000001a */
[----:B------:R-:W-:Y:S02]  /*9820*/  ISETP.GE.AND.EX P0, PT, R24, UR21, PT, P2 ;  /* 0x0000001518007c0c */ /* 0x000fe4000bf06320 */
[----:B------:R-:W-:-:S02]  /*9830*/  ISETP.GE.AND.EX P2, PT, R22, UR21, PT, P4 ;  /* 0x0000001516007c0c */ /* 0x000fc4000bf46340 */
[----:B------:R-:W-:Y:S02]  /*9840*/  ISETP.GT.U32.OR P3, PT, R0, 0x29f, P3 ;  /* 0x0000029f0000780c */ /* 0x000fe40001f64470 */
[----:B------:R-:W-:Y:S02]  /*9850*/  SHF.L.U32 R27, R52, 0x10, RZ ;  /* 0x00000010341b7819 */ /* 0x000fe400000006ff */
[----:B------:R-:W-:Y:S01]  /*9860*/  SHF.L.U32 R26, R26, 0x10, RZ ;  /* 0x000000101a1a7819 */ /* 0x000fe200000006ff */
[----:B------:R-:W-:Y:S08]  /*9870*/  @!P5 BRA `(.L_x_209) ;  /* 0x000000000048d947 */ /* 0x000ff00003800000 */
        /* <DEDUP_REMOVED lines=18> */
.L_x_209:
        /* <DEDUP_REMOVED lines=20> */
.L_x_211:
[----:B------:R-:W-:Y:S05]  /*9ae0*/  BSYNC B0 ;  /* 0x0000000000007941 */ /* 0x000fea0003800000 */
.L_x_210:
[C---:B0-----:R-:W-:Y:S02]  /*9af0*/  PRMT R26, R9.reuse, 0x7632, R26 ;  /* 0x00007632091a7816 */ /* 0x041fe4000000001a */
[----:B------:R-:W-:Y:S02]  /*9b00*/  SHF.L.U32 R20, R9, 0x10, RZ ;  /* 0x0000001009147819 */ /* 0x000fe400000006ff */
[----:B------:R-:W-:Y:S02]  /*9b10*/  SHF.L.U32 R9, R26, 0x10, RZ ;  /* 0x000000101a097819 */ /* 0x000fe400000006ff */
[C---:B------:R-:W-:Y:S02]  /*9b20*/  PRMT R31, R11.reuse, 0x7632, R31 ;  /* 0x000076320b1f7816 */ /* 0x040fe4000000001f */
[----:B------:R-:W-:Y:S01]  /*9b30*/  SHF.L.U32 R35, R11, 0x10, RZ ;  /* 0x000000100b237819 */ /* 0x000fe200000006ff */
[----:B------:R-:W-:Y:S01]  /*9b40*/  FADD.FTZ R11, R20, -UR13 ;  /* 0x8000000d140b7e21 */ /* 0x000fe20008010000 */
[----:B------:R-:W-:Y:S01]  /*9b50*/  PRMT R25, R51, 0x7632, R25 ;  /* 0x0000763233197816 */ /* 0x000fe20000000019 */
[----:B------:R-:W-:Y:S01]  /*9b60*/  FADD.FTZ R9, R9, -UR13 ;  /* 0x8000000d09097e21 */ /* 0x000fe20008010000 */
[----:B------:R-:W-:Y:S01]  /*9b70*/  SHF.L.U32 R51, R51, 0x10, RZ ;  /* 0x0000001033337819 */ /* 0x000fe200000006ff */
[----:B------:R-:W-:Y:S01]  /*9b80*/  FMUL.FTZ R33, R11, UR18 ;  /* 0x000000120b217c20 */ /* 0x000fe20008410000 */
[----:B------:R-:W-:Y:S01]  /*9b90*/  ISETP.GT.U32.OR P0, PT, R0, 0x29f, P0 ;  /* 0x0000029f0000780c */ /* 0x000fe20000704470 */
[----:B------:R-:W-:Y:S01]  /*9ba0*/  FMUL.FTZ R34, R9, UR18 ;  /* 0x0000001209227c20 */ /* 0x000fe20008410000 */
[----:B------:R-:W-:-:S02]  /*9bb0*/  SHF.L.U32 R20, R25, 0x10, RZ ;  /* 0x0000001019147819 */ /* 0x000fc400000006ff */
        /* <DEDUP_REMOVED lines=20> */
.L_x_212:
[----:B------:R-:W-:Y:S04]  /*9d00*/  BSSY B0, `(.L_x_213) ;  /* 0x0000014000007945 */ /* 0x000fe80003800000 */
[----:B------:R-:W-:Y:S05]  /*9d10*/  @P0 BRA `(.L_x_214) ;  /* 0x0000000000480947 */ /* 0x000fea0003800000 */
[----:B------:R-:W-:Y:S01]  /*9d20*/  ULDC.64 UR20, c[0x0][0x288] ;  /* 0x0000a20000147ab9 */ /* 0x000fe20000000a00 */
[--C-:B------:R-:W-:Y:S01]  /*9d30*/  FFMA.FTZ R26, R33, UR11, R10.reuse ;  /* 0x0000000b211a7c23 */ /* 0x100fe2000801000a */
[----:B------:R-:W-:Y:S01]  /*9d40*/  IMAD R28, R24, UR20, RZ ;  /* 0x00000014181c7c24 */ /* 0x000fe2000f8e02ff */
[----:B------:R-:W-:Y:S01]  /*9d50*/  MOV R24, R12 ;  /* 0x0000000c00187202 */ /* 0x000fe20000000f00 */
[----:B------:R-:W-:Y:S01]  /*9d60*/  FFMA.FTZ R9, R34, UR11, R10 ;  /* 0x0000000b22097c23 */ /* 0x000fe2000801000a */
[----:B------:R-:W-:Y:S01]  /*9d70*/  MOV R25, R15 ;  /* 0x0000000f00197202 */ /* 0x000fe20000000f00 */
[----:B------:R-:W-:Y:S02]  /*9d80*/  FFMA.FTZ R51, R51, R16, -R26 ;  /* 0x0000001033337223 */ /* 0x000fe4000001081a */
[----:B------:R-:W-:Y:S01]  /*9d90*/  FFMA.FTZ R9, R20, R17, -R9 ;  /* 0x0000001114097223 */ /* 0x000fe20000010809 */
[----:B------:R-:W-:-:S04]  /*9da0*/  IMAD.WIDE.U32 R26, R23, UR20, R24 ;  /* 0x00000014171a7c25 */ /* 0x000fc8000f8e0018 */
[----:B------:R-:W-:Y:S01]  /*9db0*/  FMUL.FTZ R20, R51, UR18 ;  /* 0x0000001233147c20 */ /* 0x000fe20008410000 */
[----:B------:R-:W-:Y:S01]  /*9dc0*/  FMUL.FTZ R9, R9, UR18 ;  /* 0x0000001209097c20 */ /* 0x000fe20008410000 */
[----:B------:R-:W-:Y:S01]  /*9dd0*/  IMAD R23, R23, UR21, R28 ;  /* 0x0000001517177c24 */ /* 0x000fe2000f8e021c */
[----:B------:R-:W-:Y:S02]  /*9de0*/  ULDC.64 UR20, c[0x0][0x210] ;  /* 0x0000840000147ab9 */ /* 0x000fe40000000a00 */
[C---:B------:R-:W-:Y:S02]  /*9df0*/  LEA R24, P0, R26.reuse, UR20, 0x1 ;  /* 0x000000141a187c11 */ /* 0x040fe4000f8008ff */
[----:B------:R-:W-:Y:S02]  /*9e00*/  IADD3 R23, R27, R23, RZ ;  /* 0x000000171b177210 */ /* 0x000fe40007ffe0ff */
[----:B------:R-:W-:Y:S02]  /*9e10*/  F2FP.BF16.F32.PACK_AB R9, R9, R20 ;  /* 0x000000140909723e */ /* 0x000fe400000010ff */
[----:B------:R-:W-:-:S05]  /*9e20*/  LEA.HI.X R25, R26, UR21, R23, 0x1, P0 ;  /* 0x000000151a197c11 */ /* 0x000fca00080f0c17 */
[----:B------:R0:W-:Y:S02]  /*9e30*/  STG.E desc[UR14][R24.64], R9 ;  /* 0x0000000918007986 */ /* 0x0001e4000c10190e */
.L_x_214:
[----:B------:R-:W-:Y:S05]  /*9e40*/  BSYNC B0 ;  /* 0x0000000000007941 */ /* 0x000fea0003800000 */
.L_x_213:
[----:B------:R-:W-:Y:S01]  /*9e50*/  PRMT R20, R50, 0x7632, R20 ;  /* 0x0000763232147816 */ /* 0x000fe20000000014 */
[----:B------:R-:W-:Y:S01]  /*9e60*/  FADD.FTZ R35, R35, -UR13 ;  /* 0x8000000d23237e21 */ /* 0x000fe20008010000 */
[----:B------:R-:W-:Y:S01]  /*9e70*/  FADD.FTZ R31, R31, -UR13 ;  /* 0x8000000d1f1f7e21 */ /* 0x000fe20008010000 */
[----:B------:R-:W-:Y:S02]  /*9e80*/  ISETP.GT.U32.OR P2, PT, R0, 0x29f, P2 ;  /* 0x0000029f0000780c */ /* 0x000fe40001744470 */
[----:B0-----:R-:W-:Y:S01]  /*9e90*/  SHF.L.U32 R9, R50, 0x10, RZ ;  /* 0x0000001032097819 */ /* 0x001fe200000006ff */
[----:B------:R-:W-:Y:S01]  /*9ea0*/  FMUL.FTZ R35, R35, UR18 ;  /* 0x0000001223237c20 */ /* 0x000fe20008410000 */
[----:B------:R-:W-:Y:S01]  /*9eb0*/  SHF.L.U32 R20, R20, 0x10, RZ ;  /* 0x0000001014147819 */ /* 0x000fe200000006ff */
        /* <DEDUP_REMOVED lines=20> */
.L_x_215:
[----:B------:R-:W-:Y:S04]  /*a000*/  BSSY B0, `(.L_x_216) ;  /* 0x0000013000007945 */ /* 0x000fe80003800000 */
[----:B------:R-:W-:Y:S05]  /*a010*/  @P2 BRA `(.L_x_217) ;  /* 0x0000000000442947 */ /* 0x000fea0003800000 */
[----:B------:R-:W-:Y:S01]  /*a020*/  ULDC.64 UR12, c[0x0][0x288] ;  /* 0x0000a200000c7ab9 */ /* 0x000fe20000000a00 */
[----:B------:R-:W-:Y:S01]  /*a030*/  MOV R13, R15 ;  /* 0x0000000f000d7202 */ /* 0x000fe20000000f00 */
[--C-:B------:R-:W-:Y:S01]  /*a040*/  FFMA.FTZ R14, R35, UR11, R10.reuse ;  /* 0x0000000b230e7c23 */ /* 0x100fe2000801000a */
[----:B------:R-:W-:Y:S01]  /*a050*/  FFMA.FTZ R11, R30, UR11, R10 ;  /* 0x0000000b1e0b7c23 */ /* 0x000fe2000801000a */
[----:B------:R-:W-:Y:S02]  /*a060*/  IMAD R22, R22, UR12, RZ ;  /* 0x0000000c16167c24 */ /* 0x000fe4000f8e02ff */
[----:B------:R-:W-:Y:S01]  /*a070*/  FFMA.FTZ R14, R9, R16, -R14 ;  /* 0x00000010090e7223 */ /* 0x000fe2000001080e */
[----:B------:R-:W-:-:S04]  /*a080*/  IMAD.WIDE.U32 R12, R21, UR12, R12 ;  /* 0x0000000c150c7c25 */ /* 0x000fc8000f8e000c */
[----:B------:R-:W-:Y:S01]  /*a090*/  FFMA.FTZ R11, R20, R17, -R11 ;  /* 0x00000011140b7223 */ /* 0x000fe2000001080b */
[----:B------:R-:W-:Y:S01]  /*a0a0*/  FMUL.FTZ R9, R14, UR18 ;  /* 0x000000120e097c20 */ /* 0x000fe20008410000 */
[----:B------:R-:W-:Y:S01]  /*a0b0*/  IMAD R21, R21, UR13, R22 ;  /* 0x0000000d15157c24 */ /* 0x000fe2000f8e0216 */
[----:B------:R-:W-:Y:S01]  /*a0c0*/  ULDC.64 UR12, c[0x0][0x210] ;  /* 0x00008400000c7ab9 */ /* 0x000fe20000000a00 */
[----:B------:R-:W-:Y:S01]  /*a0d0*/  FMUL.FTZ R14, R11, UR18 ;  /* 0x000000120b0e7c20 */ /* 0x000fe20008410000 */
[----:B------:R-:W-:Y:S02]  /*a0e0*/  LEA R10, P0, R12, UR12, 0x1 ;  /* 0x0000000c0c0a7c11 */ /* 0x000fe4000f8008ff */
[----:B------:R-:W-:Y:S02]  /*a0f0*/  IADD3 R21, R13, R21, RZ ;  /* 0x000000150d157210 */ /* 0x000fe40007ffe0ff */
[----:B------:R-:W-:Y:S02]  /*a100*/  F2FP.BF16.F32.PACK_AB R9, R14, R9 ;  /* 0x000000090e09723e */ /* 0x000fe400000010ff */
[----:B------:R-:W-:-:S05]  /*a110*/  LEA.HI.X R11, R12, UR13, R21, 0x1, P0 ;  /* 0x0000000d0c0b7c11 */ /* 0x000fca00080f0c15 */
[----:B------:R0:W-:Y:S02]  /*a120*/  STG.E desc[UR14][R10.64], R9 ;  /* 0x000000090a007986 */ /* 0x0001e4000c10190e */
.L_x_217:
[----:B------:R-:W-:Y:S05]  /*a130*/  BSYNC B0 ;  /* 0x0000000000007941 */ /* 0x000fea0003800000 */
.L_x_216:
[----:B------:R-:W-:Y:S01]  /*a140*/  ULDC UR11, c[0x0][0x10] ;  /* 0x00000400000b7ab9 */ /* 0x000fe20000000800 */
[----:B------:R-:W-:Y:S02]  /*a150*/  UIADD3 UR4, UR4, 0x1, URZ ;  /* 0x0000000104047890 */ /* 0x000fe4000fffe03f */
[----:B------:R-:W-:-:S04]  /*a160*/  UIADD3 UR6, UR11, UR6, URZ ;  /* 0x000000060b067290 */ /* 0x000fc8000fffe03f */
[----:B------:R-:W-:-:S06]  /*a170*/  UISETP.GE.AND UP0, UPT, UR6, UR5, UPT ;  /* 0x000000050600728c */ /* 0x000fcc000bf06270 */
[----:B------:R-:W-:-:S13]  /*a180*/  PLOP3.LUT P0, PT, PT, PT, UP0, 0x80, 0x0 ;  /* 0x000000000000781c */ /* 0x000fda0003f0f008 */
[----:B------:R-:W-:Y:S05]  /*a190*/  @!P0 BRA `(.L_x_218) ;  /* 0xffffff6000708947 */ /* 0x000fea000383ffff */
.L_x_135:
[----:B------:R-:W1:Y:S01]  /*a1a0*/  LDC R6, c[0x0][0xc] ;  /* 0x00000300ff067b82 */ /* 0x000e620000000800 */
[----:B------:R-:W-:Y:S01]  /*a1b0*/  ISETP.NE.AND P1, PT, R0, RZ, PT ;  /* 0x000000ff0000720c */ /* 0x000fe20003f25270 */
[----:B------:R-:W-:Y:S06]  /*a1c0*/  BSSY B0, `(.L_x_219) ;  /* 0x0000011000007945 */ /* 0x000fec0003800000 */
[----:B------:R-:W2:Y:S08]  /*a1d0*/  LDC R7, c[0x0][0x10] ;  /* 0x00000400ff077b82 */ /* 0x000eb00000000800 */
[----:B------:R-:W3:Y:S01]  /*a1e0*/  LDC.64 R2, c[0x0][0x258] ;  /* 0x00009600ff027b82 */ /* 0x000ee20000000a00 */
[----:B-1----:R-:W-:-:S02]  /*a1f0*/  ISETP.NE.AND P0, PT, R6, 0x1, PT ;  /* 0x000000010600780c */ /* 0x002fc40003f05270 */
[----:B--2---:R-:W-:-:S04]  /*a200*/  SHF.L.U32 R4, R7, 0x1, RZ ;  /* 0x0000000107047819 */ /* 0x004fc800000006ff */
[----:B------:R-:W-:-:S05]  /*a210*/  SEL R5, R4, RZ, P0 ;  /* 0x000000ff04057207 */ /* 0x000fca0000000000 */
[----:B---3--:R-:W-:Y:S01]  /*a220*/  IMAD.WIDE.U32 R2, R5, 0x4, R2 ;  /* 0x0000000405027825 */ /* 0x008fe200078e0002 */
[----:B------:R-:W-:Y:S06]  /*a230*/  @P1 BRA `(.L_x_220) ;  /* 0x0000000000241947 */ /* 0x000fec0003800000 */
[----:B------:R-:W1:Y:S01]  /*a240*/  S2R R4, SR_LANEID ;  /* 0x0000000000047919 */ /* 0x000e620000000000 */
[----:B------:R-:W-:Y:S02]  /*a250*/  VOTEU.ANY UR4, UPT, PT ;  /* 0x0000000000047886 */ /* 0x000fe400038e0100 */
[----:B------:R-:W-:Y:S02]  /*a260*/  UFLO.U32 UR5, UR4 ;  /* 0x00000004000572bd */ /* 0x000fe400080e0000 */
[----:B------:R-:W2:Y:S04]  /*a270*/  POPC R5, UR4 ;  /* 0x0000000400057d09 */ /* 0x000ea80008000000 */
[----:B-1----:R-:W-:-:S13]  /*a280*/  ISETP.EQ.U32.AND P0, PT, R4, UR5, PT ;  /* 0x0000000504007c0c */ /* 0x002fda000bf02070 */
[----:B------:R-:W-:Y:S06]  /*a290*/  @P0 MEMBAR.ALL.GPU ;  /* 0x0000000000000992 */ /* 0x000fec000000a000 */
[----:B------:R-:W-:-:S00]  /*a2a0*/  @P0 ERRBAR ;  /* 0x00000000000009ab */ /* 0x000fc00000000000 */
[----:B------:R-:W-:Y:S06]  /*a2b0*/  @P0 CGAERRBAR ;  /* 0x00000000000005ab */ /* 0x000fec0000000000 */
[----:B--2---:R1:W-:Y:S02]  /*a2c0*/  @P0 REDG.E.ADD.S32.STRONG.GPU desc[UR14][R2.64], R5 ;  /* 0x000000050200098e */ /* 0x0043e4000c10e38e */
.L_x_220:
[----:B------:R-:W-:Y:S05]  /*a2d0*/  BSYNC B0 ;  /* 0x0000000000007941 */ /* 0x000fea0003800000 */
.L_x_219:
[----:B------:R-:W2:Y:S01]  /*a2e0*/  S2UR UR4, SR_CTAID.X ;  /* 0x00000000000479c3 */ /* 0x000ea20000002500 */
[----:B------:R-:W-:Y:S02]  /*a2f0*/  IADD3 R4, R6, -0x1, RZ ;  /* 0xffffffff06047810 */ /* 0x000fe40007ffe0ff */
[----:B-1----:R-:W-:-:S05]  /*a300*/  IADD3 R5, R7, -0x1, RZ ;  /* 0xffffffff07057810 */ /* 0x002fca0007ffe0ff */
[----:B------:R-:W1:Y:S01]  /*a310*/  S2UR UR5, SR_CTAID.Y ;  /* 0x00000000000579c3 */ /* 0x000e620000002600 */
[----:B--2---:R-:W-:-:S04]  /*a320*/  ISETP.NE.AND P0, PT, R4, UR4, PT ;  /* 0x0000000404007c0c */ /* 0x004fc8000bf05270 */
[----:B-1----:R-:W-:-:S13]  /*a330*/  ISETP.NE.OR P0, PT, R5, UR5, P0 ;  /* 0x0000000505007c0c */ /* 0x002fda0008705670 */
[----:B------:R-:W-:Y:S05]  /*a340*/  @P0 EXIT ;  /* 0x000000000000094d */ /* 0x000fea0003800000 */
[----:B------:R-:W-:Y:S05]  /*a350*/  @P1 BRA `(.L_x_221) ;  /* 0x0000000000201947 */ /* 0x000fea0003800000 */
[----:B------:R-:W-:-:S05]  /*a360*/  IMAD R4, R6, R7, RZ ;  /* 0x0000000706047224 */ /* 0x000fca00078e02ff */
[----:B------:R-:W-:-:S13]  /*a370*/  ISETP.NE.AND P0, PT, R4, -0x1, PT ;  /* 0xffffffff0400780c */ /* 0x000fda0003f05270 */
[----:B------:R-:W-:Y:S05]  /*a380*/  @!P0 BRA `(.L_x_221) ;  /* 0x0000000000148947 */ /* 0x000fea0003800000 */
.L_x_222:
[----:B------:R-:W2:Y:S04]  /*a390*/  LDG.E.STRONG.GPU R5, desc[UR14][R2.64] ;  /* 0x0000000e02057981 */ /* 0x000ea8000c1ef900 */
[----:B--2---:R-:W-:Y:S01]  /*a3a0*/  CCTL.IVALL ;  /* 0x00000000ff00798f */ /* 0x004fe20002000000 */
[----:B------:R-:W-:Y:S05]  /*a3b0*/  YIELD ;  /* 0x0000000000007946 */ /* 0x000fea0003800000 */
[----:B------:R-:W-:-:S13]  /*a3c0*/  ISETP.NE.AND P0, PT, R5, R4, PT ;  /* 0x000000040500720c */ /* 0x000fda0003f05270 */
[----:B------:R-:W-:Y:S05]  /*a3d0*/  @P0 BRA `(.L_x_222) ;  /* 0xfffffffc00ec0947 */ /* 0x000fea000383ffff */
.L_x_221:
[----:B------:R-:W-:Y:S05]  /*a3e0*/  WARPSYNC.ALL ;  /* 0x0000000000007948 */ /* 0x000fea0003800000 */
[----:B------:R-:W1:Y:S01]  /*a3f0*/  LDC.64 R22, c[0x0][0x288] ;  /* 0x0000a200ff167b82 */ /* 0x000e620000000a00 */
[----:B------:R-:W-:-:S07]  /*a400*/  SHF.R.S32.HI R4, RZ, 0x1f, R0 ;  /* 0x0000001fff047819 */ /* 0x000fce0000011400 */
[----:B------:R-:W-:Y:S01]  /*a410*/  BAR.SYNC.DEFER_BLOCKING 0x0 ;  /* 0x0000000000007b1d */ /* 0x000fe20000010000 */
[----:B-1----:R-:W-:-:S04]  /*a420*/  LEA.HI R2, P0, R23, R22, RZ, 0x1 ;  /* 0x0000001617027211 */ /* 0x002fc800078108ff */
        /* <DEDUP_REMOVED lines=8> */
[----:B------:R-:W1:Y:S01]  /*a4b0*/  LDC.64 R14, c[0x0][0x218] ;  /* 0x00008600ff0e7b82 */ /* 0x000e620000000a00 */
[----:B------:R-:W-:Y:S01]  /*a4c0*/  MOV R7, R4 ;  /* 0x0000000400077202 */ /* 0x000fe20000000f00 */
[----:B------:R-:W-:Y:S01]  /*a4d0*/  ULDC.64 UR4, c[0x0][0x268] ;  /* 0x00009a0000047ab9 */ /* 0x000fe20000000a00 */
[----:B------:R-:W-:Y:S02]  /*a4e0*/  IADD3 R5, R3, R5, RZ ;  /* 0x0000000503057210 */ /* 0x000fe40007ffe0ff */
[----:B------:R-:W-:Y:S02]  /*a4f0*/  SHF.L.U64.HI R23, R22, 0x2, R23 ;  /* 0x0000000216177819 */ /* 0x000fe40000010217 */
[----:B------:R-:W-:Y:S01]  /*a500*/  LEA.HI R2, P0, R5, R2, RZ, 0x1 ;  /* 0x0000000205027211 */ /* 0x000fe200078108ff */
[----:B------:R-:W2:Y:S01]  /*a510*/  LDC.64 R16, c[0x0][0x220] ;  /* 0x00008800ff107b82 */ /* 0x000ea20000000a00 */
[----:B------:R-:W-:-:S02]  /*a520*/  SHF.L.U64.HI R31, R25, 0x2, R24 ;  /* 0x00000002191f7819 */ /* 0x000fc40000010218 */
[----:B------:R-:W-:-:S04]  /*a530*/  IADD3.X R5, RZ, R5, RZ, P0, !PT ;  /* 0x00000005ff057210 */ /* 0x000fc800007fe4ff */
[--C-:B------:R-:W-:Y:S02]  /*a540*/  SHF.R.S64 R27, R2, 0x1, R5.reuse ;  /* 0x00000001021b7819 */ /* 0x100fe40000001005 */
[----:B------:R-:W-:-:S04]  /*a550*/  SHF.R.S32.HI R2, RZ, 0x1, R5 ;  /* 0x00000001ff027819 */ /* 0x000fc80000011405 */
[----:B------:R-:W-:-:S07]  /*a560*/  SHF.L.U64.HI R29, R27, 0x2, R2 ;  /* 0x000000021b1d7819 */ /* 0x000fce0000010202 */
.L_x_223:
[----:B------:R-:W-:-:S04]  /*a570*/  LEA R6, P0, R0, UR4, 0x2 ;  /* 0x0000000400067c11 */ /* 0x000fc8000f8010ff */
[----:B------:R-:W-:Y:S02]  /*a580*/  LEA.HI.X R7, R0, UR5, R7, 0x2, P0 ;  /* 0x0000000500077c11 */ /* 0x000fe400080f1407 */
[-C--:B------:R-:W-:Y:S02]  /*a590*/  LEA R8, P0, R25, R6.reuse, 0x2 ;  /* 0x0000000619087211 */ /* 0x080fe400078010ff */
[-C--:B------:R-:W-:Y:S01]  /*a5a0*/  LEA R12, P1, R22, R6.reuse, 0x2 ;  /* 0x00000006160c7211 */ /* 0x080fe200078210ff */
[----:B---3--:R3:W4:Y:S01]  /*a5b0*/  LDG.E R18, desc[UR14][R6.64] ;  /* 0x0000000e06127981 */ /* 0x008722000c1e1900 */
[----:B0-----:R-:W-:Y:S02]  /*a5c0*/  LEA R10, P2, R27, R6, 0x2 ;  /* 0x000000061b0a7211 */ /* 0x001fe400078410ff */
[----:B------:R-:W-:Y:S02]  /*a5d0*/  IADD3.X R9, R7, R31, RZ, P0, !PT ;  /* 0x0000001f07097210 */ /* 0x000fe400007fe4ff */
[----:B------:R-:W-:-:S02]  /*a5e0*/  IADD3.X R13, R23, R7, RZ, P1, !PT ;  /* 0x00000007170d7210 */ /* 0x000fc40000ffe4ff */
[----:B------:R-:W-:Y:S01]  /*a5f0*/  IADD3.X R11, R7, R29, RZ, P2, !PT ;  /* 0x0000001d070b7210 */ /* 0x000fe200017fe4ff */
[----:B------:R-:W4:Y:S04]  /*a600*/  LDG.E R19, desc[UR14][R8.64] ;  /* 0x0000000e08137981 */ /* 0x000f28000c1e1900 */
[----:B------:R-:W5:Y:S04]  /*a610*/  LDG.E R20, desc[UR14][R12.64] ;  /* 0x0000000e0c147981 */ /* 0x000f68000c1e1900 */
[----:B------:R-:W5:Y:S01]  /*a620*/  LDG.E R21, desc[UR14][R10.64] ;  /* 0x0000000e0a157981 */ /* 0x000f62000c1e1900 */
[----:B------:R-:W-:-:S02]  /*a630*/  SHF.L.U32 R5, R0, 0x1, RZ ;  /* 0x0000000100057819 */ /* 0x000fc400000006ff */
[----:B------:R-:W-:-:S03]  /*a640*/  IADD3 R0, R0, 0x2a0, RZ ;  /* 0x000002a000007810 */ /* 0x000fc60007ffe0ff */
[----:B-1----:R-:W-:-:S04]  /*a650*/  IMAD.WIDE R2, R5, 0x4, R14 ;  /* 0x0000000405027825 */ /* 0x002fc800078e020e */
[----:B--2---:R-:W-:Y:S01]  /*a660*/  IMAD.WIDE R4, R5, 0x4, R16 ;  /* 0x0000000405047825 */ /* 0x004fe200078e0210 */
[----:B------:R-:W-:Y:S02]  /*a670*/  ISETP.GT.U32.AND P0, PT, R25, R0, PT ;  /* 0x000000001900720c */ /* 0x000fe40003f04070 */
[----:B---3--:R-:W-:-:S04]  /*a680*/  SHF.R.S32.HI R7, RZ, 0x1f, R0 ;  /* 0x0000001fff077819 */ /* 0x008fc80000011400 */
[----:B------:R-:W-:Y:S01]  /*a690*/  ISETP.GT.AND.EX P0, PT, R24, R7, PT, P0 ;  /* 0x000000071800720c */ /* 0x000fe20003f04300 */
[----:B----4-:R3:W-:Y:S04]  /*a6a0*/  STG.E.64 desc[UR14][R2.64], R18 ;  /* 0x0000001202007986 */ /* 0x0107e8000c101b0e */
[----:B-----5:R3:W-:Y:S08]  /*a6b0*/  STG.E.64 desc[UR14][R4.64], R20 ;  /* 0x0000001404007986 */ /* 0x0207f0000c101b0e */
[----:B------:R-:W-:Y:S05]  /*a6c0*/  @P0 BRA `(.L_x_223) ;  /* 0xfffffffc00a80947 */ /* 0x000fea000383ffff */
[----:B------:R-:W-:Y:S05]  /*a6d0*/  EXIT ;  /* 0x000000000000794d */ /* 0x000fea0003800000 */
.L_x_224:
        /* <DEDUP_REMOVED lines=10> */
.L_x_3227:


//--------------------- .text._Z35group_norm_nhwc_bwd_one_pass_kernelI11Bf16IOBf16WLi64ELi42ELi672EEv26Group_norm_nhwc_bwd_params --------------------------
	.section	.text._Z35group_norm_nhwc_bwd_one_pass_kernelI11Bf16IOBf16WLi64ELi42ELi672EEv26Group_norm_nhwc_bwd_params,"ax",@progbits
	.align	128
        .global         _Z35group_norm_nhwc_bwd_one_pass_kernelI11Bf16IOBf16WLi64ELi42ELi672EEv26Group_norm_nhwc_bwd_params
        .type           _Z35group_norm_nhwc_bwd_one_pass_kernelI11Bf16IOBf16WLi64ELi42ELi672EEv26Group_norm_nhwc_bwd_params,@function
        .size           _Z35group_norm_nhwc_bwd_one_pass_kernelI11Bf16IOBf16WLi64ELi42ELi672EEv26Group_norm_nhwc_bwd_params,(.L_x_3228 - _Z35group_norm_nhwc_bwd_one_pass_kernelI11Bf16IOBf16WLi64ELi42ELi672EEv26Group_norm_nhwc_bwd_params)
        .other          _Z35group_norm_nhwc_bwd_one_pass_kernelI11Bf16IOBf16WLi64ELi42ELi672EEv26Group_norm_nhwc_bwd_params,@"STO_CUDA_ENTRY STV_DEFAULT"
_Z35group_norm_nhwc_bwd_one_pass_kernelI11Bf16IOBf16WLi64ELi42ELi672EEv26Group_norm_nhwc_bwd_params:
.text._Z35group_norm_nhwc_bwd_one_pass_kernelI11Bf16IOBf16WLi64ELi42ELi672EEv26Group_norm_nhwc_bwd_params:
        /* <DEDUP_REMOVED lines=18> */
[----:B------:R-:W-:Y:S02]  /*0120*/  UIMAD UR10, UR13, 0x3, URZ ;  /* 0x000000030d0a78a4 */ /* 0x000fe4000f8e023f */
[----:B------:R-:W-:Y:S01]  /*0130*/  ULEA.HI UR11, UP0, UR13, UR12, URZ, 0x1 ;  /* 0x0000000c0d0b7291 */ /* 0x000fe2000f81083f */
[----:B------:R-:W0:Y:S01]  /*0140*/  LDC R3, c[0x0][0x2ac] ;  /* 0x0000ab00ff037b82 */ /* 0x000e220000000800 */
[----:B------:R-:W-:Y:S01]  /*0150*/  UIADD3 UR10, UR7, UR10, URZ ;  /* 0x0000000a070a7290 */ /* 0x000fe2000fffe03f */
[----:B------:R-:W-:Y:S01]  /*0160*/  IMAD R30, R2, -0x15, R29 ;  /* 0xffffffeb021e7824 */ /* 0x000fe200078e021d */
[----:B------:R-:W-:Y:S01]  /*0170*/  UIADD3.X UR13, URZ, UR13, URZ, UP0, !UPT ;  /* 0x0000000d3f0d7290 */ /* 0x000fe200087fe43f */
[----:B------:R-:W-:Y:S01]  /*0180*/  ULDC.64 UR18, c[0x0][0x290] ;  /* 0x0000a40000127ab9 */ /* 0x000fe20000000a00 */
[----:B------:R-:W-:-:S02]  /*0190*/  ULEA.HI UR12, UP0, UR10, UR6, URZ, 0x1 ;  /* 0x000000060a0c7291 */ /* 0x000fc4000f81083f */
[----:B------:R-:W-:Y:S01]  /*01a0*/  SHF.L.U32 R30, R30, 0x1, RZ ;  /* 0x000000011e1e7819 */ /* 0x000fe200000006ff */
[----:B------:R-:W2:Y:S01]  /*01b0*/  S2UR UR8, SR_CgaCtaId ;  /* 0x00000000000879c3 */ /* 0x000ea20000008800 */
[----:B------:R-:W-:Y:S01]  /*01c0*/  UMOV UR4, 0x400 ;  /* 0x0000040000047882 */ /* 0x000fe20000000000 */
[----:B------:R-:W-:Y:S02]  /*01d0*/  UIADD3.X UR10, URZ, UR10, URZ, UP0, !UPT ;  /* 0x0000000a3f0a7290 */ /* 0x000fe400087fe43f */
[----:B------:R-:W-:Y:S02]  /*01e0*/  USHF.R.S64 UR6, UR11, 0x1, UR13 ;  /* 0x000000010b067899 */ /* 0x000fe4000800100d */
[----:B------:R-:W-:Y:S02]  /*01f0*/  USHF.R.S64 UR12, UR12, 0x1, UR10 ;  /* 0x000000010c0c7899 */ /* 0x000fe4000800100a */
[----:B------:R-:W-:Y:S02]  /*0200*/  USHF.R.S32.HI UR11, URZ, 0x1, UR13 ;  /* 0x000000013f0b7899 */ /* 0x000fe4000801140d */
[----:B------:R-:W-:-:S02]  /*0210*/  USHF.R.S32.HI UR10, URZ, 0x1, UR10 ;  /* 0x000000013f0a7899 */ /* 0x000fc4000801140a */
[----:B------:R-:W-:Y:S02]  /*0220*/  USHF.L.U64.HI UR11, UR6, 0x2, UR11 ;  /* 0x00000002060b7899 */ /* 0x000fe4000801020b */
[----:B------:R-:W-:Y:S01]  /*0230*/  USHF.L.U64.HI UR10, UR12, 0x2, UR10 ;  /* 0x000000020c0a7899 */ /* 0x000fe2000801020a */
[----:B0-----:R-:W-:Y:S01]  /*0240*/  IMAD R28, R3, UR16, R2 ;  /* 0x00000010031c7c24 */ /* 0x001fe2000f8e0202 */
[----:B------:R-:W-:Y:S01]  /*0250*/  SHF.R.S32.HI R2, RZ, 0x1f, R29 ;  /* 0x0000001fff027819 */ /* 0x000fe2000001141d */
[----:B------:R-:W-:-:S03]  /*0260*/  UMOV UR7, UR9 ;  /* 0x0000000900077c82 */ /* 0x000fc60008000000 */
[----:B------:R-:W-:Y:S01]  /*0270*/  ISETP.GE.U32.AND P1, PT, R28, UR18, PT ;  /* 0x000000121c007c0c */ /* 0x000fe2000bf26070 */
[----:B------:R-:W-:Y:S01]  /*0280*/  ULDC.U8 UR18, c[0x0][0x2a4] ;  /* 0x0000a90000127ab9 */ /* 0x000fe20000000000 */
[----:B------:R-:W-:Y:S01]  /*0290*/  SHF.R.S32.HI R3, RZ, 0x1f, R28 ;  /* 0x0000001fff037819 */ /* 0x000fe2000001141c */
[----:B--2---:R-:W-:Y:S01]  /*02a0*/  ULEA UR4, UR8, UR4, 0x18 ;  /* 0x0000000408047291 */ /* 0x004fe2000f8ec03f */
[----:B------:R-:W-:Y:S02]  /*02b0*/  LEA.HI R2, R2, R29, RZ, 0x5 ;  /* 0x0000001d02027211 */ /* 0x000fe400078f28ff */
[----:B------:R-:W-:Y:S02]  /*02c0*/  ISETP.GE.AND.EX P1, PT, R3, UR19, PT, P1 ;  /* 0x0000001303007c0c */ /* 0x000fe4000bf26310 */
[----:B------:R-:W-:Y:S02]  /*02d0*/  SHF.R.S32.HI R2, RZ, 0x5, R2 ;  /* 0x00000005ff027819 */ /* 0x000fe40000011402 */
[----:B------:R-:W-:-:S02]  /*02e0*/  ISETP.LT.U32.AND P1, PT, R29, 0x2a0, !P1 ;  /* 0x000002a01d00780c */ /* 0x000fc40004f21070 */
[----:B------:R-:W-:Y:S02]  /*02f0*/  IADD3 R27, R28, 0x20, RZ ;  /* 0x000000201c1b7810 */ /* 0x000fe40007ffe0ff */
[----:B------:R-:W-:Y:S01]  /*0300*/  LEA R2, R2, UR4, 0x3 ;  /* 0x0000000402027c11 */ /* 0x000fe2000f8e18ff */
[----:B-1----:R-:W-:-:S08]  /*0310*/  UMOV UR4, URZ ;  /* 0x0000003f00047c82 */ /* 0x002fd00008000000 */
.L_x_252:
        /* <DEDUP_REMOVED lines=32> */
[----:B------:R-:W-:-:S02]  /*0520*/  SHF.R.S32.HI R5, RZ, 0x1f, R27 ;  /* 0x0000001fff057819 */ /* 0x000fc4000001141b */
[----:B------:R-:W-:Y:S02]  /*0530*/  ISETP.GE.U32.AND P0, PT, R27, UR8, PT ;  /* 0x000000081b007c0c */ /* 0x000fe4000bf06070 */
[----:B------:R-:W-:Y:S02]  /*0540*/  ISETP.NE.AND P3, PT, R11, RZ, PT ;  /* 0x000000ff0b00720c */ /* 0x000fe40003f65270 */
[----:B------:R-:W-:Y:S02]  /*0550*/  LOP3.LUT R11, RZ, R11, RZ, 0x33, !PT ;  /* 0x0000000bff0b7212 */ /* 0x000fe400078e33ff */
[----:B------:R-:W-:Y:S02]  /*0560*/  @!P4 IADD3 R4, -R4, RZ, RZ ;  /* 0x000000ff0404c210 */ /* 0x000fe40007ffe1ff */
[----:B------:R-:W-:Y:S02]  /*0570*/  @P5 IADD3 R7, R7, 0x1, RZ ;  /* 0x0000000107075810 */ /* 0x000fe40007ffe0ff */
[----:B------:R-:W-:Y:S01]  /*0580*/  ISETP.GE.AND.EX P0, PT, R5, UR9, PT, P0 ;  /* 0x0000000905007c0c */ /* 0x000fe2000bf06300 */
[----:B------:R-:W-:Y:S01]  /*0590*/  ULDC.64 UR8, c[0x0][0x298] ;  /* 0x0000a60000087ab9 */ /* 0x000fe20000000a00 */
[----:B------:R-:W-:-:S02]  /*05a0*/  SEL R32, R11, R4, !P3 ;  /* 0x000000040b207207 */ /* 0x000fc40005800000 */
[----:B------:R-:W-:Y:S02]  /*05b0*/  @!P2 IADD3 R7, -R7, RZ, RZ ;  /* 0x000000ff0707a210 */ /* 0x000fe40007ffe1ff */
[----:B------:R-:W-:Y:S01]  /*05c0*/  ISETP.GT.U32.OR P0, PT, R29, 0x29f, P0 ;  /* 0x0000029f1d00780c */ /* 0x000fe20000704470 */
[----:B------:R-:W-:Y:S01]  /*05d0*/  IMAD R15, R32, 0x2a, RZ ;  /* 0x0000002a200f7824 */ /* 0x000fe200078e02ff */
[----:B------:R-:W-:Y:S02]  /*05e0*/  SEL R7, R11, R7, !P3 ;  /* 0x000000070b077207 */ /* 0x000fe40005800000 */
[----:B------:R-:W-:Y:S01]  /*05f0*/  SHF.R.S32.HI R6, RZ, 0x1f, R30 ;  /* 0x0000001fff067819 */ /* 0x000fe2000001141e */
[----:B------:R-:W0:Y:S01]  /*0600*/  @P1 LDC.64 R10, c[0x0][0x228] ;  /* 0x00008a00ff0a1b82 */ /* 0x000e220000000a00 */
[----:B------:R-:W-:Y:S02]  /*0610*/  IADD3 R34, P2, R30, R15, RZ ;  /* 0x0000000f1e227210 */ /* 0x000fe40007f5e0ff */
[----:B------:R-:W-:-:S02]  /*0620*/  SHF.R.S32.HI R4, RZ, 0x1f, R7 ;  /* 0x0000001fff047819 */ /* 0x000fc40000011407 */
[----:B------:R-:W-:-:S03]  /*0630*/  LEA.HI.X.SX32 R35, R15, R6, 0x1, P2 ;  /* 0x000000060f237211 */ /* 0x000fc600010f0eff */
[----:B------:R-:W-:Y:S01]  /*0640*/  IMAD R4, R4, UR8, RZ ;  /* 0x0000000804047c24 */ /* 0x000fe2000f8e02ff */
[----:B------:R-:W4:Y:S01]  /*0650*/  @!P0 LDC.64 R16, c[0x0][0x288] ;  /* 0x0000a200ff108b82 */ /* 0x000f220000000a00 */
[----:B------:R-:W-:-:S04]  /*0660*/  IMAD.WIDE.U32 R34, R7, UR8, R34 ;  /* 0x0000000807227c25 */ /* 0x000fc8000f8e0022 */
[----:B------:R-:W-:Y:S01]  /*0670*/  IMAD R37, R7, UR9, R4 ;  /* 0x0000000907257c24 */ /* 0x000fe2000f8e0204 */
[----:B------:R-:W-:Y:S01]  /*0680*/  @P1 MOV R36, R34 ;  /* 0x0000002200241202 */ /* 0x000fe20000000f00 */
[-C--:B-1----:R-:W-:Y:S01]  /*0690*/  @P1 IMAD R4, R3, R20.reuse, RZ ;  /* 0x0000001403041224 */ /* 0x082fe200078e02ff */
[----:B------:R-:W1:Y:S02]  /*06a0*/  @!P0 LDC.64 R12, c[0x0][0x230] ;  /* 0x00008c00ff0c8b82 */ /* 0x000e640000000a00 */
[----:B------:R-:W-:Y:S01]  /*06b0*/  IADD3 R37, R35, R37, RZ ;  /* 0x0000002523257210 */ /* 0x000fe20007ffe0ff */
[C---:B------:R-:W-:Y:S02]  /*06c0*/  @P1 IMAD R23, R28.reuse, R21, R4 ;  /* 0x000000151c171224 */ /* 0x040fe400078e0204 */
[----:B------:R-:W-:-:S03]  /*06d0*/  @P1 IMAD.WIDE.U32 R20, R28, R20, R36 ;  /* 0x000000141c141225 */ /* 0x000fc600078e0024 */
[----:B------:R-:W1:Y:S02]  /*06e0*/  @!P0 LDC.64 R6, c[0x0][0x228] ;  /* 0x00008a00ff068b82 */ /* 0x000e640000000a00 */
[----:B------:R-:W-:Y:S02]  /*06f0*/  @P1 IADD3 R21, R21, R23, RZ ;  /* 0x0000001715151210 */ /* 0x000fe40007ffe0ff */
[C---:B------:R-:W-:Y:S02]  /*0700*/  @P1 SHF.L.U32 R23, R20.reuse, 0x1, RZ ;  /* 0x0000000114171819 */ /* 0x040fe400000006ff */
[----:B------:R-:W-:Y:S01]  /*0710*/  @P1 SHF.L.U64.HI R4, R20, 0x1, R21 ;  /* 0x0000000114041819 */ /* 0x000fe20000010215 */
[----:B----4-:R-:W-:Y:S01]  /*0720*/  @!P0 IMAD R14, R5, R16, RZ ;  /* 0x00000010050e8224 */ /* 0x010fe200078e02ff */
[----:B------:R-:W-:Y:S02]  /*0730*/  @!P0 MOV R20, R34 ;  /* 0x0000002200148202 */ /* 0x000fe40000000f00 */
[----:B------:R-:W-:Y:S01]  /*0740*/  @!P0 MOV R21, R37 ;  /* 0x0000002500158202 */ /* 0x000fe20000000f00 */
[----:B------:R-:W-:Y:S01]  /*0750*/  @!P0 IMAD R17, R27, R17, R14 ;  /* 0x000000111b118224 */ /* 0x000fe200078e020e */
[----:B--2---:R-:W-:-:S02]  /*0760*/  @P1 IADD3 R18, P2, R23, R18, RZ ;  /* 0x0000001217121210 */ /* 0x004fc40007f5e0ff */
[----:B------:R-:W-:Y:S01]  /*0770*/  CS2R R24, SRZ ;  /* 0x0000000000187805 */ /* 0x000fe2000001ff00 */
[----:B------:R-:W-:Y:S01]  /*0780*/  @!P0 IMAD.WIDE.U32 R20, R27, R16, R20 ;  /* 0x000000101b148225 */ /* 0x000fe200078e0014 */
[----:B------:R-:W-:Y:S02]  /*0790*/  @P1 IADD3.X R19, R4, R19, RZ, P2, !PT ;  /* 0x0000001304131210 */ /* 0x000fe400017fe4ff */
[----:B0-----:R-:W-:Y:S02]  /*07a0*/  @P1 IADD3 R16, P2, R23, R10, RZ ;  /* 0x0000000a17101210 */ /* 0x001fe40007f5e0ff */
[----:B------:R-:W-:Y:S01]  /*07b0*/  @!P0 IADD3 R21, R21, R17, RZ ;  /* 0x0000001115158210 */ /* 0x000fe20007ffe0ff */
[----:B------:R-:W2:Y:S01]  /*07c0*/  @P1 LDG.E R25, desc[UR14][R18.64] ;  /* 0x0000000e12191981 */ /* 0x000ea2000c1e1900 */
[----:B------:R-:W-:-:S04]  /*07d0*/  @!P0 SHF.L.U32 R17, R20, 0x1, RZ ;  /* 0x0000000114118819 */ /* 0x000fc800000006ff */
[C---:B-1----:R-:W-:Y:S02]  /*07e0*/  @!P0 IADD3 R10, P3, R17.reuse, R12, RZ ;  /* 0x0000000c110a8210 */ /* 0x042fe40007f7e0ff */
[----:B------:R-:W-:Y:S02]  /*07f0*/  @!P0 IADD3 R6, P4, R17, R6, RZ ;  /* 0x0000000611068210 */ /* 0x000fe40007f9e0ff */
[----:B------:R-:W-:-:S05]  /*0800*/  @P1 IADD3.X R17, R4, R11, RZ, P2, !PT ;  /* 0x0000000b04111210 */ /* 0x000fca00017fe4ff */
[----:B------:R-:W5:Y:S01]  /*0810*/  @P1 LDG.E R24, desc[UR14][R16.64] ;  /* 0x0000000e10181981 */ /* 0x000f62000c1e1900 */
[----:B------:R-:W-:Y:S01]  /*0820*/  HFMA2.MMA R26, -RZ, RZ, 0, 0 ;  /* 0x00000000ff1a7435 */ /* 0x000fe200000001ff */
[----:B------:R-:W-:Y:S02]  /*0830*/  @!P0 SHF.L.U64.HI R20, R20, 0x1, R21 ;  /* 0x0000000114148819 */ /* 0x000fe40000010215 */
[----:B------:R-:W-:Y:S02]  /*0840*/  CS2R R22, SRZ ;  /* 0x0000000000167805 */ /* 0x000fe4000001ff00 */
[C---:B------:R-:W-:Y:S02]  /*0850*/  @!P0 IADD3.X R11, R20.reuse, R13, RZ, P3, !PT ;  /* 0x0000000d140b8210 */ /* 0x040fe40001ffe4ff */
[----:B------:R-:W-:-:S03]  /*0860*/  @!P0 IADD3.X R7, R20, R7, RZ, P4, !PT ;  /* 0x0000000714078210 */ /* 0x000fc600027fe4ff */
[----:B------:R2:W5:Y:S04]  /*0870*/  @!P0 LDG.E R26, desc[UR14][R10.64] ;  /* 0x0000000e0a1a8981 */ /* 0x000568000c1e1900 */
[----:B------:R0:W5:Y:S01]  /*0880*/  @!P0 LDG.E R22, desc[UR14][R6.64] ;  /* 0x0000000e06168981 */ /* 0x000162000c1e1900 */
[----:B------:R-:W-:Y:S01]  /*0890*/  UMOV UR13, 0x3f800000 ;  /* 0x3f800000000d7882 */ /* 0x000fe20000000000 */
[----:B------:R-:W-:Y:S01]  /*08a0*/  BSSY B0, `(.L_x_226) ;  /* 0x0000024000007945 */ /* 0x000fe20003800000 */
[----:B------:R-:W-:Y:S02]  /*08b0*/  ISETP.NE.AND P2, PT, RZ, UR18, PT ;  /* 0x00000012ff007c0c */ /* 0x000fe4000bf45270 */
[----:B------:R-:W-:Y:S02]  /*08c0*/  CS2R R20, SRZ ;  /* 0x0000000000147805 */ /* 0x000fe4000001ff00 */
        /* <DEDUP_REMOVED lines=8> */
[----:B------:R-:W1:Y:S01]  /*0950*/  @P0 MUFU.RSQ R8, R8 ;  /* 0x0000000800080308 */ /* 0x000e620000001400 */
[----:B------:R-:W-:Y:S01]  /*0960*/  HFMA2.MMA R4, -RZ, RZ, 0, 0 ;  /* 0x00000000ff047435 */ /* 0x000fe200000001ff */
[----:B-1----:R-:W-:Y:S02]  /*0970*/  @P0 R2UR UR8, R8 ;  /* 0x00000000080802ca */ /* 0x002fe400000e0000 */
[----:B------:R-:W-:-:S11]  /*0980*/  ISETP.GT.U32.AND P0, PT, R29, 0x29f, PT ;  /* 0x0000029f1d00780c */ /* 0x000fd60003f04070 */
[----:B------:R-:W-:Y:S01]  /*0990*/  @UP0 UMOV UR13, UR8 ;  /* 0x00000008000d0c82 */ /* 0x000fe20008000000 */
[C---:B--2---:R-:W-:Y:S02]  /*09a0*/  PRMT R10, R25.reuse, 0x7632, R10 ;  /* 0x00007632190a7816 */ /* 0x044fe4000000000a */
[----:B------:R-:W-:Y:S02]  /*09b0*/  SHF.L.U32 R11, R25, 0x10, RZ ;  /* 0x00000010190b7819 */ /* 0x000fe400000006ff */
[----:B------:R-:W-:Y:S01]  /*09c0*/  SHF.L.U32 R10, R10, 0x10, RZ ;  /* 0x000000100a0a7819 */ /* 0x000fe200000006ff */
[----:B0-----:R-:W-:Y:S06]  /*09d0*/  @P0 BRA `(.L_x_227) ;  /* 0x0000000000400947 */ /* 0x001fec0003800000 */
[----:B------:R-:W-:Y:S01]  /*09e0*/  ISETP.NE.AND P0, PT, RZ, UR18, PT ;  /* 0x00000012ff007c0c */ /* 0x000fe2000bf05270 */
[----:B------:R-:W0:Y:S01]  /*09f0*/  LDC.64 R8, c[0x0][0x238] ;  /* 0x00008e00ff087b82 */ /* 0x000e220000000a00 */
[----:B------:R-:W-:-:S04]  /*0a00*/  IADD3 R15, R30, R15, RZ ;  /* 0x0000000f1e0f7210 */ /* 0x000fc80007ffe0ff */
[----:B------:R-:W-:-:S07]  /*0a10*/  SHF.R.S32.HI R4, RZ, 0x1f, R15 ;  /* 0x0000001fff047819 */ /* 0x000fce000001140f */
[----:B------:R-:W1:Y:S01]  /*0a20*/  @P0 LDC.64 R6, c[0x0][0x240] ;  /* 0x00009000ff060b82 */ /* 0x000e620000000a00 */
[----:B0-----:R-:W-:-:S05]  /*0a30*/  IMAD.WIDE R8, R15, 0x2, R8 ;  /* 0x000000020f087825 */ /* 0x001fca00078e0208 */
[----:B------:R-:W2:Y:S01]  /*0a40*/  LDG.E.U16 R23, desc[UR14][R8.64] ;  /* 0x0000000e08177981 */ /* 0x000ea2000c1e1500 */
[----:B-1----:R-:W-:-:S04]  /*0a50*/  @P0 LEA R6, P3, R15, R6, 0x1 ;  /* 0x000000060f060211 */ /* 0x002fc800078608ff */
[----:B------:R-:W-:Y:S02]  /*0a60*/  @P0 LEA.HI.X R7, R15, R7, R4, 0x1, P3 ;  /* 0x000000070f070211 */ /* 0x000fe400018f0c04 */
[----:B------:R-:W3:Y:S04]  /*0a70*/  LDG.E.U16 R4, desc[UR14][R8.64+0x2] ;  /* 0x0000020e08047981 */ /* 0x000ee8000c1e1500 */
[----:B------:R-:W4:Y:S04]  /*0a80*/  @P0 LDG.E.U16 R13, desc[UR14][R6.64] ;  /* 0x0000000e060d0981 */ /* 0x000f28000c1e1500 */
[----:B------:R-:W4:Y:S01]  /*0a90*/  @P0 LDG.E.U16 R12, desc[UR14][R6.64+0x2] ;  /* 0x0000020e060c0981 */ /* 0x000f22000c1e1500 */
[----:B--2---:R-:W-:-:S02]  /*0aa0*/  SHF.L.U32 R23, R23, 0x10, RZ ;  /* 0x0000001017177819 */ /* 0x004fc400000006ff */
[----:B---3--:R-:W-:Y:S02]  /*0ab0*/  SHF.L.U32 R4, R4, 0x10, RZ ;  /* 0x0000001004047819 */ /* 0x008fe400000006ff */
[----:B----4-:R-:W-:Y:S02]  /*0ac0*/  @P0 SHF.L.U32 R20, R13, 0x10, RZ ;  /* 0x000000100d140819 */ /* 0x010fe400000006ff */
[----:B------:R-:W-:-:S07]  /*0ad0*/  @P0 SHF.L.U32 R21, R12, 0x10, RZ ;  /* 0x000000100c150819 */ /* 0x000fce00000006ff */
.L_x_227:
[----:B------:R-:W-:Y:S05]  /*0ae0*/  BSYNC B0 ;  /* 0x0000000000007941 */ /* 0x000fea0003800000 */
.L_x_226:
[----:B-----5:R-:W-:Y:S01]  /*0af0*/  PRMT R9, R24, 0x7632, R9 ;  /* 0x0000763218097816 */ /* 0x020fe20000000009 */
        /* <DEDUP_REMOVED lines=25> */
.L_x_228:
[----:B------:R-:W-:Y:S01]  /*0c90*/  FMUL.FTZ R8, R10, R23 ;  /* 0x000000170a087220 */ /* 0x000fe20000410000 */
[C---:B------:R-:W-:Y:S01]  /*0ca0*/  PRMT R13, R26.reuse, 0x7632, R13 ;  /* 0x000076321a0d7816 */ /* 0x040fe2000000000d */
[----:B------:R-:W-:Y:S01]  /*0cb0*/  FMUL.FTZ R15, R9, R4 ;  /* 0x00000004090f7220 */ /* 0x000fe20000410000 */
[----:B------:R-:W-:Y:S01]  /*0cc0*/  SHF.L.U32 R14, R26, 0x10, RZ ;  /* 0x000000101a0e7819 */ /* 0x000fe200000006ff */
[----:B------:R-:W-:Y:S01]  /*0cd0*/  FFMA.FTZ R11, R7, R8, RZ ;  /* 0x00000008070b7223 */ /* 0x000fe200000100ff */
[----:B------:R-:W-:Y:S01]  /*0ce0*/  SHF.L.U32 R13, R13, 0x10, RZ ;  /* 0x000000100d0d7819 */ /* 0x000fe200000006ff */
[----:B------:R-:W-:Y:S02]  /*0cf0*/  FADD.FTZ R12, RZ, R8 ;  /* 0x00000008ff0c7221 */ /* 0x000fe40000010000 */
[--C-:B------:R-:W-:Y:S01]  /*0d00*/  FFMA.FTZ R8, R6, R15, R11.reuse ;  /* 0x0000000f06087223 */ /* 0x100fe2000001000b */
[----:B------:R-:W-:Y:S01]  /*0d10*/  FADD.FTZ R14, R14, -UR19 ;  /* 0x800000130e0e7e21 */ /* 0x000fe20008010000 */
[----:B------:R-:W-:Y:S01]  /*0d20*/  PRMT R11, R22, 0x7632, R11 ;  /* 0x00007632160b7816 */ /* 0x000fe2000000000b */
[----:B------:R-:W-:Y:S01]  /*0d30*/  FADD.FTZ R16, R13, -UR19 ;  /* 0x800000130d107e21 */ /* 0x000fe20008010000 */
[----:B------:R-:W-:Y:S01]  /*0d40*/  FADD.FTZ R15, R15, R12 ;  /* 0x0000000c0f0f7221 */ /* 0x000fe20000010000 */
        /* <DEDUP_REMOVED lines=18> */
[----:B-1----:R-:W-:Y:S01]  /*0e70*/  FMUL.FTZ R11, R11, R18 ;  /* 0x000000120b0b7220 */ /* 0x002fe20000410000 */
[----:B------:R-:W-:Y:S02]  /*0e80*/  FADD.FTZ R18, -R18, 1 ;  /* 0x3f80000012127421 */ /* 0x000fe40000010100 */
[----:B------:R-:W-:Y:S02]  /*0e90*/  FMUL.FTZ R12, R12, R31 ;  /* 0x0000001f0c0c7220 */ /* 0x000fe40000410000 */
[----:B------:R-:W-:-:S04]  /*0ea0*/  FFMA.FTZ R16, R17, R18, 1 ;  /* 0x3f80000011107423 */ /* 0x000fc80000010012 */
[----:B------:R-:W-:-:S07]  /*0eb0*/  FMUL.FTZ R11, R11, R16 ;  /* 0x000000100b0b7220 */ /* 0x000fce0000410000 */
.L_x_229:
[----:B------:R-:W-:Y:S01]  /*0ec0*/  FMUL.FTZ R16, R12, R23 ;  /* 0x000000170c107220 */ /* 0x000fe20000410000 */
[----:B------:R-:W-:Y:S01]  /*0ed0*/  ISETP.GT.AND P0, PT, R0, 0x1e, PT ;  /* 0x0000001e0000780c */ /* 0x000fe20003f04270 */
[----:B------:R-:W0:Y:S01]  /*0ee0*/  S2UR UR17, SR_CgaCtaId ;  /* 0x00000000001179c3 */ /* 0x000e220000008800 */
[----:B------:R-:W-:Y:S01]  /*0ef0*/  UMOV UR9, 0x400 ;  /* 0x0000040000097882 */ /* 0x000fe20000000000 */
[----:B------:R-:W-:Y:S01]  /*0f00*/  FFMA.FTZ R17, R13, R16, R8 ;  /* 0x000000100d117223 */ /* 0x000fe20000010008 */
[----:B------:R-:W-:Y:S01]  /*0f10*/  FADD.FTZ R19, R15, R16 ;  /* 0x000000100f137221 */ /* 0x000fe20000010000 */
[----:B------:R-:W-:Y:S01]  /*0f20*/  FMUL.FTZ R16, R11, R4 ;  /* 0x000000040b107220 */ /* 0x000fe20000410000 */
[----:B------:R-:W-:Y:S01]  /*0f30*/  FFMA.FTZ R18, R7, R10, RZ ;  /* 0x0000000a07127223 */ /* 0x000fe200000100ff */
[----:B------:R-:W-:Y:S01]  /*0f40*/  UIADD3 UR8, UR9, 0xd0, URZ ;  /* 0x000000d009087890 */ /* 0x000fe2000fffe03f */
[C---:B------:R-:W-:Y:S01]  /*0f50*/  ISETP.NE.AND P3, PT, R29.reuse, RZ, PT ;  /* 0x000000ff1d00720c */ /* 0x040fe20003f65270 */
[----:B------:R-:W-:Y:S01]  /*0f60*/  FFMA.FTZ R15, R14, R16, R17 ;  /* 0x000000100e0f7223 */ /* 0x000fe20000010011 */
[----:B------:R-:W-:Y:S01]  /*0f70*/  FADD.FTZ R16, R16, R19 ;  /* 0x0000001310107221 */ /* 0x000fe20000010000 */
[----:B------:R-:W-:Y:S01]  /*0f80*/  FADD.FTZ R7, RZ, R10 ;  /* 0x0000000aff077221 */ /* 0x000fe20000010000 */
[----:B------:R-:W-:Y:S01]  /*0f90*/  BSSY B0, `(.L_x_230) ;  /* 0x000005c000007945 */ /* 0x000fe20003800000 */
[----:B------:R-:W-:Y:S01]  /*0fa0*/  ISETP.GT.U32.AND P4, PT, R29, 0x14, PT ;  /* 0x000000141d00780c */ /* 0x000fe20003f84070 */
[----:B------:R-:W1:Y:S01]  /*0fb0*/  SHFL.DOWN PT, R8, R15, 0x1, 0x1f ;  /* 0x08201f000f087f89 */ /* 0x000e6200000e0000 */
[----:B------:R-:W-:-:S03]  /*0fc0*/  FADD.FTZ R10, R7, R12 ;  /* 0x0000000c070a7221 */ /* 0x000fc60000010000 */
[----:B------:R-:W2:Y:S01]  /*0fd0*/  SHFL.DOWN PT, R17, R16, 0x1, 0x1f ;  /* 0x08201f0010117f89 */ /* 0x000ea200000e0000 */
        /* <DEDUP_REMOVED lines=23> */
[----:B------:R-:W-:Y:S01]  /*1150*/  FFMA.FTZ R8, R13, R12, R18 ;  /* 0x0000000c0d087223 */ /* 0x000fe20000010012 */
[----:B------:R-:W-:Y:S01]  /*1160*/  FFMA.FTZ R13, R6, R9, RZ ;  /* 0x00000009060d7223 */ /* 0x000fe200000100ff */
[----:B------:R-:W-:Y:S01]  /*1170*/  FADD.FTZ R6, RZ, R9 ;  /* 0x00000009ff067221 */ /* 0x000fe20000010000 */
[----:B-1----:R-:W-:Y:S01]  /*1180*/  @!P0 FADD.FTZ R16, R16, R17 ;  /* 0x0000001110108221 */ /* 0x002fe20000010000 */
[----:B------:R-:W-:Y:S01]  /*1190*/  ISETP.NE.AND P0, PT, R0, RZ, PT ;  /* 0x000000ff0000720c */ /* 0x000fe20003f05270 */
[----:B------:R-:W-:Y:S01]  /*11a0*/  FFMA.FTZ R9, R14, R11, R13 ;  /* 0x0000000b0e097223 */ /* 0x000fe2000001000d */
[----:B------:R-:W-:Y:S01]  /*11b0*/  FADD.FTZ R11, R6, R11 ;  /* 0x0000000b060b7221 */ /* 0x000fe20000010000 */
[----:B------:R-:W-:-:S02]  /*11c0*/  MOV R6, R15 ;  /* 0x0000000f00067202 */ /* 0x000fc40000000f00 */
[----:B------:R-:W-:Y:S02]  /*11d0*/  MOV R7, R16 ;  /* 0x0000001000077202 */ /* 0x000fe40000000f00 */
[----:B------:R0:W-:Y:S06]  /*11e0*/  STS.128 [R31], R8 ;  /* 0x000000081f007388 */ /* 0x0001ec0000000c00 */
[----:B------:R0:W-:Y:S01]  /*11f0*/  @!P0 STS.64 [R2+0x18], R6 ;  /* 0x0000180602008388 */ /* 0x0001e20000000a00 */
[----:B------:R-:W-:Y:S06]  /*1200*/  BAR.SYNC.DEFER_BLOCKING 0x0 ;  /* 0x0000000000007b1d */ /* 0x000fec0000010000 */
[----:B------:R-:W-:Y:S05]  /*1210*/  @P3 BRA `(.L_x_231) ;  /* 0x0000000000cc3947 */ /* 0x000fea0003800000 */
[----:B------:R-:W-:-:S09]  /*1220*/  ULEA UR8, UR17, UR9, 0x18 ;  /* 0x0000000911087291 */ /* 0x000fd2000f8ec03f */
[----:B------:R-:W1:Y:S04]  /*1230*/  LDS.128 R16, [UR8+0x20] ;  /* 0x00002008ff107984 */ /* 0x000e680008000c00 */
[----:B------:R-:W2:Y:S01]  /*1240*/  LDS.128 R12, [UR8+0x30] ;  /* 0x00003008ff0c7984 */ /* 0x000ea20008000c00 */
        /* <DEDUP_REMOVED lines=48> */
.L_x_231:
[----:B------:R-:W-:Y:S05]  /*1550*/  BSYNC B0 ;  /* 0x0000000000007941 */ /* 0x000fea0003800000 */
.L_x_230:
        /* <DEDUP_REMOVED lines=158> */
.L_x_233:
[----:B------:R-:W-:Y:S05]  /*1f40*/  BSYNC B0 ;  /* 0x0000000000007941 */ /* 0x000fea0003800000 */
.L_x_232:
        /* <DEDUP_REMOVED lines=15> */
[----:B--2---:R-:W-:Y:S02]  /*2040*/  LEA R18, P5, R13, R18, 0x2 ;  /* 0x000000120d127211 */ /* 0x004fe400078a10ff */
[C---:B------:R-:W-:Y:S02]  /*2050*/  IADD3.X R13, R19.reuse, UR11, RZ, P4, !PT ;  /* 0x0000000b130d7c10 */ /* 0x040fe4000a7fe4ff */
[----:B------:R-:W-:-:S03]  /*2060*/  IADD3.X R19, R19, UR10, RZ, P5, !PT ;  /* 0x0000000a13137c10 */ /* 0x000fc6000affe4ff */
[----:B------:R1:W-:Y:S04]  /*2070*/  REDG.E.ADD.F32.FTZ.RN.STRONG.GPU desc[UR14][R12.64], R9 ;  /* 0x000000090c0079a6 */ /* 0x0003e8000c10f38e */
[----:B------:R1:W-:Y:S04]  /*2080*/  REDG.E.ADD.F32.FTZ.RN.STRONG.GPU desc[UR14][R32.64], R10 ;  /* 0x0000000a200079a6 */ /* 0x0003e8000c10f38e */
[----:B------:R1:W-:Y:S02]  /*2090*/  REDG.E.ADD.F32.FTZ.RN.STRONG.GPU desc[UR14][R18.64], R11 ;  /* 0x0000000b120079a6 */ /* 0x0003e4000c10f38e */
.L_x_235:
[----:B------:R-:W-:Y:S05]  /*20a0*/  BSYNC B0 ;  /* 0x0000000000007941 */ /* 0x000fea0003800000 */
.L_x_234:
[----:B------:R-:W-:Y:S02]  /*20b0*/  PRMT R15, R24, 0x7632, R15 ;  /* 0x00007632180f7816 */ /* 0x000fe4000000000f */
[----:B-1----:R-:W-:Y:S02]  /*20c0*/  PRMT R13, R26, 0x7632, R13 ;  /* 0x000076321a0d7816 */ /* 0x002fe4000000000d */
        /* <DEDUP_REMOVED lines=35> */
.L_x_238:
[----:B------:R-:W2:Y:S04]  /*2300*/  LDG.E.STRONG.GPU R17, desc[UR14][R8.64] ;  /* 0x0000000e08117981 */ /* 0x000ea8000c1ef900 */
[----:B--2---:R-:W-:Y:S01]  /*2310*/  CCTL.IVALL ;  /* 0x00000000ff00798f */ /* 0x004fe20002000000 */
[----:B------:R-:W-:Y:S05]  /*2320*/  YIELD ;  /* 0x0000000000007946 */ /* 0x000fea0003800000 */
[----:B------:R-:W-:-:S13]  /*2330*/  ISETP.NE.AND P0, PT, R17, R31, PT ;  /* 0x0000001f1100720c */ /* 0x000fda0003f05270 */
[----:B------:R-:W-:Y:S05]  /*2340*/  @P0 BRA `(.L_x_238) ;  /* 0xfffffffc00ec0947 */ /* 0x000fea000383ffff */
.L_x_237:
        /* <DEDUP_REMOVED lines=17> */
.L_x_242:
[----:B------:R-:W-:-:S13]  /*2460*/  ISETP.EQ.OR P4, PT, R18, UR16, P3 ;  /* 0x0000001012007c0c */ /* 0x000fda0009f82670 */
[----:B------:R-:W-:-:S04]  /*2470*/  @!P4 IMAD R9, R11, R18, R10 ;  /* 0x000000120b09c224 */ /* 0x000fc800078e020a */
[----:B------:R-:W-:-:S06]  /*2480*/  @!P4 IMAD.WIDE.U32 R8, R9, 0x8, R32 ;  /* 0x000000080908c825 */ /* 0x000fcc00078e0020 */
[----:B------:R-:W2:Y:S01]  /*2490*/  @!P4 LDG.E.64 R8, desc[UR14][R8.64] ;  /* 0x0000000e0808c981 */ /* 0x000ea2000c1e1b00 */
[----:B------:R-:W-:-:S04]  /*24a0*/  IADD3 R19, R18, 0x1, RZ ;  /* 0x0000000112137810 */ /* 0x000fc80007ffe0ff */
[----:B------:R-:W-:-:S13]  /*24b0*/  ISETP.EQ.OR P5, PT, R19, UR16, P3 ;  /* 0x0000001013007c0c */ /* 0x000fda0009fa2670 */
[----:B------:R-:W-:Y:S02]  /*24c0*/  @!P5 IMAD R19, R11, R19, R10 ;  /* 0x000000130b13d224 */ /* 0x000fe400078e020a */
[----:B--2---:R-:W-:Y:S01]  /*24d0*/  @!P4 FADD.FTZ R6, R6, R8 ;  /* 0x000000080606c221 */ /* 0x004fe20000010000 */
[----:B------:R-:W-:Y:S01]  /*24e0*/  @!P4 FADD.FTZ R7, R7, R9 ;  /* 0x000000090707c221 */ /* 0x000fe20000010000 */
        /* <DEDUP_REMOVED lines=106> */
.L_x_241:
[----:B------:R-:W-:-:S13]  /*2b90*/  ISETP.GT.AND P4, PT, R17, 0x4, PT ;  /* 0x000000041100780c */ /* 0x000fda0003f84270 */
[----:B------:R-:W-:Y:S05]  /*2ba0*/  @!P4 BRA `(.L_x_243) ;  /* 0x0000000000ecc947 */ /* 0x000fea0003800000 */
        /* <DEDUP_REMOVED lines=59> */
.L_x_243:
[----:B------:R-:W-:-:S13]  /*2f60*/  ISETP.NE.OR P0, PT, R17, RZ, P0 ;  /* 0x000000ff1100720c */ /* 0x000fda0000705670 */
[----:B------:R-:W-:Y:S05]  /*2f70*/  @!P0 BRA `(.L_x_239) ;  /* 0x00000000007c8947 */ /* 0x000fea0003800000 */
.L_x_240:
        /* <DEDUP_REMOVED lines=31> */
.L_x_239:
        /* <DEDUP_REMOVED lines=11> */
.L_x_245:
[----:B------:R-:W-:Y:S05]  /*3220*/  BSYNC B0 ;  /* 0x0000000000007941 */ /* 0x000fea0003800000 */
.L_x_244:
        /* <DEDUP_REMOVED lines=16> */
.L_x_236:
[----:B------:R-:W1:Y:S01]  /*3330*/  S2UR UR9, SR_CgaCtaId ;  /* 0x00000000000979c3 */ /* 0x000e620000008800 */
[----:B------:R-:W-:Y:S01]  /*3340*/  UMOV UR8, 0x400 ;  /* 0x0000040000087882 */ /* 0x000fe20000000000 */
[----:B------:R-:W-:Y:S02]  /*3350*/  SHF.L.U32 R25, R25, 0x10, RZ ;  /* 0x0000001019197819 */ /* 0x000fe400000006ff */
[----:B------:R-:W-:Y:S02]  /*3360*/  SHF.L.U32 R14, R14, 0x10, RZ ;  /* 0x000000100e0e7819 */ /* 0x000fe400000006ff */
[----:B------:R-:W-:Y:S02]  /*3370*/  SHF.L.U32 R26, R26, 0x10, RZ ;  /* 0x000000101a1a7819 */ /* 0x000fe400000006ff */
[----:B------:R-:W-:Y:S02]  /*3380*/  SHF.L.U32 R13, R13, 0x10, RZ ;  /* 0x000000100d0d7819 */ /* 0x000fe400000006ff */
[----:B------:R-:W-:-:S02]  /*3390*/  SHF.L.U32 R24, R24, 0x10, RZ ;  /* 0x0000001018187819 */ /* 0x000fc400000006ff */
[----:B------:R-:W-:Y:S01]  /*33a0*/  SHF.L.U32 R15, R15, 0x10, RZ ;  /* 0x000000100f0f7819 */ /* 0x000fe200000006ff */
[----:B------:R-:W-:Y:S01]  /*33b0*/  FADD.FTZ R13, R13, -UR19 ;  /* 0x800000130d0d7e21 */ /* 0x000fe20008010000 */
[----:B-1----:R-:W-:-:S09]  /*33c0*/  ULEA UR8, UR9, UR8, 0x18 ;  /* 0x0000000809087291 */ /* 0x002fd2000f8ec03f */
[----:B------:R0:W-:Y:S01]  /*33d0*/  @!P3 STS.64 [UR8+0xc8], R6 ;  /* 0x0000c806ff00b988 */ /* 0x0001e20008000a08 */
[----:B------:R-:W-:Y:S01]  /*33e0*/  BAR.SYNC.DEFER_BLOCKING 0x0 ;  /* 0x0000000000007b1d */ /* 0x000fe20000010000 */
[----:B0-----:R-:W-:Y:S01]  /*33f0*/  FADD.FTZ R7, R25, -UR19 ;  /* 0x8000001319077e21 */ /* 0x001fe20008010000 */
[----:B------:R-:W-:Y:S01]  /*3400*/  FADD.FTZ R6, R14, -UR19 ;  /* 0x800000130e067e21 */ /* 0x000fe20008010000 */
[----:B------:R-:W-:Y:S02]  /*3410*/  FADD.FTZ R14, R26, -UR19 ;  /* 0x800000131a0e7e21 */ /* 0x000fe40008010000 */
[----:B------:R-:W-:Y:S01]  /*3420*/  FMUL.FTZ R7, R7, UR13 ;  /* 0x0000000d07077c20 */ /* 0x000fe20008410000 */
[----:B------:R-:W-:Y:S01]  /*3430*/  FMUL.FTZ R6, R6, UR13 ;  /* 0x0000000d06067c20 */ /* 0x000fe20008410000 */
[----:B------:R-:W0:Y:S01]  /*3440*/  LDS.64 R8, [UR8+0xc8] ;  /* 0x0000c808ff087984 */ /* 0x000e220008000a00 */
[----:B------:R-:W-:Y:S02]  /*3450*/  ULDC UR8, c[0x0][0x2bc] ;  /* 0x0000af0000087ab9 */ /* 0x000fe40000000800 */
[----:B0-----:R-:W-:Y:S01]  /*3460*/  FMUL.FTZ R10, R8, UR8 ;  /* 0x00000008080a7c20 */ /* 0x001fe20008410000 */
        /* <DEDUP_REMOVED lines=20> */
.L_x_246:
[----:B------:R-:W-:Y:S04]  /*35b0*/  BSSY B0, `(.L_x_247) ;  /* 0x0000014000007945 */ /* 0x000fe80003800000 */
[----:B------:R-:W-:Y:S05]  /*35c0*/  @!P1 BRA `(.L_x_248) ;  /* 0x0000000000489947 */ /* 0x000fea0003800000 */
        /* <DEDUP_REMOVED lines=18> */
.L_x_248:
[----:B------:R-:W-:Y:S05]  /*36f0*/  BSYNC B0 ;  /* 0x0000000000007941 */ /* 0x000fea0003800000 */
.L_x_247:
[----:B------:R-:W-:Y:S01]  /*3700*/  SHF.L.U32 R22, R22, 0x10, RZ ;  /* 0x0000001016167819 */ /* 0x000fe200000006ff */
[----:B0-----:R-:W-:Y:S01]  /*3710*/  FMUL.FTZ R9, R14, UR13 ;  /* 0x0000000d0e097c20 */ /* 0x001fe20008410000 */
        /* <DEDUP_REMOVED lines=21> */
.L_x_249:
[----:B------:R-:W-:Y:S01]  /*3870*/  ULDC.64 UR8, c[0x0][0x290] ;  /* 0x0000a40000087ab9 */ /* 0x000fe20000000a00 */
[----:B------:R-:W-:Y:S01]  /*3880*/  BSSY B0, `(.L_x_250) ;  /* 0x0000016000007945 */ /* 0x000fe20003800000 */
[----:B------:R-:W-:-:S04]  /*3890*/  ISETP.GE.U32.AND P0, PT, R27, UR8, PT ;  /* 0x000000081b007c0c */ /* 0x000fc8000bf06070 */
[----:B------:R-:W-:-:S04]  /*38a0*/  ISETP.GE.AND.EX P0, PT, R5, UR9, PT, P0 ;  /* 0x0000000905007c0c */ /* 0x000fc8000bf06300 */
[----:B------:R-:W-:-:S13]  /*38b0*/  ISETP.GT.U32.OR P0, PT, R29, 0x29f, P0 ;  /* 0x0000029f1d00780c */ /* 0x000fda0000704470 */
[----:B------:R-:W-:Y:S05]  /*38c0*/  @P0 BRA `(.L_x_251) ;  /* 0x0000000000440947 */ /* 0x000fea0003800000 */
[----:B------:R-:W-:Y:S01]  /*38d0*/  ULDC.64 UR8, c[0x0][0x288] ;  /* 0x0000a20000087ab9 */ /* 0x000fe20000000a00 */
[----:B------:R-:W-:Y:S01]  /*38e0*/  MOV R35, R37 ;  /* 0x0000002500237202 */ /* 0x000fe20000000f00 */
[C-C-:B------:R-:W-:Y:S01]  /*38f0*/  FFMA.FTZ R9, R10.reuse, R9, R11.reuse ;  /* 0x000000090a097223 */ /* 0x140fe2000001000b */
        /* <DEDUP_REMOVED lines=14> */
.L_x_251:
[----:B------:R-:W-:Y:S05]  /*39e0*/  BSYNC B0 ;  /* 0x0000000000007941 */ /* 0x000fea0003800000 */
.L_x_250:
[----:B------:R-:W-:Y:S01]  /*39f0*/  ULDC UR8, c[0x0][0x10] ;  /* 0x0000040000087ab9 */ /* 0x000fe20000000800 */
[----:B------:R-:W-:Y:S02]  /*3a00*/  UIADD3 UR4, UR4, 0x1, URZ ;  /* 0x0000000104047890 */ /* 0x000fe4000fffe03f */
[----:B------:R-:W-:-:S04]  /*3a10*/  UIADD3 UR7, UR8, UR7, URZ ;  /* 0x0000000708077290 */ /* 0x000fc8000fffe03f */
[----:B------:R-:W-:-:S06]  /*3a20*/  UISETP.GE.AND UP0, UPT, UR7, UR5, UPT ;  /* 0x000000050700728c */ /* 0x000fcc000bf06270 */
[----:B------:R-:W-:-:S13]  /*3a30*/  PLOP3.LUT P0, PT, PT, PT, UP0, 0x80, 0x0 ;  /* 0x000000000000781c */ /* 0x000fda0003f0f008 */
[----:B------:R-:W-:Y:S05]  /*3a40*/  @!P0 BRA `(.L_x_252) ;  /* 0xffffffc800348947 */ /* 0x000fea000383ffff */
.L_x_225:
[----:B0-----:R-:W0:Y:S01]  /*3a50*/  LDC R4, c[0x0][0xc] ;  /* 0x00000300ff047b82 */ /* 0x001e220000000800 */
        /* <DEDUP_REMOVED lines=18> */
.L_x_254:
[----:B------:R-:W-:Y:S05]  /*3b80*/  BSYNC B0 ;  /* 0x0000000000007941 */ /* 0x000fea0003800000 */
.L_x_253:
        /* <DEDUP_REMOVED lines=11> */
.L_x_256:
[----:B------:R-:W2:Y:S04]  /*3c40*/  LDG.E.STRONG.GPU R5, desc[UR14][R2.64] ;  /* 0x0000000e02057981 */ /* 0x000ea8000c1ef900 */
[----:B--2---:R-:W-:Y:S01]  /*3c50*/  CCTL.IVALL ;  /* 0x00000000ff00798f */ /* 0x004fe20002000000 */
[----:B------:R-:W-:Y:S05]  /*3c60*/  YIELD ;  /* 0x0000000000007946 */ /* 0x000fea0003800000 */
[----:B------:R-:W-:-:S13]  /*3c70*/  ISETP.NE.AND P0, PT, R5, R0, PT ;  /* 0x000000000500720c */ /* 0x000fda0003f05270 */
[----:B------:R-:W-:Y:S05]  /*3c80*/  @P0 BRA `(.L_x_256) ;  /* 0xfffffffc00ec0947 */ /* 0x000fea000383ffff */
.L_x_255:
        /* <DEDUP_REMOVED lines=24> */
.L_x_257:
[----:B------:R-:W-:-:S04]  /*3e10*/  LEA R14, P0, R29, UR4, 0x2 ;  /* 0x000000041d0e7c11 */ /* 0x000fc8000f8010ff */
[----:B------:R-:W-:Y:S02]  /*3e20*/  LEA.HI.X R15, R29, UR5, R8, 0x2, P0 ;  /* 0x000000051d0f7c11 */ /* 0x000fe400080f1408 */
[-C--:B------:R-:W-:Y:S02]  /*3e30*/  LEA R16, P0, R0, R14.reuse, 0x2 ;  /* 0x0000000e00107211 */ /* 0x080fe400078010ff */
[-C--:B------:R-:W-:Y:S01]  /*3e40*/  LEA R20, P2, R27, R14.reuse, 0x2 ;  /* 0x0000000e1b147211 */ /* 0x080fe200078410ff */
[----:B--2---:R-:W2:Y:S01]  /*3e50*/  LDG.E R3, desc[UR14][R14.64] ;  /* 0x0000000e0e037981 */ /* 0x004ea2000c1e1900 */
[----:B------:R-:W-:Y:S02]  /*3e60*/  LEA R18, P1, R2, R14, 0x2 ;  /* 0x0000000e02127211 */ /* 0x000fe400078210ff */
[C---:B------:R-:W-:Y:S02]  /*3e70*/  IADD3.X R17, R15.reuse, R33, RZ, P0, !PT ;  /* 0x000000210f117210 */ /* 0x040fe400007fe4ff */
        /* <DEDUP_REMOVED lines=11> */
[----:B------:R-:W-:Y:S02]  /*3f30*/  ISETP.GT.AND.EX P0, PT, R9, R8, PT, P0 ;  /* 0x000000080900720c */ /* 0x000fe40003f04300 */
[----:B--2---:R-:W-:Y:S02]  /*3f40*/  F2FP.BF16.F32.PACK_AB R3, R16, R3 ;  /* 0x000000031003723e */ /* 0x004fe400000010ff */
[----:B---3--:R-:W-:-:S03]  /*3f50*/  F2FP.BF16.F32.PACK_AB R23, R21, R18 ;  /* 0x000000121517723e */ /* 0x008fc600000010ff */
[----:B------:R2:W-:Y:S04]  /*3f60*/  STG.E desc[UR14][R10.64], R3 ;  /* 0x000000030a007986 */ /* 0x0005e8000c10190e */
[----:B------:R2:W-:Y:S02]  /*3f70*/  STG.E desc[UR14][R12.64], R23 ;  /* 0x000000170c007986 */ /* 0x0005e4000c10190e */
[----:B------:R-:W-:Y:S05]  /*3f80*/  @P0 BRA `(.L_x_257) ;  /* 0xfffffffc00a00947 */ /* 0x000fea000383ffff */
[----:B------:R-:W-:Y:S05]  /*3f90*/  EXIT ;  /* 0x000000000000794d */ /* 0x000fea0003800000 */
.L_x_258:
        /* <DEDUP_REMOVED lines=14> */
.L_x_3228:


//--------------------- .text._Z35group_norm_nhwc_bwd_one_pass_kernelI11Bf16IOBf16WLi128ELi42ELi672EEv26Group_norm_nhwc_bwd_params --------------------------
	.section	.text._Z35group_norm_nhwc_bwd_one_pass_kernelI11Bf16IOBf16WLi128ELi42ELi672EEv26Group_norm_nhwc_bwd_params,"ax",@progbits
	.align	128
        .global         _Z35group_norm_nhwc_bwd_one_pass_kernelI11Bf16IOBf16WLi128ELi42ELi672EEv26Group_norm_nhwc_bwd_params
        .type           _Z35group_norm_nhwc_bwd_one_pass_kernelI11Bf16IOBf16WLi128ELi42ELi672EEv26Group_norm_nhwc_bwd_params,@function
        .size           _Z35group_norm_nhwc_bwd_one_pass_kernelI11Bf16IOBf16WLi128ELi42ELi672EEv26Group_norm_nhwc_bwd_params,(.L_x_3229 - _Z35group_norm_nhwc_bwd_one_pass_kernelI11Bf16IOBf16WLi128ELi42ELi672EEv26Group_norm_nhwc_bwd_params)
        .other          _Z35group_norm_nhwc_bwd_one_pass_kernelI11Bf16IOBf16WLi128ELi42ELi672EEv26Group_norm_nhwc_bwd_params,@"STO_CUDA_ENTRY STV_DEFAULT"
_Z35group_norm_nhwc_bwd_one_pass_kernelI11Bf16IOBf16WLi128ELi42ELi672EEv26Group_norm_nhwc_bwd_params:
.text._Z35group_norm_nhwc_bwd_one_pass_kernelI11Bf16IOBf16WLi128ELi42ELi672EEv26Group_norm_nhwc_bwd_params:
        /* <DEDUP_REMOVED lines=26> */
[----:B------:R-:W-:Y:S02]  /*01a0*/  IADD3 R7, R3, R7, RZ ;  /* 0x0000000703077210 */ /* 0x000fe40007ffe0ff */
[----:B------:R-:W-:Y:S02]  /*01b0*/  IADD3.X R9, RZ, R9, RZ, P0, !PT ;  /* 0x00000009ff097210 */ /* 0x000fe400007fe4ff */
[----:B------:R-:W-:Y:S02]  /*01c0*/  LEA.HI R4, P2, R7, R2, RZ, 0x1 ;  /* 0x0000000207047211 */ /* 0x000fe400078508ff */
[----:B------:R-:W-:Y:S02]  /*01d0*/  SHF.R.S32.HI R2, RZ, 0x1f, R51 ;  /* 0x0000001fff027819 */ /* 0x000fe40000011433 */
[----:B------:R-:W-:Y:S01]  /*01e0*/  IADD3.X R7, RZ, R7, RZ, P2, !PT ;  /* 0x00000007ff077210 */ /* 0x000fe200017fe4ff */
[----:B--2---:R-:W-:Y:S01]  /*01f0*/  IMAD R48, R5, UR7, R48 ;  /* 0x0000000705307c24 */ /* 0x004fe2000f8e0230 */
[----:B------:R-:W-:-:S02]  /*0200*/  LEA.HI R2, R2, R51, RZ, 0x5 ;  /* 0x0000003302027211 */ /* 0x000fc400078f28ff */
[----:B------:R-:W-:Y:S02]  /*0210*/  SHF.R.S64 R4, R4, 0x1, R7 ;  /* 0x0000000104047819 */ /* 0x000fe40000001007 */
[----:B------:R-:W-:Y:S01]  /*0220*/  ISETP.GE.U32.AND P1, PT, R48, UR10, PT ;  /* 0x0000000a30007c0c */ /* 0x000fe2000bf26070 */
[----:B------:R-:W-:Y:S01]  /*0230*/  ULDC.U8 UR10, c[0x0][0x2a4] ;  /* 0x0000a900000a7ab9 */ /* 0x000fe20000000000 */
[----:B------:R-:W-:Y:S01]  /*0240*/  SHF.R.S32.HI R3, RZ, 0x1f, R48 ;  /* 0x0000001fff037819 */ /* 0x000fe20000011430 */
[----:B---3--:R-:W-:Y:S01]  /*0250*/  ULEA UR5, UR6, UR5, 0x18 ;  /* 0x0000000506057291 */ /* 0x008fe2000f8ec03f */
[----:B------:R-:W-:Y:S02]  /*0260*/  SHF.R.S32.HI R5, RZ, 0x5, R2 ;  /* 0x00000005ff057819 */ /* 0x000fe40000011402 */
[----:B------:R-:W-:Y:S02]  /*0270*/  SHF.R.S64 R2, R6, 0x1, R9 ;  /* 0x0000000106027819 */ /* 0x000fe40000001009 */
[----:B------:R-:W-:-:S02]  /*0280*/  ISETP.GE.AND.EX P1, PT, R3, UR11, PT, P1 ;  /* 0x0000000b03007c0c */ /* 0x000fc4000bf26310 */
[----:B------:R-:W-:Y:S02]  /*0290*/  SHF.R.S32.HI R9, RZ, 0x1, R9 ;  /* 0x00000001ff097819 */ /* 0x000fe40000011409 */
[----:B------:R-:W-:Y:S02]  /*02a0*/  SHF.R.S32.HI R7, RZ, 0x1, R7 ;  /* 0x00000001ff077819 */ /* 0x000fe40000011407 */
[C---:B------:R-:W-:Y:S02]  /*02b0*/  IADD3 R47, R48.reuse, 0x20, RZ ;  /* 0x00000020302f7810 */ /* 0x040fe40007ffe0ff */
[C---:B------:R-:W-:Y:S02]  /*02c0*/  IADD3 R46, R48.reuse, 0x40, RZ ;  /* 0x00000040302e7810 */ /* 0x040fe40007ffe0ff */
[----:B------:R-:W-:Y:S02]  /*02d0*/  ISETP.LT.U32.AND P1, PT, R51, 0x2a0, !P1 ;  /* 0x000002a03300780c */ /* 0x000fe40004f21070 */
[----:B------:R-:W-:-:S02]  /*02e0*/  IADD3 R45, R48, 0x60, RZ ;  /* 0x00000060302d7810 */ /* 0x000fc40007ffe0ff */
[----:B------:R-:W-:Y:S02]  /*02f0*/  LEA R5, R5, UR5, 0x3 ;  /* 0x0000000505057c11 */ /* 0x000fe4000f8e18ff */
[----:B------:R-:W-:Y:S02]  /*0300*/  SHF.L.U64.HI R6, R2, 0x2, R9 ;  /* 0x0000000202067819 */ /* 0x000fe40000010209 */
[----:B-1----:R-:W-:-:S07]  /*0310*/  SHF.L.U64.HI R7, R4, 0x2, R7 ;  /* 0x0000000204077819 */ /* 0x002fce0000010207 */
.L_x_294:
[----:B------:R-:W0:Y:S01]  /*0320*/  LDC R14, c[0x0][0x2a0] ;  /* 0x0000a800ff0e7b82 */ /* 0x000e220000000800 */
[----:B------:R-:W-:Y:S01]  /*0330*/  ISETP.GE.AND P3, PT, R49, RZ, PT ;  /* 0x000000ff3100720c */ /* 0x000fe20003f66270 */
[----:B------:R-:W-:Y:S01]  /*0340*/  ULDC.64 UR14, c[0x0][0x290] ;  /* 0x0000a400000e7ab9 */ /* 0x000fe20000000a00 */
[----:B------:R-:W-:Y:S01]  /*0350*/  ULDC.64 UR12, c[0x0][0x298] ;  /* 0x0000a600000c7ab9 */ /* 0x000fe20000000a00 */
[----:B------:R-:W-:-:S04]  /*0360*/  CS2R R42, SRZ ;  /* 0x00000000002a7805 */ /* 0x000fc8000001ff00 */
[----:B------:R-:W1:Y:S08]  /*0370*/  @P1 LDC.64 R16, c[0x0][0x288] ;  /* 0x0000a200ff101b82 */ /* 0x000e700000000a00 */
[----:B------:R-:W2:Y:S01]  /*0380*/  @P1 LDC.64 R18, c[0x0][0x230] ;  /* 0x00008c00ff121b82 */ /* 0x000ea20000000a00 */
[----:B0-----:R-:W-:-:S07]  /*0390*/  IABS R11, R14 ;  /* 0x0000000e000b7213 */ /* 0x001fce0000000000 */
[----:B------:R-:W0:Y:S01]  /*03a0*/  LDC.64 R22, c[0x0][0x248] ;  /* 0x00009200ff167b82 */ /* 0x000e220000000a00 */
[----:B------:R-:W3:Y:S07]  /*03b0*/  I2F.RP R10, R11 ;  /* 0x0000000b000a7306 */ /* 0x000eee0000209400 */
[----:B------:R-:W4:Y:S01]  /*03c0*/  @P1 LDC.64 R20, c[0x0][0x228] ;  /* 0x00008a00ff141b82 */ /* 0x000f220000000a00 */
[----:B---3--:R-:W3:Y:S02]  /*03d0*/  MUFU.RCP R10, R10 ;  /* 0x0000000a000a7308 */ /* 0x008ee40000001000 */
[----:B---3--:R-:W-:-:S06]  /*03e0*/  IADD3 R8, R10, 0xffffffe, RZ ;  /* 0x0ffffffe0a087810 */ /* 0x008fcc0007ffe0ff */
[----:B------:R3:W1:Y:S02]  /*03f0*/  F2I.FTZ.U32.TRUNC.NTZ R9, R8 ;  /* 0x0000000800097305 */ /* 0x000664000021f000 */
[----:B---3--:R-:W-:Y:S02]  /*0400*/  MOV R8, RZ ;  /* 0x000000ff00087202 */ /* 0x008fe40000000f00 */
[----:B-1----:R-:W-:-:S05]  /*0410*/  IADD3 R12, RZ, -R9, RZ ;  /* 0x80000009ff0c7210 */ /* 0x002fca0007ffe0ff */
[----:B------:R-:W-:Y:S01]  /*0420*/  IMAD R13, R12, R11, RZ ;  /* 0x0000000b0c0d7224 */ /* 0x000fe200078e02ff */
[----:B------:R-:W-:-:S03]  /*0430*/  IABS R12, R49 ;  /* 0x00000031000c7213 */ /* 0x000fc60000000000 */
[----:B------:R-:W-:Y:S01]  /*0440*/  IMAD.HI.U32 R9, R9, R13, R8 ;  /* 0x0000000d09097227 */ /* 0x000fe200078e0008 */
[----:B------:R-:W-:-:S04]  /*0450*/  LOP3.LUT R8, R49, R14, RZ, 0x3c, !PT ;  /* 0x0000000e31087212 */ /* 0x000fc800078e3cff */
[----:B------:R-:W-:Y:S01]  /*0460*/  ISETP.GE.AND P4, PT, R8, RZ, PT ;  /* 0x000000ff0800720c */ /* 0x000fe20003f86270 */
[----:B------:R-:W-:-:S05]  /*0470*/  IMAD.HI.U32 R9, R9, R12, RZ ;  /* 0x0000000c09097227 */ /* 0x000fca00078e00ff */
[----:B------:R-:W-:-:S05]  /*0480*/  IADD3 R10, -R9, RZ, RZ ;  /* 0x000000ff090a7210 */ /* 0x000fca0007ffe1ff */
[----:B------:R-:W-:Y:S01]  /*0490*/  IMAD R10, R11, R10, R12 ;  /* 0x0000000a0b0a7224 */ /* 0x000fe200078e020c */
[----:B------:R-:W-:-:S04]  /*04a0*/  SHF.R.S32.HI R12, RZ, 0x1f, R50 ;  /* 0x0000001fff0c7819 */ /* 0x000fc80000011432 */
[----:B------:R-:W-:-:S13]  /*04b0*/  ISETP.GT.U32.AND P2, PT, R11, R10, PT ;  /* 0x0000000a0b00720c */ /* 0x000fda0003f44070 */
        /* <DEDUP_REMOVED lines=13> */
[----:B------:R-:W-:Y:S01]  /*0590*/  SHF.R.S32.HI R9, RZ, 0x1f, R47 ;  /* 0x0000001fff097819 */ /* 0x000fe2000001142f */
[----:B------:R-:W-:Y:S01]  /*05a0*/  IMAD R31, R8, 0x2a, RZ ;  /* 0x0000002a081f7824 */ /* 0x000fe200078e02ff */
[----:B------:R-:W-:Y:S02]  /*05b0*/  ISETP.GE.U32.AND P0, PT, R47, UR14, PT ;  /* 0x0000000e2f007c0c */ /* 0x000fe4000bf06070 */
[----:B------:R-:W-:Y:S02]  /*05c0*/  SHF.R.S32.HI R10, RZ, 0x1f, R13 ;  /* 0x0000001fff0a7819 */ /* 0x000fe4000001140d */
[----:B------:R-:W-:-:S02]  /*05d0*/  ISETP.GE.AND.EX P0, PT, R9, UR15, PT, P0 ;  /* 0x0000000f09007c0c */ /* 0x000fc4000bf06300 */
[----:B------:R-:W-:Y:S01]  /*05e0*/  IADD3 R58, P2, R50, R31, RZ ;  /* 0x0000001f323a7210 */ /* 0x000fe20007f5e0ff */
[----:B------:R-:W-:Y:S01]  /*05f0*/  IMAD R10, R10, UR12, RZ ;  /* 0x0000000c0a0a7c24 */ /* 0x000fe2000f8e02ff */
[----:B------:R-:W-:Y:S02]  /*0600*/  ISETP.GT.U32.OR P0, PT, R51, 0x29f, P0 ;  /* 0x0000029f3300780c */ /* 0x000fe40000704470 */
[----:B------:R-:W-:Y:S01]  /*0610*/  LEA.HI.X.SX32 R59, R31, R12, 0x1, P2 ;  /* 0x0000000c1f3b7211 */ /* 0x000fe200010f0eff */
[----:B------:R-:W-:Y:S01]  /*0620*/  IMAD R61, R13, UR13, R10 ;  /* 0x0000000d0d3d7c24 */ /* 0x000fe2000f8e020a */
[----:B------:R-:W-:Y:S01]  /*0630*/  SHF.R.S32.HI R11, RZ, 0x1f, R46 ;  /* 0x0000001fff0b7819 */ /* 0x000fe2000001142e */
[----:B------:R-:W-:Y:S01]  /*0640*/  @P1 IMAD R10, R3, R16, RZ ;  /* 0x00000010030a1224 */ /* 0x000fe200078e02ff */
[----:B------:R-:W-:Y:S01]  /*0650*/  ISETP.GE.U32.AND P2, PT, R46, UR14, PT ;  /* 0x0000000e2e007c0c */ /* 0x000fe2000bf46070 */
[----:B------:R-:W-:Y:S01]  /*0660*/  IMAD.WIDE.U32 R58, R13, UR12, R58 ;  /* 0x0000000c0d3a7c25 */ /* 0x000fe2000f8e003a */
[----:B------:R-:W-:-:S02]  /*0670*/  SHF.R.S32.HI R13, RZ, 0x1f, R45 ;  /* 0x0000001fff0d7819 */ /* 0x000fc4000001142d */
[----:B------:R-:W-:Y:S01]  /*0680*/  ISETP.GE.AND.EX P2, PT, R11, UR15, PT, P2 ;  /* 0x0000000f0b007c0c */ /* 0x000fe2000bf46320 */
[----:B------:R-:W-:Y:S01]  /*0690*/  @P1 IMAD R17, R48, R17, R10 ;  /* 0x0000001130111224 */ /* 0x000fe200078e020a */
[----:B------:R-:W-:Y:S01]  /*06a0*/  IADD3 R61, R59, R61, RZ ;  /* 0x0000003d3b3d7210 */ /* 0x000fe20007ffe0ff */
[----:B------:R-:W1:Y:S01]  /*06b0*/  @!P0 LDC.64 R14, c[0x0][0x288] ;  /* 0x0000a200ff0e8b82 */ /* 0x000e620000000a00 */
[----:B------:R-:W-:Y:S02]  /*06c0*/  ISETP.GT.U32.OR P2, PT, R51, 0x29f, P2 ;  /* 0x0000029f3300780c */ /* 0x000fe40001744470 */
[----:B------:R-:W-:Y:S02]  /*06d0*/  @P1 MOV R60, R58 ;  /* 0x0000003a003c1202 */ /* 0x000fe40000000f00 */
[----:B------:R-:W-:-:S03]  /*06e0*/  ISETP.GE.U32.AND P3, PT, R45, UR14, PT ;  /* 0x0000000e2d007c0c */ /* 0x000fc6000bf66070 */
[----:B------:R-:W-:Y:S01]  /*06f0*/  @P1 IMAD.WIDE.U32 R24, R48, R16, R60 ;  /* 0x0000001030181225 */ /* 0x000fe200078e003c */
[----:B------:R-:W-:-:S04]  /*0700*/  ISETP.GE.AND.EX P3, PT, R13, UR15, PT, P3 ;  /* 0x0000000f0d007c0c */ /* 0x000fc8000bf66330 */
[----:B------:R-:W-:Y:S02]  /*0710*/  @P1 IADD3 R25, R25, R17, RZ ;  /* 0x0000001119191210 */ /* 0x000fe40007ffe0ff */
[----:B------:R-:W3:Y:S01]  /*0720*/  @!P2 LDC.64 R16, c[0x0][0x288] ;  /* 0x0000a200ff10ab82 */ /* 0x000ee20000000a00 */
[C---:B------:R-:W-:Y:S02]  /*0730*/  @P1 SHF.L.U32 R27, R24.reuse, 0x1, RZ ;  /* 0x00000001181b1819 */ /* 0x040fe400000006ff */
[----:B------:R-:W-:Y:S02]  /*0740*/  ISETP.GT.U32.OR P3, PT, R51, 0x29f, P3 ;  /* 0x0000029f3300780c */ /* 0x000fe40001f64470 */
[----:B------:R-:W-:Y:S02]  /*0750*/  @P1 SHF.L.U64.HI R10, R24, 0x1, R25 ;  /* 0x00000001180a1819 */ /* 0x000fe40000010219 */
[----:B--2---:R-:W-:Y:S01]  /*0760*/  @P1 IADD3 R32, P4, R27, R18, RZ ;  /* 0x000000121b201210 */ /* 0x004fe20007f9e0ff */
[----:B------:R-:W2:Y:S01]  /*0770*/  @!P0 LDC.64 R24, c[0x0][0x230] ;  /* 0x00008c00ff188b82 */ /* 0x000ea20000000a00 */
[----:B------:R-:W-:Y:S01]  /*0780*/  @!P0 MOV R34, R58 ;  /* 0x0000003a00228202 */ /* 0x000fe20000000f00 */
[----:B-1----:R-:W-:Y:S01]  /*0790*/  @!P0 IMAD R12, R9, R14, RZ ;  /* 0x0000000e090c8224 */ /* 0x002fe200078e02ff */
[----:B------:R-:W-:-:S02]  /*07a0*/  @!P0 MOV R35, R61 ;  /* 0x0000003d00238202 */ /* 0x000fc40000000f00 */
[----:B------:R-:W-:Y:S01]  /*07b0*/  @P1 IADD3.X R33, R10, R19, RZ, P4, !PT ;  /* 0x000000130a211210 */ /* 0x000fe200027fe4ff */
[----:B0-----:R-:W-:Y:S01]  /*07c0*/  IMAD.WIDE R18, R49, 0x8, R22 ;  /* 0x0000000831127825 */ /* 0x001fe200078e0216 */
[----:B----4-:R-:W-:Y:S01]  /*07d0*/  @P1 IADD3 R20, P4, R27, R20, RZ ;  /* 0x000000141b141210 */ /* 0x010fe20007f9e0ff */
[----:B------:R-:W0:Y:S02]  /*07e0*/  @!P3 LDC.64 R28, c[0x0][0x288] ;  /* 0x0000a200ff1cbb82 */ /* 0x000e240000000a00 */
[C---:B------:R-:W-:Y:S01]  /*07f0*/  @!P0 IMAD R37, R47.reuse, R15, R12 ;  /* 0x0000000f2f258224 */ /* 0x040fe200078e020c */
[----:B------:R1:W5:Y:S01]  /*0800*/  @P1 LDG.E R42, desc[UR8][R32.64] ;  /* 0x00000008202a1981 */ /* 0x000362000c1e1900 */
[----:B------:R-:W-:-:S03]  /*0810*/  @!P0 IMAD.WIDE.U32 R34, R47, R14, R34 ;  /* 0x0000000e2f228225 */ /* 0x000fc600078e0022 */
[----:B------:R4:W2:Y:S01]  /*0820*/  LDG.E.64 R14, desc[UR8][R18.64] ;  /* 0x00000008120e7981 */ /* 0x0008a2000c1e1b00 */
[----:B------:R-:W0:Y:S01]  /*0830*/  @!P0 LDC.64 R26, c[0x0][0x228] ;  /* 0x00008a00ff1a8b82 */ /* 0x000e220000000a00 */
[----:B-1----:R-:W-:Y:S02]  /*0840*/  @!P0 IADD3 R33, R35, R37, RZ ;  /* 0x0000002523218210 */ /* 0x002fe40007ffe0ff */
[C---:B------:R-:W-:Y:S02]  /*0850*/  @!P0 SHF.L.U32 R35, R34.reuse, 0x1, RZ ;  /* 0x0000000122238819 */ /* 0x040fe400000006ff */
[----:B------:R-:W-:Y:S02]  /*0860*/  CS2R R40, SRZ ;  /* 0x0000000000287805 */ /* 0x000fe4000001ff00 */
[----:B------:R-:W-:Y:S01]  /*0870*/  @!P0 SHF.L.U64.HI R34, R34, 0x1, R33 ;  /* 0x0000000122228819 */ /* 0x000fe20000010221 */
[----:B------:R-:W1:Y:S01]  /*0880*/  @!P2 LDC.64 R22, c[0x0][0x230] ;  /* 0x00008c00ff16ab82 */ /* 0x000e620000000a00 */
[----:B------:R-:W-:Y:S01]  /*0890*/  @P1 IADD3.X R21, R10, R21, RZ, P4, !PT ;  /* 0x000000150a151210 */ /* 0x000fe200027fe4ff */
[----:B---3--:R-:W-:Y:S01]  /*08a0*/  @!P2 IMAD R10, R11, R16, RZ ;  /* 0x000000100b0aa224 */ /* 0x008fe200078e02ff */
[----:B------:R-:W-:-:S02]  /*08b0*/  @!P2 MOV R32, R58 ;  /* 0x0000003a0020a202 */ /* 0x000fc40000000f00 */
[----:B------:R-:W-:Y:S01]  /*08c0*/  @!P2 MOV R33, R61 ;  /* 0x0000003d0021a202 */ /* 0x000fe20000000f00 */
[C---:B------:R-:W-:Y:S01]  /*08d0*/  @!P2 IMAD R37, R46.reuse, R17, R10 ;  /* 0x000000112e25a224 */ /* 0x040fe200078e020a */
[----:B------:R3:W5:Y:S01]  /*08e0*/  @P1 LDG.E R41, desc[UR8][R20.64] ;  /* 0x0000000814291981 */ /* 0x000762000c1e1900 */
[----:B----4-:R-:W4:Y:S01]  /*08f0*/  @!P3 LDC.64 R18, c[0x0][0x230] ;  /* 0x00008c00ff12bb82 */ /* 0x010f220000000a00 */
[----:B------:R-:W-:-:S07]  /*0900*/  @!P2 IMAD.WIDE.U32 R32, R46, R16, R32 ;  /* 0x000000102e20a225 */ /* 0x000fce00078e0020 */
[----:B------:R-:W4:Y:S01]  /*0910*/  @!P2 LDC.64 R16, c[0x0][0x228] ;  /* 0x00008a00ff10ab82 */ /* 0x000f220000000a00 */
[----:B------:R-:W-:-:S07]  /*0920*/  @!P2 IADD3 R33, R33, R37, RZ ;  /* 0x000000252121a210 */ /* 0x000fce0007ffe0ff */
[----:B---3--:R-:W3:Y:S01]  /*0930*/  @!P3 LDC.64 R20, c[0x0][0x228] ;  /* 0x00008a00ff14bb82 */ /* 0x008ee20000000a00 */
[C---:B--2---:R-:W-:Y:S02]  /*0940*/  @!P0 IADD3 R24, P4, R35.reuse, R24, RZ ;  /* 0x0000001823188210 */ /* 0x044fe40007f9e0ff */
[----:B0-----:R-:W-:Y:S01]  /*0950*/  @!P0 IADD3 R26, P5, R35, R26, RZ ;  /* 0x0000001a231a8210 */ /* 0x001fe20007fbe0ff */
[----:B------:R-:W-:Y:S01]  /*0960*/  @!P3 IMAD R12, R13, R28, RZ ;  /* 0x0000001c0d0cb224 */ /* 0x000fe200078e02ff */
[C---:B------:R-:W-:Y:S02]  /*0970*/  @!P2 SHF.L.U32 R35, R32.reuse, 0x1, RZ ;  /* 0x000000012023a819 */ /* 0x040fe400000006ff */
[----:B------:R-:W-:Y:S02]  /*0980*/  @!P2 SHF.L.U64.HI R10, R32, 0x1, R33 ;  /* 0x00000001200aa819 */ /* 0x000fe40000010221 */
[----:B------:R-:W-:Y:S02]  /*0990*/  @!P3 MOV R32, R58 ;  /* 0x0000003a0020b202 */ /* 0x000fe40000000f00 */
[----:B------:R-:W-:Y:S01]  /*09a0*/  @!P3 MOV R33, R61 ;  /* 0x0000003d0021b202 */ /* 0x000fe20000000f00 */
[C---:B------:R-:W-:Y:S01]  /*09b0*/  @!P3 IMAD R37, R45.reuse, R29, R12 ;  /* 0x0000001d2d25b224 */ /* 0x040fe200078e020c */
[C---:B------:R-:W-:Y:S01]  /*09c0*/  @!P0 IADD3.X R25, R34.reuse, R25, RZ, P4, !PT ;  /* 0x0000001922198210 */ /* 0x040fe200027fe4ff */
[----:B------:R-:W-:Y:S01]  /*09d0*/  @!P3 IMAD.WIDE.U32 R28, R45, R28, R32 ;  /* 0x0000001c2d1cb225 */ /* 0x000fe200078e0020 */
[----:B------:R-:W-:-:S03]  /*09e0*/  @!P0 IADD3.X R27, R34, R27, RZ, P5, !PT ;  /* 0x0000001b221b8210 */ /* 0x000fc60002ffe4ff */
[----:B------:R-:W5:Y:S01]  /*09f0*/  @!P0 LDG.E R43, desc[UR8][R24.64] ;  /* 0x00000008182b8981 */ /* 0x000f62000c1e1900 */
[----:B-1----:R-:W-:Y:S02]  /*0a00*/  @!P2 IADD3 R22, P4, R35, R22, RZ ;  /* 0x000000162316a210 */ /* 0x002fe40007f9e0ff */
[----:B------:R-:W-:Y:S01]  /*0a10*/  @!P3 IADD3 R33, R29, R37, RZ ;  /* 0x000000251d21b210 */ /* 0x000fe20007ffe0ff */
[----:B------:R-:W5:Y:S01]  /*0a20*/  @!P0 LDG.E R40, desc[UR8][R26.64] ;  /* 0x000000081a288981 */ /* 0x000f62000c1e1900 */
[----:B------:R-:W-:Y:S02]  /*0a30*/  @!P3 SHF.L.U32 R29, R28, 0x1, RZ ;  /* 0x000000011c1db819 */ /* 0x000fe400000006ff */
[----:B----4-:R-:W-:Y:S02]  /*0a40*/  @!P2 IADD3 R16, P0, R35, R16, RZ ;  /* 0x000000102310a210 */ /* 0x010fe40007f1e0ff */
[----:B------:R-:W-:Y:S02]  /*0a50*/  @!P2 IADD3.X R23, R10, R23, RZ, P4, !PT ;  /* 0x000000170a17a210 */ /* 0x000fe400027fe4ff */
[----:B------:R-:W-:-:S02]  /*0a60*/  @!P3 SHF.L.U64.HI R28, R28, 0x1, R33 ;  /* 0x000000011c1cb819 */ /* 0x000fc40000010221 */
[C---:B------:R-:W-:Y:S02]  /*0a70*/  @!P3 IADD3 R18, P4, R29.reuse, R18, RZ ;  /* 0x000000121d12b210 */ /* 0x040fe40007f9e0ff */
[----:B---3--:R-:W-:Y:S02]  /*0a80*/  @!P3 IADD3 R20, P5, R29, R20, RZ ;  /* 0x000000141d14b210 */ /* 0x008fe40007fbe0ff */
[----:B------:R-:W-:Y:S02]  /*0a90*/  CS2R R38, SRZ ;  /* 0x0000000000267805 */ /* 0x000fe4000001ff00 */
[----:B------:R-:W-:Y:S02]  /*0aa0*/  @!P2 IADD3.X R17, R10, R17, RZ, P0, !PT ;  /* 0x000000110a11a210 */ /* 0x000fe400007fe4ff */
[----:B------:R-:W-:Y:S02]  /*0ab0*/  MOV R10, RZ ;  /* 0x000000ff000a7202 */ /* 0x000fe40000000f00 */
[C---:B------:R-:W-:Y:S01]  /*0ac0*/  @!P3 IADD3.X R19, R28.reuse, R19, RZ, P4, !PT ;  /* 0x000000131c13b210 */ /* 0x040fe200027fe4ff */
[----:B------:R0:W5:Y:S01]  /*0ad0*/  @!P2 LDG.E R38, desc[UR8][R22.64] ;  /* 0x000000081626a981 */ /* 0x000162000c1e1900 */
[----:B------:R-:W-:-:S03]  /*0ae0*/  @!P3 IADD3.X R21, R28, R21, RZ, P5, !PT ;  /* 0x000000151c15b210 */ /* 0x000fc60002ffe4ff */
[----:B------:R1:W5:Y:S04]  /*0af0*/  @!P3 LDG.E R39, desc[UR8][R18.64] ;  /* 0x000000081227b981 */ /* 0x000368000c1e1900 */
[----:B------:R1:W5:Y:S01]  /*0b00*/  @!P3 LDG.E R10, desc[UR8][R20.64] ;  /* 0x00000008140ab981 */ /* 0x000362000c1e1900 */
[----:B------:R-:W-:-:S06]  /*0b10*/  MOV R12, RZ ;  /* 0x000000ff000c7202 */ /* 0x000fcc0000000f00 */
[----:B------:R1:W5:Y:S01]  /*0b20*/  @!P2 LDG.E R12, desc[UR8][R16.64] ;  /* 0x00000008100ca981 */ /* 0x000362000c1e1900 */
[----:B------:R-:W-:Y:S01]  /*0b30*/  ISETP.GT.U32.AND P2, PT, R51, 0x29f, PT ;  /* 0x0000029f3300780c */ /* 0x000fe20003f44070 */
[----:B------:R-:W-:Y:S01]  /*0b40*/  BSSY B0, `(.L_x_260) ;  /* 0x000001a000007945 */ /* 0x000fe20003800000 */
[----:B------:R-:W-:Y:S02]  /*0b50*/  MOV R55, 0x3f800000 ;  /* 0x3f80000000377802 */ /* 0x000fe40000000f00 */
[----:B------:R-:W-:Y:S02]  /*0b60*/  CS2R R52, SRZ ;  /* 0x0000000000347805 */ /* 0x000fe4000001ff00 */
[----:B------:R-:W-:Y:S01]  /*0b70*/  MOV R54, RZ ;  /* 0x000000ff00367202 */ /* 0x000fe20000000f00 */
[----:B------:R-:W-:-:S05]  /*0b80*/  FFMA.FTZ R15, -R14, R14, R15 ;  /* 0x0000000e0e0f7223 */ /* 0x000fca000001010f */
[----:B------:R-:W-:-:S13]  /*0b90*/  FSETP.GTU.FTZ.AND P0, PT, R15, RZ, PT ;  /* 0x000000ff0f00720b */ /* 0x000fda0003f1c000 */
[----:B0-----:R-:W0:Y:S02]  /*0ba0*/  @P0 LDC R22, c[0x0][0x250] ;  /* 0x00009400ff160b82 */ /* 0x001e240000000800 */
[----:B0-----:R-:W-:Y:S01]  /*0bb0*/  @P0 FADD.FTZ R22, R15, R22 ;  /* 0x000000160f160221 */ /* 0x001fe20000010000 */
[----:B------:R-:W-:Y:S01]  /*0bc0*/  MOV R15, RZ ;  /* 0x000000ff000f7202 */ /* 0x000fe20000000f00 */
[----:B-1----:R-:W-:Y:S06]  /*0bd0*/  @P2 BRA `(.L_x_261) ;  /* 0x0000000000402947 */ /* 0x002fec0003800000 */
[----:B------:R-:W-:Y:S01]  /*0be0*/  ISETP.NE.AND P2, PT, RZ, UR10, PT ;  /* 0x0000000aff007c0c */ /* 0x000fe2000bf45270 */
[----:B------:R-:W0:Y:S01]  /*0bf0*/  LDC.64 R16, c[0x0][0x238] ;  /* 0x00008e00ff107b82 */ /* 0x000e220000000a00 */
[----:B------:R-:W-:-:S04]  /*0c00*/  IADD3 R31, R50, R31, RZ ;  /* 0x0000001f321f7210 */ /* 0x000fc80007ffe0ff */
[----:B------:R-:W-:-:S07]  /*0c10*/  SHF.R.S32.HI R20, RZ, 0x1f, R31 ;  /* 0x0000001fff147819 */ /* 0x000fce000001141f */
[----:B------:R-:W1:Y:S01]  /*0c20*/  @P2 LDC.64 R18, c[0x0][0x240] ;  /* 0x00009000ff122b82 */ /* 0x000e620000000a00 */
[----:B0-----:R-:W-:-:S05]  /*0c30*/  IMAD.WIDE R16, R31, 0x2, R16 ;  /* 0x000000021f107825 */ /* 0x001fca00078e0210 */
[----:B------:R-:W2:Y:S04]  /*0c40*/  LDG.E.U16 R54, desc[UR8][R16.64] ;  /* 0x0000000810367981 */ /* 0x000ea8000c1e1500 */
[----:B------:R-:W3:Y:S01]  /*0c50*/  LDG.E.U16 R15, desc[UR8][R16.64+0x2] ;  /* 0x00000208100f7981 */ /* 0x000ee2000c1e1500 */
[----:B-1----:R-:W-:-:S04]  /*0c60*/  @P2 LEA R18, P3, R31, R18, 0x1 ;  /* 0x000000121f122211 */ /* 0x002fc800078608ff */
[----:B------:R-:W-:-:S05]  /*0c70*/  @P2 LEA.HI.X R19, R31, R19, R20, 0x1, P3 ;  /* 0x000000131f132211 */ /* 0x000fca00018f0c14 */
[----:B------:R-:W4:Y:S04]  /*0c80*/  @P2 LDG.E.U16 R21, desc[UR8][R18.64] ;  /* 0x0000000812152981 */ /* 0x000f28000c1e1500 */
[----:B------:R-:W4:Y:S01]  /*0c90*/  @P2 LDG.E.U16 R20, desc[UR8][R18.64+0x2] ;  /* 0x0000020812142981 */ /* 0x000f22000c1e1500 */
[----:B--2---:R-:W-:Y:S02]  /*0ca0*/  SHF.L.U32 R54, R54, 0x10, RZ ;  /* 0x0000001036367819 */ /* 0x004fe400000006ff */
[----:B---3--:R-:W-:Y:S02]  /*0cb0*/  SHF.L.U32 R15, R15, 0x10, RZ ;  /* 0x000000100f0f7819 */ /* 0x008fe400000006ff */
[----:B----4-:R-:W-:Y:S02]  /*0cc0*/  @P2 SHF.L.U32 R53, R21, 0x10, RZ ;  /* 0x0000001015352819 */ /* 0x010fe400000006ff */
[----:B------:R-:W-:-:S07]  /*0cd0*/  @P2 SHF.L.U32 R52, R20, 0x10, RZ ;  /* 0x0000001014342819 */ /* 0x000fce00000006ff */
.L_x_261:
[----:B------:R-:W-:Y:S05]  /*0ce0*/  BSYNC B0 ;  /* 0x0000000000007941 */ /* 0x000fea0003800000 */
.L_x_260:
[----:B------:R-:W0:Y:S01]  /*0cf0*/  @P0 MUFU.RSQ R55, R22 ;  /* 0x0000001600370308 */ /* 0x000e220000001400 */
[----:B------:R-:W-:Y:S02]  /*0d00*/  ISETP.NE.AND P4, PT, RZ, UR10, PT ;  /* 0x0000000aff007c0c */ /* 0x000fe4000bf85270 */
[C---:B-----5:R-:W-:Y:S02]  /*0d10*/  PRMT R16, R42.reuse, 0x7632, R16 ;  /* 0x000076322a107816 */ /* 0x060fe40000000010 */
[----:B------:R-:W-:Y:S02]  /*0d20*/  SHF.L.U32 R17, R42, 0x10, RZ ;  /* 0x000000102a117819 */ /* 0x000fe400000006ff */
[----:B------:R-:W-:Y:S02]  /*0d30*/  SHF.L.U32 R23, R16, 0x10, RZ ;  /* 0x0000001010177819 */ /* 0x000fe400000006ff */
[C---:B------:R-:W-:Y:S01]  /*0d40*/  SHF.L.U32 R25, R43.reuse, 0x10, RZ ;  /* 0x000000102b197819 */ /* 0x040fe200000006ff */
[C---:B------:R-:W-:Y:S01]  /*0d50*/  FADD.FTZ R16, -R14.reuse, R17 ;  /* 0x000000110e107221 */ /* 0x040fe20000010100 */
[----:B------:R-:W-:Y:S01]  /*0d60*/  PRMT R18, R43, 0x7632, R18 ;  /* 0x000076322b127816 */ /* 0x000fe20000000012 */
[C---:B------:R-:W-:Y:S01]  /*0d70*/  FADD.FTZ R24, -R14.reuse, R23 ;  /* 0x000000170e187221 */ /* 0x040fe20000010100 */
[----:B------:R-:W-:Y:S01]  /*0d80*/  PRMT R20, R41, 0x7632, R20 ;  /* 0x0000763229147816 */ /* 0x000fe20000000014 */
[----:B------:R-:W-:Y:S01]  /*0d90*/  FADD.FTZ R32, -R14, R25 ;  /* 0x000000190e207221 */ /* 0x000fe20000010100 */
[----:B------:R-:W-:-:S02]  /*0da0*/  PRMT R26, R40, 0x7632, R26 ;  /* 0x00007632281a7816 */ /* 0x000fc4000000001a */
[----:B------:R-:W-:Y:S01]  /*0db0*/  SHF.L.U32 R33, R18, 0x10, RZ ;  /* 0x0000001012217819 */ /* 0x000fe200000006ff */
[-C--:B0-----:R-:W-:Y:S01]  /*0dc0*/  FMUL.FTZ R16, R16, R55.reuse ;  /* 0x0000003710107220 */ /* 0x081fe20000410000 */
[----:B------:R-:W-:Y:S01]  /*0dd0*/  SHF.L.U32 R21, R41, 0x10, RZ ;  /* 0x0000001029157819 */ /* 0x000fe200000006ff */
[----:B------:R-:W-:Y:S01]  /*0de0*/  FMUL.FTZ R17, R24, R55 ;  /* 0x0000003718117220 */ /* 0x000fe20000410000 */
[----:B------:R-:W-:Y:S02]  /*0df0*/  SHF.L.U32 R19, R40, 0x10, RZ ;  /* 0x0000001028137819 */ /* 0x000fe400000006ff */
[----:B------:R-:W-:Y:S02]  /*0e00*/  PRMT R22, R38, 0x7632, R22 ;  /* 0x0000763226167816 */ /* 0x000fe40000000016 */
        /* <DEDUP_REMOVED lines=21> */
.L_x_262:
        /* <DEDUP_REMOVED lines=26> */
.L_x_263:
[----:B------:R-:W-:Y:S01]  /*1100*/  FFMA.FTZ R31, R17, R25, R26 ;  /* 0x00000019111f7223 */ /* 0x000fe2000001001a */
[----:B------:R-:W-:Y:S01]  /*1110*/  FADD.FTZ R30, R25, R28 ;  /* 0x0000001c191e7221 */ /* 0x000fe20000010000 */
[----:B------:R-:W-:Y:S01]  /*1120*/  SHF.L.U32 R25, R38, 0x10, RZ ;  /* 0x0000001026197819 */ /* 0x000fe200000006ff */
[----:B------:R-:W-:Y:S01]  /*1130*/  FMUL.FTZ R27, R19, R54 ;  /* 0x00000036131b7220 */ /* 0x000fe20000410000 */
[----:B------:R-:W-:Y:S02]  /*1140*/  SHF.L.U32 R29, R22, 0x10, RZ ;  /* 0x00000010161d7819 */ /* 0x000fe400000006ff */
[----:B------:R-:W-:Y:S01]  /*1150*/  PRMT R26, R12, 0x7632, R26 ;  /* 0x000076320c1a7816 */ /* 0x000fe2000000001a */
[----:B------:R-:W-:Y:S01]  /*1160*/  FADD.FTZ R22, -R14, R25 ;  /* 0x000000190e167221 */ /* 0x000fe20000010100 */
[----:B------:R-:W-:Y:S01]  /*1170*/  FFMA.FTZ R28, R24, R27, R31 ;  /* 0x0000001b181c7223 */ /* 0x000fe2000001001f */
[----:B------:R-:W-:Y:S01]  /*1180*/  FADD.FTZ R32, -R14, R29 ;  /* 0x0000001d0e207221 */ /* 0x000fe20000010100 */
[----:B------:R-:W-:Y:S01]  /*1190*/  FADD.FTZ R30, R30, R27 ;  /* 0x0000001b1e1e7221 */ /* 0x000fe20000010000 */
[----:B------:R-:W-:Y:S01]  /*11a0*/  SHF.L.U32 R25, R12, 0x10, RZ ;  /* 0x000000100c197819 */ /* 0x000fe200000006ff */
[----:B------:R-:W-:Y:S01]  /*11b0*/  FMUL.FTZ R22, R22, R55 ;  /* 0x0000003716167220 */ /* 0x000fe20000410000 */
[----:B------:R-:W-:Y:S01]  /*11c0*/  SHF.L.U32 R26, R26, 0x10, RZ ;  /* 0x000000101a1a7819 */ /* 0x000fe200000006ff */
        /* <DEDUP_REMOVED lines=21> */
.L_x_264:
[----:B------:R-:W-:Y:S01]  /*1320*/  FFMA.FTZ R35, R23, R29, R28 ;  /* 0x0000001d17237223 */ /* 0x000fe2000001001c */
[----:B------:R-:W-:Y:S01]  /*1330*/  FMUL.FTZ R31, R25, R54 ;  /* 0x00000036191f7220 */ /* 0x000fe20000410000 */
[----:B------:R-:W-:Y:S01]  /*1340*/  FADD.FTZ R30, R29, R30 ;  /* 0x0000001e1d1e7221 */ /* 0x000fe20000010000 */
[C---:B------:R-:W-:Y:S01]  /*1350*/  PRMT R29, R39.reuse, 0x7632, R29 ;  /* 0x00007632271d7816 */ /* 0x040fe2000000001d */
        /* <DEDUP_REMOVED lines=8> */
[C---:B------:R-:W-:Y:S01]  /*13e0*/  FADD.FTZ R32, -R14.reuse, R31 ;  /* 0x0000001f0e207221 */ /* 0x040fe20000010100 */
[----:B------:R-:W-:Y:S01]  /*13f0*/  FADD.FTZ R34, -R14, R29 ;  /* 0x0000001d0e227221 */ /* 0x000fe20000010100 */
[----:B------:R-:W-:-:S02]  /*1400*/  SHF.L.U32 R29, R10, 0x10, RZ ;  /* 0x000000100a1d7819 */ /* 0x000fc400000006ff */
[----:B------:R-:W-:Y:S01]  /*1410*/  SHF.L.U32 R30, R30, 0x10, RZ ;  /* 0x000000101e1e7819 */ /* 0x000fe200000006ff */
[-C--:B------:R-:W-:Y:S01]  /*1420*/  FMUL.FTZ R32, R32, R55.reuse ;  /* 0x0000003720207220 */ /* 0x080fe20000410000 */
        /* <DEDUP_REMOVED lines=20> */
.L_x_265:
[----:B------:R-:W-:Y:S01]  /*1570*/  FMUL.FTZ R35, R29, R54 ;  /* 0x000000361d237220 */ /* 0x000fe20000410000 */
[----:B------:R-:W-:Y:S01]  /*1580*/  FMUL.FTZ R37, R30, R15 ;  /* 0x0000000f1e257220 */ /* 0x000fe20000410000 */
[----:B------:R-:W-:Y:S01]  /*1590*/  ISETP.GT.AND P0, PT, R0, 0x1e, PT ;  /* 0x0000001e0000780c */ /* 0x000fe20003f04270 */
[----:B------:R-:W0:Y:S01]  /*15a0*/  S2UR UR11, SR_CgaCtaId ;  /* 0x00000000000b79c3 */ /* 0x000e220000008800 */
[----:B------:R-:W-:Y:S01]  /*15b0*/  FFMA.FTZ R28, R32, R35, R28 ;  /* 0x00000023201c7223 */ /* 0x000fe2000001001c */
[----:B------:R-:W-:Y:S01]  /*15c0*/  FADD.FTZ R34, R33, R35 ;  /* 0x0000002321227221 */ /* 0x000fe20000010000 */
[----:B------:R-:W-:Y:S01]  /*15d0*/  FFMA.FTZ R35, R16, R21, RZ ;  /* 0x0000001510237223 */ /* 0x000fe200000100ff */
[----:B------:R-:W-:Y:S01]  /*15e0*/  FADD.FTZ R16, RZ, R21 ;  /* 0x00000015ff107221 */ /* 0x000fe20000010000 */
[----:B------:R-:W-:Y:S01]  /*15f0*/  FFMA.FTZ R36, R31, R37, R28 ;  /* 0x000000251f247223 */ /* 0x000fe2000001001c */
[----:B------:R-:W-:Y:S01]  /*1600*/  FADD.FTZ R37, R37, R34 ;  /* 0x0000002225257221 */ /* 0x000fe20000010000 */
[----:B------:R-:W-:Y:S01]  /*1610*/  FFMA.FTZ R35, R24, R19, R35 ;  /* 0x0000001318237223 */ /* 0x000fe20000010023 */
[----:B------:R-:W-:Y:S01]  /*1620*/  FFMA.FTZ R24, R17, R20, RZ ;  /* 0x0000001411187223 */ /* 0x000fe200000100ff */
[----:B------:R-:W-:Y:S01]  /*1630*/  FADD.FTZ R17, RZ, R20 ;  /* 0x00000014ff117221 */ /* 0x000fe20000010000 */
[----:B------:R-:W1:Y:S01]  /*1640*/  SHFL.DOWN PT, R33, R36, 0x1, 0x1f ;  /* 0x08201f0024217f89 */ /* 0x000e6200000e0000 */
[----:B------:R-:W-:Y:S01]  /*1650*/  UMOV UR6, 0x400 ;  /* 0x0000040000067882 */ /* 0x000fe20000000000 */
[----:B------:R-:W-:Y:S01]  /*1660*/  FADD.FTZ R16, R16, R19 ;  /* 0x0000001310107221 */ /* 0x000fe20000010000 */
[----:B------:R-:W-:Y:S01]  /*1670*/  UIADD3 UR5, UR6, 0xd0, URZ ;  /* 0x000000d006057890 */ /* 0x000fe2000fffe03f */
[----:B------:R-:W2:Y:S01]  /*1680*/  SHFL.DOWN PT, R28, R37, 0x1, 0x1f ;  /* 0x08201f00251c7f89 */ /* 0x000ea200000e0000 */
[----:B------:R-:W-:Y:S01]  /*1690*/  FFMA.FTZ R24, R23, R18, R24 ;  /* 0x0000001217187223 */ /* 0x000fe20000010018 */
[----:B------:R-:W-:Y:S01]  /*16a0*/  FADD.FTZ R17, R17, R18 ;  /* 0x0000001211117221 */ /* 0x000fe20000010000 */
[----:B------:R-:W-:Y:S01]  /*16b0*/  ISETP.NE.AND P2, PT, R51, RZ, PT ;  /* 0x000000ff3300720c */ /* 0x000fe20003f45270 */
        /* <DEDUP_REMOVED lines=90> */
.L_x_267:
[----:B------:R-:W-:Y:S05]  /*1c60*/  BSYNC B0 ;  /* 0x0000000000007941 */ /* 0x000fea0003800000 */
.L_x_266:
        /* <DEDUP_REMOVED lines=158> */
.L_x_269:
[----:B------:R-:W-:Y:S05]  /*2650*/  BSYNC B0 ;  /* 0x0000000000007941 */ /* 0x000fea0003800000 */
.L_x_268:
        /* <DEDUP_REMOVED lines=19> */
.L_x_271:
[----:B------:R-:W-:Y:S05]  /*2790*/  BSYNC B0 ;  /* 0x0000000000007941 */ /* 0x000fea0003800000 */
.L_x_270:
        /* <DEDUP_REMOVED lines=39> */
.L_x_274:
[----:B--2---:R-:W2:Y:S04]  /*2a10*/  LDG.E.STRONG.GPU R18, desc[UR8][R16.64] ;  /* 0x0000000810127981 */ /* 0x004ea8000c1ef900 */
[----:B--2---:R-:W-:Y:S01]  /*2a20*/  CCTL.IVALL ;  /* 0x00000000ff00798f */ /* 0x004fe20002000000 */
[----:B------:R-:W-:Y:S05]  /*2a30*/  YIELD ;  /* 0x0000000000007946 */ /* 0x000fea0003800000 */
[----:B------:R-:W-:-:S13]  /*2a40*/  ISETP.NE.AND P0, PT, R18, R33, PT ;  /* 0x000000211200720c */ /* 0x000fda0003f05270 */
[----:B------:R-:W-:Y:S05]  /*2a50*/  @P0 BRA `(.L_x_274) ;  /* 0xfffffffc00ec0947 */ /* 0x000fea000383ffff */
.L_x_273:
        /* <DEDUP_REMOVED lines=17> */
.L_x_278:
        /* <DEDUP_REMOVED lines=115> */
.L_x_277:
        /* <DEDUP_REMOVED lines=61> */
.L_x_279:
[----:B------:R-:W-:-:S13]  /*3670*/  ISETP.NE.OR P0, PT, R32, RZ, P0 ;  /* 0x000000ff2000720c */ /* 0x000fda0000705670 */
[----:B------:R-:W-:Y:S05]  /*3680*/  @!P0 BRA `(.L_x_275) ;  /* 0x00000000007c8947 */ /* 0x000fea0003800000 */
.L_x_276:
        /* <DEDUP_REMOVED lines=31> */
.L_x_275:
        /* <DEDUP_REMOVED lines=11> */
.L_x_281:
[----:B------:R-:W-:Y:S05]  /*3930*/  BSYNC B0 ;  /* 0x0000000000007941 */ /* 0x000fea0003800000 */
.L_x_280:
        /* <DEDUP_REMOVED lines=16> */
.L_x_272:
[----:B------:R-:W1:Y:S01]  /*3a40*/  S2UR UR6, SR_CgaCtaId ;  /* 0x00000000000679c3 */ /* 0x000e620000008800 */
[----:B------:R-:W-:Y:S01]  /*3a50*/  UMOV UR5, 0x400 ;  /* 0x0000040000057882 */ /* 0x000fe20000000000 */
[----:B------:R-:W-:Y:S01]  /*3a60*/  ULDC.64 UR12, c[0x0][0x290] ;  /* 0x0000a400000c7ab9 */ /* 0x000fe20000000a00 */
[----:B--2---:R-:W-:Y:S02]  /*3a70*/  SHF.L.U32 R21, R42, 0x10, RZ ;  /* 0x000000102a157819 */ /* 0x004fe400000006ff */
[----:B------:R-:W-:Y:S02]  /*3a80*/  SHF.L.U32 R19, R8, 0x10, RZ ;  /* 0x0000001008137819 */ /* 0x000fe400000006ff */
[----:B------:R-:W-:Y:S02]  /*3a90*/  ISETP.GE.U32.AND P0, PT, R47, UR12, PT ;  /* 0x0000000c2f007c0c */ /* 0x000fe4000bf06070 */
[----:B------:R-:W-:Y:S01]  /*3aa0*/  ISETP.GE.U32.AND P3, PT, R45, UR12, PT ;  /* 0x0000000c2d007c0c */ /* 0x000fe2000bf66070 */
[----:B------:R-:W-:Y:S01]  /*3ab0*/  FADD.FTZ R18, -R14, R19 ;  /* 0x000000130e127221 */ /* 0x000fe20000010100 */
[----:B------:R-:W-:-:S02]  /*3ac0*/  SHF.L.U32 R43, R43, 0x10, RZ ;  /* 0x000000102b2b7819 */ /* 0x000fc400000006ff */
[----:B------:R-:W-:Y:S02]  /*3ad0*/  SHF.L.U32 R27, R27, 0x10, RZ ;  /* 0x000000101b1b7819 */ /* 0x000fe400000006ff */
[----:B------:R-:W-:Y:S01]  /*3ae0*/  SHF.L.U32 R29, R38, 0x10, RZ ;  /* 0x00000010261d7819 */ /* 0x000fe200000006ff */
[C---:B------:R-:W-:Y:S01]  /*3af0*/  FADD.FTZ R38, -R14.reuse, R21 ;  /* 0x000000150e267221 */ /* 0x040fe20000010100 */
        /* <DEDUP_REMOVED lines=10> */
[C---:B------:R-:W-:Y:S01]  /*3ba0*/  ISETP.GT.U32.OR P0, PT, R51.reuse, 0x29f, P0 ;  /* 0x0000029f3300780c */ /* 0x040fe20000704470 */
[-C--:B------:R-:W-:Y:S01]  /*3bb0*/  FMUL.FTZ R56, R38, R55.reuse ;  /* 0x0000003726387220 */ /* 0x080fe20000410000 */
[----:B------:R-:W-:Y:S01]  /*3bc0*/  ISETP.GT.U32.OR P3, PT, R51, 0x29f, P3 ;  /* 0x0000029f3300780c */ /* 0x000fe20001f64470 */
[----:B------:R-:W-:Y:S01]  /*3bd0*/  FMUL.FTZ R29, R18, R55 ;  /* 0x00000037121d7220 */ /* 0x000fe20000410000 */
[----:B------:R-:W-:-:S02]  /*3be0*/  SHF.L.U32 R41, R41, 0x10, RZ ;  /* 0x0000001029297819 */ /* 0x000fc400000006ff */
[----:B------:R0:W-:Y:S01]  /*3bf0*/  @!P2 STS.64 [UR5+0xc8], R36 ;  /* 0x0000c824ff00a988 */ /* 0x0001e20008000a05 */
[----:B------:R-:W-:Y:S01]  /*3c00*/  BAR.SYNC.DEFER_BLOCKING 0x0 ;  /* 0x0000000000007b1d */ /* 0x000fe20000010000 */
[----:B------:R-:W-:Y:S02]  /*3c10*/  ISETP.GE.U32.AND P2, PT, R46, UR12, PT ;  /* 0x0000000c2e007c0c */ /* 0x000fe4000bf46070 */
[----:B------:R-:W-:Y:S02]  /*3c20*/  SHF.L.U32 R28, R28, 0x10, RZ ;  /* 0x000000101c1c7819 */ /* 0x000fe400000006ff */
[----:B------:R-:W-:Y:S01]  /*3c30*/  ISETP.GE.AND.EX P2, PT, R11, UR13, PT, P2 ;  /* 0x0000000d0b007c0c */ /* 0x000fe2000bf46320 */
[C---:B0-----:R-:W-:Y:S01]  /*3c40*/  FADD.FTZ R36, -R14.reuse, R27 ;  /* 0x0000001b0e247221 */ /* 0x041fe20000010100 */
[----:B------:R-:W-:Y:S02]  /*3c50*/  FADD.FTZ R14, -R14, R23 ;  /* 0x000000170e0e7221 */ /* 0x000fe40000010100 */
[----:B------:R-:W-:Y:S01]  /*3c60*/  ISETP.GT.U32.OR P2, PT, R51, 0x29f, P2 ;  /* 0x0000029f3300780c */ /* 0x000fe20001744470 */
[----:B------:R-:W0:Y:S01]  /*3c70*/  LDS.64 R16, [UR5+0xc8] ;  /* 0x0000c805ff107984 */ /* 0x000e220008000a00 */
[----:B------:R-:W-:-:S02]  /*3c80*/  ULDC UR5, c[0x0][0x2bc] ;  /* 0x0000af0000057ab9 */ /* 0x000fc40000000800 */
        /* <DEDUP_REMOVED lines=21> */
.L_x_282:
        /* <DEDUP_REMOVED lines=20> */
.L_x_284:
[----:B------:R-:W-:Y:S05]  /*3f20*/  BSYNC B0 ;  /* 0x0000000000007941 */ /* 0x000fea0003800000 */
.L_x_283:
[----:B------:R-:W-:Y:S01]  /*3f30*/  SHF.L.U32 R17, R40, 0x10, RZ ;  /* 0x0000001028117819 */ /* 0x000fe200000006ff */
[-C--:B------:R-:W-:Y:S01]  /*3f40*/  FMUL.FTZ R34, R34, R55.reuse ;  /* 0x0000003722227220 */ /* 0x080fe20000410000 */
[----:B------:R-:W-:Y:S01]  /*3f50*/  SHF.L.U32 R26, R26, 0x10, RZ ;  /* 0x000000101a1a7819 */ /* 0x000fe200000006ff */
[----:B------:R-:W-:Y:S01]  /*3f60*/  FMUL.FTZ R36, R36, R55 ;  /* 0x0000003724247220 */ /* 0x000fe20000410000 */
        /* <DEDUP_REMOVED lines=19> */
.L_x_285:
        /* <DEDUP_REMOVED lines=10> */
[C---:B------:R-:W-:Y:S02]  /*4140*/  IMAD R19, R47.reuse, UR13, R34 ;  /* 0x0000000d2f137c24 */ /* 0x040fe4000f8e0222 */
[-C--:B------:R-:W-:Y:S01]  /*4150*/  FMUL.FTZ R26, R18, R55.reuse ;  /* 0x00000037121a7220 */ /* 0x080fe20000410000 */
[----:B------:R-:W-:Y:S01]  /*4160*/  FMUL.FTZ R9, R28, R55 ;  /* 0x000000371c097220 */ /* 0x000fe20000410000 */
[----:B------:R-:W-:Y:S01]  /*4170*/  IMAD.WIDE.U32 R16, R47, UR12, R16 ;  /* 0x0000000c2f107c25 */ /* 0x000fe2000f8e0010 */
[----:B------:R-:W-:-:S03]  /*4180*/  ULDC.64 UR12, c[0x0][0x210] ;  /* 0x00008400000c7ab9 */ /* 0x000fc60000000a00 */
[----:B------:R-:W-:Y:S02]  /*4190*/  F2FP.BF16.F32.PACK_AB R9, R9, R26 ;  /* 0x0000001a0909723e */ /* 0x000fe400000010ff */
[----:B------:R-:W-:Y:S02]  /*41a0*/  LEA R18, P0, R16, UR12, 0x1 ;  /* 0x0000000c10127c11 */ /* 0x000fe4000f8008ff */
[----:B------:R-:W-:-:S04]  /*41b0*/  IADD3 R19, R17, R19, RZ ;  /* 0x0000001311137210 */ /* 0x000fc80007ffe0ff */
[----:B------:R-:W-:-:S05]  /*41c0*/  LEA.HI.X R19, R16, UR13, R19, 0x1, P0 ;  /* 0x0000000d10137c11 */ /* 0x000fca00080f0c13 */
[----:B------:R1:W-:Y:S02]  /*41d0*/  STG.E desc[UR8][R18.64], R9 ;  /* 0x0000000912007986 */ /* 0x0003e4000c101908 */
.L_x_287:
[----:B------:R-:W-:Y:S05]  /*41e0*/  BSYNC B0 ;  /* 0x0000000000007941 */ /* 0x000fea0003800000 */
.L_x_286:
[----:B-1----:R-:W-:Y:S01]  /*41f0*/  SHF.L.U32 R9, R12, 0x10, RZ ;  /* 0x000000100c097819 */ /* 0x002fe200000006ff */
[-C--:B------:R-:W-:Y:S01]  /*4200*/  FMUL.FTZ R30, R30, R55.reuse ;  /* 0x000000371e1e7220 */ /* 0x080fe20000410000 */
[----:B------:R-:W-:Y:S01]  /*4210*/  SHF.L.U32 R24, R24, 0x10, RZ ;  /* 0x0000001018187819 */ /* 0x000fe200000006ff */
[----:B------:R-:W-:Y:S01]  /*4220*/  FMUL.FTZ R32, R32, R55 ;  /* 0x0000003720207220 */ /* 0x000fe20000410000 */
[----:B------:R-:W-:Y:S06]  /*4230*/  @!P4 BRA `(.L_x_288) ;  /* 0x000000000048c947 */ /* 0x000fec0003800000 */
[----:B------:R-:W-:Y:S01]  /*4240*/  FFMA.FTZ R12, R30, R54, R53 ;  /* 0x000000361e0c7223 */ /* 0x000fe20000010035 */
[----:B------:R-:W-:-:S03]  /*4250*/  FFMA.FTZ R16, R32, R15, R52 ;  /* 0x0000000f20107223 */ /* 0x000fc60000010034 */
[----:B------:R-:W-:Y:S01]  /*4260*/  FMUL.FTZ R17, R12, -1.4426950216293334961 ;  /* 0xbfb8aa3b0c117820 */ /* 0x000fe20000410000 */
[----:B0-----:R-:W-:-:S05]  /*4270*/  FMUL.FTZ R19, R16, -1.4426950216293334961 ;  /* 0xbfb8aa3b10137820 */ /* 0x001fca0000410000 */
        /* <DEDUP_REMOVED lines=14> */
.L_x_288:
[----:B------:R-:W-:Y:S04]  /*4360*/  BSSY B0, `(.L_x_289) ;  /* 0x0000014000007945 */ /* 0x000fe80003800000 */
[----:B------:R-:W-:Y:S05]  /*4370*/  @P2 BRA `(.L_x_290) ;  /* 0x0000000000482947 */ /* 0x000fea0003800000 */
        /* <DEDUP_REMOVED lines=9> */
[----:B0-----:R-:W-:-:S04]  /*4410*/  IMAD.WIDE.U32 R18, R46, UR12, R16 ;  /* 0x0000000c2e127c25 */ /* 0x001fc8000f8e0010 */
        /* <DEDUP_REMOVED lines=8> */
.L_x_290:
[----:B------:R-:W-:Y:S05]  /*44a0*/  BSYNC B0 ;  /* 0x0000000000007941 */ /* 0x000fea0003800000 */
.L_x_289:
[----:B-1----:R-:W-:Y:S01]  /*44b0*/  SHF.L.U32 R9, R10, 0x10, RZ ;  /* 0x000000100a097819 */ /* 0x002fe200000006ff */
[-C--:B0-----:R-:W-:Y:S01]  /*44c0*/  FMUL.FTZ R18, R8, R55.reuse ;  /* 0x0000003708127220 */ /* 0x081fe20000410000 */
        /* <DEDUP_REMOVED lines=21> */
.L_x_291:
        /* <DEDUP_REMOVED lines=19> */
.L_x_293:
[----:B------:R-:W-:Y:S05]  /*4750*/  BSYNC B0 ;  /* 0x0000000000007941 */ /* 0x000fea0003800000 */
.L_x_292:
[----:B0-----:R-:W0:Y:S01]  /*4760*/  LDC R8, c[0x0][0x10] ;  /* 0x00000400ff087b82 */ /* 0x001e220000000800 */
[----:B------:R-:W-:Y:S02]  /*4770*/  IADD3 R44, R44, 0x1, RZ ;  /* 0x000000012c2c7810 */ /* 0x000fe40007ffe0ff */
[----:B0-----:R-:W-:-:S04]  /*4780*/  IADD3 R49, R8, R49, RZ ;  /* 0x0000003108317210 */ /* 0x001fc80007ffe0ff */
[----:B------:R-:W-:-:S13]  /*4790*/  ISETP.GE.AND P0, PT, R49, UR4, PT ;  /* 0x0000000431007c0c */ /* 0x000fda000bf06270 */
[----:B------:R-:W-:Y:S05]  /*47a0*/  @!P0 BRA `(.L_x_294) ;  /* 0xffffffb800dc8947 */ /* 0x000fea000383ffff */
.L_x_259:
        /* <DEDUP_REMOVED lines=19> */
.L_x_296:
[----:B------:R-:W-:Y:S05]  /*48e0*/  BSYNC B0 ;  /* 0x0000000000007941 */ /* 0x000fea0003800000 */
.L_x_295:
        /* <DEDUP_REMOVED lines=11> */
.L_x_298:
[----:B------:R-:W2:Y:S04]  /*49a0*/  LDG.E.STRONG.GPU R5, desc[UR8][R2.64] ;  /* 0x0000000802057981 */ /* 0x000ea8000c1ef900 */
[----:B--2---:R-:W-:Y:S01]  /*49b0*/  CCTL.IVALL ;  /* 0x00000000ff00798f */ /* 0x004fe20002000000 */
[----:B------:R-:W-:Y:S05]  /*49c0*/  YIELD ;  /* 0x0000000000007946 */ /* 0x000fea0003800000 */
[----:B------:R-:W-:-:S13]  /*49d0*/  ISETP.NE.AND P0, PT, R5, R0, PT ;  /* 0x000000000500720c */ /* 0x000fda0003f05270 */
[----:B------:R-:W-:Y:S05]  /*49e0*/  @P0 BRA `(.L_x_298) ;  /* 0xfffffffc00ec0947 */ /* 0x000fea000383ffff */
.L_x_297:
        /* <DEDUP_REMOVED lines=24> */
.L_x_299:
[----:B------:R-:W-:-:S04]  /*4b70*/  LEA R6, P0, R51, UR4, 0x2 ;  /* 0x0000000433067c11 */ /* 0x000fc8000f8010ff */
[----:B------:R-:W-:Y:S02]  /*4b80*/  LEA.HI.X R7, R51, UR5, R0, 0x2, P0 ;  /* 0x0000000533077c11 */ /* 0x000fe400080f1400 */
[-C--:B------:R-:W-:Y:S02]  /*4b90*/  LEA R8, P0, R18, R6.reuse, 0x2 ;  /* 0x0000000612087211 */ /* 0x080fe400078010ff */
[-C--:B------:R-:W-:Y:S01]  /*4ba0*/  LEA R12, P2, R27, R6.reuse, 0x2 ;  /* 0x000000061b0c7211 */ /* 0x080fe200078410ff */
[----:B------:R-:W2:Y:S01]  /*4bb0*/  LDG.E R0, desc[UR8][R6.64] ;  /* 0x0000000806007981 */ /* 0x000ea2000c1e1900 */
[----:B------:R-:W-:Y:S02]  /*4bc0*/  LEA R10, P1, R22, R6, 0x2 ;  /* 0x00000006160a7211 */ /* 0x000fe400078210ff */
[C---:B------:R-:W-:Y:S02]  /*4bd0*/  IADD3.X R9, R7.reuse, R31, RZ, P0, !PT ;  /* 0x0000001f07097210 */ /* 0x040fe400007fe4ff */
[----:B------:R-:W-:-:S02]  /*4be0*/  IADD3.X R13, R7, R29, RZ, P2, !PT ;  /* 0x0000001d070d7210 */ /* 0x000fc400017fe4ff */
[----:B------:R-:W-:Y:S02]  /*4bf0*/  IADD3.X R11, R23, R7, RZ, P1, !PT ;  /* 0x00000007170b7210 */ /* 0x000fe40000ffe4ff */
        /* <DEDUP_REMOVED lines=8> */
[----:B--2---:R-:W-:Y:S02]  /*4c80*/  F2FP.BF16.F32.PACK_AB R19, R9, R0 ;  /* 0x000000000913723e */ /* 0x004fe400000010ff */
[----:B------:R-:W-:Y:S02]  /*4c90*/  SHF.R.S32.HI R0, RZ, 0x1f, R51 ;  /* 0x0000001fff007819 */ /* 0x000fe40000011433 */
[----:B---3--:R-:W-:Y:S01]  /*4ca0*/  F2FP.BF16.F32.PACK_AB R21, R13, R10 ;  /* 0x0000000a0d15723e */ /* 0x008fe200000010ff */
[----:B------:R2:W-:Y:S04]  /*4cb0*/  STG.E desc[UR8][R2.64], R19 ;  /* 0x0000001302007986 */ /* 0x0005e8000c101908 */
[----:B------:R2:W-:Y:S01]  /*4cc0*/  STG.E desc[UR8][R4.64], R21 ;  /* 0x0000001504007986 */ /* 0x0005e2000c101908 */
[----:B------:R-:W-:-:S13]  /*4cd0*/  ISETP.GT.AND.EX P0, PT, R25, R0, PT, P0 ;  /* 0x000000001900720c */ /* 0x000fda0003f04300 */
[----:B--2---:R-:W-:Y:S05]  /*4ce0*/  @P0 BRA `(.L_x_299) ;  /* 0xfffffffc00a00947 */ /* 0x004fea000383ffff */
[----:B------:R-:W-:Y:S05]  /*4cf0*/  EXIT ;  /* 0x000000000000794d */ /* 0x000fea0003800000 */
.L_x_300:
        /* <DEDUP_REMOVED lines=16> */
.L_x_3229:


//--------------------- .text._Z35group_norm_nhwc_bwd_one_pass_kernelI11Bf16IOBf16WLi256ELi42ELi672EEv26Group_norm_nhwc_bwd_params --------------------------
	.section	.text._Z35group_norm_nhwc_bwd_one_pass_kernelI11Bf16IOBf16WLi256ELi42ELi672EEv26Group_norm_nhwc_bwd_params,"ax",@progbits
	.align	128
        .global         _Z35group_norm_nhwc_bwd_one_pass_kernelI11Bf16IOBf16WLi256ELi42ELi672EEv26Group_norm_nhwc_bwd_params
        .type           _Z35group_norm_nhwc_bwd_one_pass_kernelI11Bf16IOBf16WLi256ELi42ELi672EEv26Group_norm_nhwc_bwd_params,@function
        .size           _Z35group_norm_nhwc_bwd_one_pass_kernelI11Bf16IOBf16WLi256ELi42ELi672EEv26Group_norm_nhwc_bwd_params,(.L_x_3230 - _Z35group_norm_nhwc_bwd_one_pass_kernelI11Bf16IOBf16WLi256ELi42ELi672EEv26Group_norm_nhwc_bwd_params)
        .other          _Z35group_norm_nhwc_bwd_one_pass_kernelI11Bf16IOBf16WLi256ELi42ELi672EEv26Group_norm_nhwc_bwd_params,@"STO_CUDA_ENTRY STV_DEFAULT"
_Z35group_norm_nhwc_bwd_one_pass_kernelI11Bf16IOBf16WLi256ELi42ELi672EEv26Group_norm_nhwc_bwd_params:
.text._Z35group_norm_nhwc_bwd_one_pass_kernelI11Bf16IOBf16WLi256ELi42ELi672EEv26Group_norm_nhwc_bwd_params:
        /* <DEDUP_REMOVED lines=55> */
.L_x_352:
[----:B0-----:R-:W0:Y:S01]  /*0370*/  LDC R10, c[0x0][0x2a0] ;  /* 0x0000a800ff0a7b82 */ /* 0x001e220000000800 */
[----:B------:R-:W-:Y:S01]  /*0380*/  ISETP.LE.AND P4, PT, RZ, UR6, PT ;  /* 0x00000006ff007c0c */ /* 0x000fe2000bf83270 */
[----:B------:R-:W-:Y:S01]  /*0390*/  ULDC.64 UR18, c[0x0][0x290] ;  /* 0x0000a40000127ab9 */ /* 0x000fe20000000a00 */
[----:B-1----:R-:W-:Y:S01]  /*03a0*/  SHF.R.S32.HI R15, RZ, 0x1f, R61 ;  /* 0x0000001fff0f7819 */ /* 0x002fe2000001143d */
[----:B------:R-:W-:Y:S01]  /*03b0*/  ULDC.64 UR12, c[0x0][0x298] ;  /* 0x0000a600000c7ab9 */ /* 0x000fe20000000a00 */
[----:B------:R-:W-:Y:S02]  /*03c0*/  SHF.R.S32.HI R25, RZ, 0x1f, R60 ;  /* 0x0000001fff197819 */ /* 0x000fe4000001143c */
[----:B------:R-:W-:Y:S01]  /*03d0*/  CS2R R52, SRZ ;  /* 0x0000000000347805 */ /* 0x000fe2000001ff00 */
[----:B------:R-:W1:Y:S08]  /*03e0*/  @P1 LDC.64 R20, c[0x0][0x288] ;  /* 0x0000a200ff141b82 */ /* 0x000e700000000a00 */
        /* <DEDUP_REMOVED lines=28> */
[----:B------:R-:W-:-:S02]  /*05b0*/  ISETP.GT.U32.OR P3, PT, R63, 0x29f, P3 ;  /* 0x0000029f3f00780c */ /* 0x000fc40001f64470 */
[----:B------:R-:W-:Y:S02]  /*05c0*/  @P5 IADD3 R5, R5, 0x1, RZ ;  /* 0x0000000105055810 */ /* 0x000fe40007ffe0ff */
[----:B------:R-:W-:Y:S02]  /*05d0*/  SEL R4, R7, R4, !P2 ;  /* 0x0000000407047207 */ /* 0x000fe40005000000 */
[----:B------:R-:W-:Y:S02]  /*05e0*/  @!P0 IADD3 R5, -R5, RZ, RZ ;  /* 0x000000ff05058210 */ /* 0x000fe40007ffe1ff */
[----:B------:R-:W-:Y:S01]  /*05f0*/  ISETP.GE.U32.AND P4, PT, R60, UR18, PT ;  /* 0x000000123c007c0c */ /* 0x000fe2000bf86070 */
[----:B------:R-:W-:Y:S01]  /*0600*/  IMAD R23, R4, 0x2a, RZ ;  /* 0x0000002a04177824 */ /* 0x000fe200078e02ff */
[----:B------:R-:W-:Y:S02]  /*0610*/  SEL R5, R7, R5, !P2 ;  /* 0x0000000507057207 */ /* 0x000fe40005000000 */
[----:B------:R-:W-:Y:S01]  /*0620*/  SHF.R.S32.HI R10, RZ, 0x1f, R64 ;  /* 0x0000001fff0a7819 */ /* 0x000fe20000011440 */
[----:B------:R-:W0:Y:S01]  /*0630*/  @!P3 LDC.64 R6, c[0x0][0x288] ;  /* 0x0000a200ff06bb82 */ /* 0x000e220000000a00 */
[----:B------:R-:W-:-:S02]  /*0640*/  IADD3 R66, P0, R64, R23, RZ ;  /* 0x0000001740427210 */ /* 0x000fc40007f1e0ff */
[----:B------:R-:W-:Y:S02]  /*0650*/  SHF.R.S32.HI R8, RZ, 0x1f, R5 ;  /* 0x0000001fff087819 */ /* 0x000fe40000011405 */
[----:B------:R-:W-:Y:S02]  /*0660*/  ISETP.GE.AND.EX P4, PT, R25, UR19, PT, P4 ;  /* 0x0000001319007c0c */ /* 0x000fe4000bf86340 */
[----:B------:R-:W-:Y:S01]  /*0670*/  LEA.HI.X.SX32 R67, R23, R10, 0x1, P0 ;  /* 0x0000000a17437211 */ /* 0x000fe200000f0eff */
[----:B------:R-:W-:Y:S01]  /*0680*/  IMAD R8, R8, UR12, RZ ;  /* 0x0000000c08087c24 */ /* 0x000fe2000f8e02ff */
[----:B------:R-:W-:Y:S01]  /*0690*/  ISETP.GT.U32.OR P4, PT, R63, 0x29f, P4 ;  /* 0x0000029f3f00780c */ /* 0x000fe20002784470 */
[----:B------:R-:W3:Y:S01]  /*06a0*/  @P1 LDC.64 R10, c[0x0][0x230] ;  /* 0x00008c00ff0a1b82 */ /* 0x000ee20000000a00 */
[----:B------:R-:W-:Y:S01]  /*06b0*/  ISETP.GE.U32.AND P0, PT, R59, UR18, PT ;  /* 0x000000123b007c0c */ /* 0x000fe2000bf06070 */
[C---:B------:R-:W-:Y:S02]  /*06c0*/  IMAD R69, R5.reuse, UR13, R8 ;  /* 0x0000000d05457c24 */ /* 0x040fe4000f8e0208 */
[----:B------:R-:W-:Y:S01]  /*06d0*/  IMAD.WIDE.U32 R66, R5, UR12, R66 ;  /* 0x0000000c05427c25 */ /* 0x000fe2000f8e0042 */
[----:B------:R-:W-:Y:S01]  /*06e0*/  HFMA2.MMA R54, -RZ, RZ, 0, 0 ;  /* 0x00000000ff367435 */ /* 0x000fe200000001ff */
[----:B------:R-:W-:-:S02]  /*06f0*/  ULDC.64 UR12, c[0x0][0x248] ;  /* 0x00009200000c7ab9 */ /* 0x000fc40000000a00 */
[----:B-1----:R-:W-:Y:S01]  /*0700*/  @P1 IMAD R5, R3, R20, RZ ;  /* 0x0000001403051224 */ /* 0x002fe200078e02ff */
[----:B------:R-:W-:Y:S01]  /*0710*/  IADD3 R69, R67, R69, RZ ;  /* 0x0000004543457210 */ /* 0x000fe20007ffe0ff */
[----:B------:R-:W1:Y:S01]  /*0720*/  @!P3 LDC.64 R16, c[0x0][0x230] ;  /* 0x00008c00ff10bb82 */ /* 0x000e620000000a00 */
[----:B------:R-:W-:Y:S01]  /*0730*/  @P1 MOV R68, R66 ;  /* 0x0000004200441202 */ /* 0x000fe20000000f00 */
[C---:B------:R-:W-:Y:S01]  /*0740*/  @P1 IMAD R21, R62.reuse, R21, R5 ;  /* 0x000000153e151224 */ /* 0x040fe200078e0205 */
[----:B------:R-:W-:Y:S01]  /*0750*/  SHF.R.S32.HI R5, RZ, 0x1f, R59 ;  /* 0x0000001fff057819 */ /* 0x000fe2000001143b */
[----:B0-----:R-:W-:Y:S02]  /*0760*/  @!P3 IMAD R14, R15, R6, RZ ;  /* 0x000000060f0eb224 */ /* 0x001fe400078e02ff */
[----:B------:R-:W-:Y:S01]  /*0770*/  @P1 IMAD.WIDE.U32 R12, R62, R20, R68 ;  /* 0x000000143e0c1225 */ /* 0x000fe200078e0044 */
[----:B------:R-:W-:Y:S01]  /*0780*/  ISETP.GE.AND.EX P0, PT, R5, UR19, PT, P0 ;  /* 0x0000001305007c0c */ /* 0x000fe2000bf06300 */
[----:B------:R-:W0:Y:S02]  /*0790*/  @!P4 LDC.64 R8, c[0x0][0x288] ;  /* 0x0000a200ff08cb82 */ /* 0x000e240000000a00 */
[----:B------:R-:W-:Y:S01]  /*07a0*/  @!P3 IMAD R29, R61, R7, R14 ;  /* 0x000000073d1db224 */ /* 0x000fe200078e020e */
[----:B------:R-:W-:-:S02]  /*07b0*/  @P1 IADD3 R13, R13, R21, RZ ;  /* 0x000000150d0d1210 */ /* 0x000fc40007ffe0ff */
[C---:B------:R-:W-:Y:S02]  /*07c0*/  @P1 SHF.L.U32 R27, R12.reuse, 0x1, RZ ;  /* 0x000000010c1b1819 */ /* 0x040fe400000006ff */
[----:B------:R-:W-:Y:S01]  /*07d0*/  @P1 SHF.L.U64.HI R24, R12, 0x1, R13 ;  /* 0x000000010c181819 */ /* 0x000fe2000001020d */
[----:B------:R-:W4:Y:S01]  /*07e0*/  @!P3 LDC.64 R14, c[0x0][0x228] ;  /* 0x00008a00ff0ebb82 */ /* 0x000f220000000a00 */
[----:B------:R-:W-:Y:S02]  /*07f0*/  @!P3 MOV R12, R66 ;  /* 0x00000042000cb202 */ /* 0x000fe40000000f00 */
[----:B------:R-:W-:Y:S02]  /*0800*/  @!P3 MOV R13, R69 ;  /* 0x00000045000db202 */ /* 0x000fe40000000f00 */
[----:B---3--:R-:W-:Y:S02]  /*0810*/  @P1 IADD3 R20, P2, R27, R10, RZ ;  /* 0x0000000a1b141210 */ /* 0x008fe40007f5e0ff */
[----:B------:R-:W-:Y:S01]  /*0820*/  ISETP.GT.U32.OR P0, PT, R63, 0x29f, P0 ;  /* 0x0000029f3f00780c */ /* 0x000fe20000704470 */
[----:B------:R-:W-:Y:S01]  /*0830*/  @!P3 IMAD.WIDE.U32 R6, R61, R6, R12 ;  /* 0x000000063d06b225 */ /* 0x000fe200078e000c */
[----:B------:R-:W-:Y:S01]  /*0840*/  @P1 IADD3.X R21, R24, R11, RZ, P2, !PT ;  /* 0x0000000b18151210 */ /* 0x000fe200017fe4ff */
[----:B------:R-:W3:Y:S03]  /*0850*/  @!P4 LDC.64 R12, c[0x0][0x230] ;  /* 0x00008c00ff0ccb82 */ /* 0x000ee60000000a00 */
[----:B------:R-:W-:Y:S01]  /*0860*/  @!P3 IADD3 R7, R7, R29, RZ ;  /* 0x0000001d0707b210 */ /* 0x000fe20007ffe0ff */
[----:B------:R1:W5:Y:S01]  /*0870*/  @P1 LDG.E R53, desc[UR14][R20.64] ;  /* 0x0000000e14351981 */ /* 0x000362000c1e1900 */
[C---:B------:R-:W-:Y:S01]  /*0880*/  @!P3 SHF.L.U32 R29, R6.reuse, 0x1, RZ ;  /* 0x00000001061db819 */ /* 0x040fe200000006ff */
[----:B0-----:R-:W-:Y:S01]  /*0890*/  @!P4 IMAD R25, R25, R8, RZ ;  /* 0x000000081919c224 */ /* 0x001fe200078e02ff */
[----:B--2---:R-:W-:Y:S01]  /*08a0*/  @P1 IADD3 R18, P2, R27, R18, RZ ;  /* 0x000000121b121210 */ /* 0x004fe20007f5e0ff */
[----:B------:R-:W0:Y:S01]  /*08b0*/  @!P4 LDC.64 R10, c[0x0][0x228] ;  /* 0x00008a00ff0acb82 */ /* 0x000e220000000a00 */
[----:B------:R-:W-:Y:S01]  /*08c0*/  @!P3 SHF.L.U64.HI R22, R6, 0x1, R7 ;  /* 0x000000010616b819 */ /* 0x000fe20000010207 */
[----:B------:R-:W-:Y:S01]  /*08d0*/  @!P4 IMAD R25, R60, R9, R25 ;  /* 0x000000093c19c224 */ /* 0x000fe200078e0219 */
[----:B-1----:R-:W-:-:S02]  /*08e0*/  @!P3 IADD3 R16, P5, R29, R16, RZ ;  /* 0x000000101d10b210 */ /* 0x002fc40007fbe0ff */
[----:B------:R-:W-:Y:S02]  /*08f0*/  @P1 IADD3.X R19, R24, R19, RZ, P2, !PT ;  /* 0x0000001318131210 */ /* 0x000fe400017fe4ff */
[----:B------:R-:W-:Y:S01]  /*0900*/  @!P4 MOV R20, R66 ;  /* 0x000000420014c202 */ /* 0x000fe20000000f00 */
[----:B------:R-:W1:Y:S01]  /*0910*/  @!P0 LDC.64 R6, c[0x0][0x288] ;  /* 0x0000a200ff068b82 */ /* 0x000e620000000a00 */
[----:B------:R-:W-:Y:S02]  /*0920*/  @!P4 MOV R21, R69 ;  /* 0x000000450015c202 */ /* 0x000fe40000000f00 */
[----:B------:R-:W-:Y:S02]  /*0930*/  CS2R R48, SRZ ;  /* 0x0000000000307805 */ /* 0x000fe4000001ff00 */
[----:B------:R-:W-:Y:S01]  /*0940*/  SHF.R.S32.HI R27, RZ, 0x1f, R58 ;  /* 0x0000001fff1b7819 */ /* 0x000fe2000001143a */
[----:B------:R-:W-:Y:S01]  /*0950*/  UIMAD.WIDE UR12, UR6, 0x8, UR12 ;  /* 0x00000008060c78a5 */ /* 0x000fe2000f8e020c */
[----:B------:R-:W-:Y:S01]  /*0960*/  ISETP.GE.U32.AND P2, PT, R58, UR18, PT ;  /* 0x000000123a007c0c */ /* 0x000fe2000bf46070 */
[----:B------:R-:W-:Y:S01]  /*0970*/  @!P4 IMAD.WIDE.U32 R8, R60, R8, R20 ;  /* 0x000000083c08c225 */ /* 0x000fe200078e0014 */
[----:B------:R-:W-:-:S02]  /*0980*/  @!P3 IADD3.X R17, R22, R17, RZ, P5, !PT ;  /* 0x000000111611b210 */ /* 0x000fc40002ffe4ff */
[----:B------:R-:W-:Y:S02]  /*0990*/  CS2R R50, SRZ ;  /* 0x0000000000327805 */ /* 0x000fe4000001ff00 */
[----:B----4-:R-:W-:Y:S01]  /*09a0*/  @!P3 IADD3 R14, P5, R29, R14, RZ ;  /* 0x0000000e1d0eb210 */ /* 0x010fe20007fbe0ff */
[----:B------:R-:W5:Y:S01]  /*09b0*/  @P1 LDG.E R52, desc[UR14][R18.64] ;  /* 0x0000000e12341981 */ /* 0x000f62000c1e1900 */
[----:B------:R-:W-:Y:S02]  /*09c0*/  @!P4 IADD3 R21, R9, R25, RZ ;  /* 0x000000190915c210 */ /* 0x000fe40007ffe0ff */
[----:B------:R-:W-:Y:S01]  /*09d0*/  @!P4 SHF.L.U32 R9, R8, 0x1, RZ ;  /* 0x000000010809c819 */ /* 0x000fe200000006ff */
[----:B------:R2:W5:Y:S01]  /*09e0*/  @!P3 LDG.E R54, desc[UR14][R16.64] ;  /* 0x0000000e1036b981 */ /* 0x000562000c1e1900 */
[----:B------:R-:W-:Y:S01]  /*09f0*/  ISETP.GE.AND.EX P2, PT, R27, UR19, PT, P2 ;  /* 0x000000131b007c0c */ /* 0x000fe2000bf46320 */
[----:B------:R-:W4:Y:S01]  /*0a00*/  @!P0 LDC.64 R24, c[0x0][0x228] ;  /* 0x00008a00ff188b82 */ /* 0x000f220000000a00 */
[----:B------:R-:W-:-:S02]  /*0a10*/  @!P3 IADD3.X R15, R22, R15, RZ, P5, !PT ;  /* 0x0000000f160fb210 */ /* 0x000fc40002ffe4ff */
[----:B------:R-:W-:Y:S02]  /*0a20*/  @!P4 SHF.L.U64.HI R8, R8, 0x1, R21 ;  /* 0x000000010808c819 */ /* 0x000fe40000010215 */
[----:B---3--:R-:W-:Y:S01]  /*0a30*/  @!P4 IADD3 R12, P5, R9, R12, RZ ;  /* 0x0000000c090cc210 */ /* 0x008fe20007fbe0ff */
[----:B------:R3:W5:Y:S01]  /*0a40*/  @!P3 LDG.E R51, desc[UR14][R14.64] ;  /* 0x0000000e0e33b981 */ /* 0x000762000c1e1900 */
[----:B------:R-:W-:Y:S01]  /*0a50*/  ISETP.GT.U32.OR P2, PT, R63, 0x29f, P2 ;  /* 0x0000029f3f00780c */ /* 0x000fe20001744470 */
[----:B--2---:R-:W2:Y:S01]  /*0a60*/  @!P0 LDC.64 R16, c[0x0][0x230] ;  /* 0x00008c00ff108b82 */ /* 0x004ea20000000a00 */
[----:B------:R-:W-:Y:S02]  /*0a70*/  @!P4 IADD3.X R13, R8, R13, RZ, P5, !PT ;  /* 0x0000000d080dc210 */ /* 0x000fe40002ffe4ff */
[----:B0-----:R-:W-:-:S03]  /*0a80*/  @!P4 IADD3 R10, P6, R9, R10, RZ ;  /* 0x0000000a090ac210 */ /* 0x001fc60007fde0ff */
[----:B------:R0:W5:Y:S01]  /*0a90*/  @!P4 LDG.E R49, desc[UR14][R12.64] ;  /* 0x0000000e0c31c981 */ /* 0x000162000c1e1900 */
[----:B------:R-:W-:Y:S02]  /*0aa0*/  @!P4 IADD3.X R11, R8, R11, RZ, P6, !PT ;  /* 0x0000000b080bc210 */ /* 0x000fe400037fe4ff */
[----:B------:R-:W-:Y:S02]  /*0ab0*/  SHF.R.S32.HI R33, RZ, 0x1f, R57 ;  /* 0x0000001fff217819 */ /* 0x000fe40000011439 */
[----:B------:R-:W-:Y:S01]  /*0ac0*/  ISETP.GE.U32.AND P3, PT, R57, UR18, PT ;  /* 0x0000001239007c0c */ /* 0x000fe2000bf66070 */
[----:B------:R-:W4:Y:S01]  /*0ad0*/  @!P2 LDC.64 R8, c[0x0][0x288] ;  /* 0x0000a200ff08ab82 */ /* 0x000f220000000a00 */
[----:B-1----:R-:W-:Y:S01]  /*0ae0*/  @!P0 IMAD R20, R5, R6, RZ ;  /* 0x0000000605148224 */ /* 0x002fe200078e02ff */
[----:B---3--:R-:W-:Y:S01]  /*0af0*/  @!P0 MOV R14, R66 ;  /* 0x00000042000e8202 */ /* 0x008fe20000000f00 */
[----:B------:R1:W5:Y:S01]  /*0b00*/  @!P4 LDG.E R48, desc[UR14][R10.64] ;  /* 0x0000000e0a30c981 */ /* 0x000362000c1e1900 */
[----:B0-----:R-:W-:-:S02]  /*0b10*/  MOV R12, UR12 ;  /* 0x0000000c000c7c02 */ /* 0x001fc40008000f00 */
[----:B------:R-:W-:Y:S02]  /*0b20*/  MOV R13, UR13 ;  /* 0x0000000d000d7c02 */ /* 0x000fe40008000f00 */
[----:B------:R-:W-:-:S04]  /*0b30*/  @!P0 MOV R15, R69 ;  /* 0x00000045000f8202 */ /* 0x000fc80000000f00 */
[----:B------:R-:W3:Y:S01]  /*0b40*/  LDG.E.64 R12, desc[UR14][R12.64] ;  /* 0x0000000e0c0c7981 */ /* 0x000ee2000c1e1b00 */
[----:B------:R-:W-:Y:S01]  /*0b50*/  ISETP.GE.AND.EX P3, PT, R33, UR19, PT, P3 ;  /* 0x0000001321007c0c */ /* 0x000fe2000bf66330 */
[C---:B------:R-:W-:Y:S02]  /*0b60*/  @!P0 IMAD R5, R59.reuse, R7, R20 ;  /* 0x000000073b058224 */ /* 0x040fe400078e0214 */
[----:B------:R-:W-:Y:S01]  /*0b70*/  @!P0 IMAD.WIDE.U32 R6, R59, R6, R14 ;  /* 0x000000063b068225 */ /* 0x000fe200078e000e */
[----:B------:R-:W-:Y:S01]  /*0b80*/  ISETP.GT.U32.OR P3, PT, R63, 0x29f, P3 ;  /* 0x0000029f3f00780c */ /* 0x000fe20001f64470 */
[----:B------:R-:W0:Y:S01]  /*0b90*/  @!P2 LDC.64 R14, c[0x0][0x228] ;  /* 0x00008a00ff0eab82 */ /* 0x000e220000000a00 */
[----:B------:R-:W-:Y:S02]  /*0ba0*/  SHF.R.S32.HI R31, RZ, 0x1f, R56 ;  /* 0x0000001fff1f7819 */ /* 0x000fe40000011438 */
[----:B------:R-:W-:Y:S02]  /*0bb0*/  @!P0 IADD3 R7, R7, R5, RZ ;  /* 0x0000000507078210 */ /* 0x000fe40007ffe0ff */
[----:B------:R-:W-:-:S02]  /*0bc0*/  ISETP.GE.U32.AND P4, PT, R56, UR18, PT ;  /* 0x0000001238007c0c */ /* 0x000fc4000bf86070 */
[C---:B------:R-:W-:Y:S02]  /*0bd0*/  @!P0 SHF.L.U32 R5, R6.reuse, 0x1, RZ ;  /* 0x0000000106058819 */ /* 0x040fe400000006ff */
[----:B------:R-:W-:Y:S02]  /*0be0*/  ISETP.GE.AND.EX P4, PT, R31, UR19, PT, P4 ;  /* 0x000000131f007c0c */ /* 0x000fe4000bf86340 */
[----:B------:R-:W-:Y:S01]  /*0bf0*/  @!P0 SHF.L.U64.HI R22, R6, 0x1, R7 ;  /* 0x0000000106168819 */ /* 0x000fe20000010207 */
[----:B-1----:R-:W1:Y:S01]  /*0c00*/  @!P3 LDC.64 R10, c[0x0][0x288] ;  /* 0x0000a200ff0abb82 */ /* 0x002e620000000a00 */
[----:B------:R-:W-:Y:S01]  /*0c10*/  ISETP.GT.U32.OR P4, PT, R63, 0x29f, P4 ;  /* 0x0000029f3f00780c */ /* 0x000fe20002784470 */
[----:B----4-:R-:W-:Y:S01]  /*0c20*/  @!P2 IMAD R27, R27, R8, RZ ;  /* 0x000000081b1ba224 */ /* 0x010fe200078e02ff */
[----:B--2---:R-:W-:Y:S02]  /*0c30*/  @!P0 IADD3 R16, P6, R5, R16, RZ ;  /* 0x0000001005108210 */ /* 0x004fe40007fde0ff */
[----:B------:R-:W-:-:S03]  /*0c40*/  @!P2 MOV R20, R66 ;  /* 0x000000420014a202 */ /* 0x000fc60000000f00 */
[----:B------:R-:W2:Y:S01]  /*0c50*/  @!P2 LDC.64 R6, c[0x0][0x230] ;  /* 0x00008c00ff06ab82 */ /* 0x000ea20000000a00 */
[----:B------:R-:W-:Y:S01]  /*0c60*/  @!P2 MOV R21, R69 ;  /* 0x000000450015a202 */ /* 0x000fe20000000f00 */
[----:B------:R-:W-:Y:S01]  /*0c70*/  @!P2 IMAD R9, R58, R9, R27 ;  /* 0x000000093a09a224 */ /* 0x000fe200078e021b */
[----:B------:R-:W-:Y:S02]  /*0c80*/  @!P0 IADD3 R24, P5, R5, R24, RZ ;  /* 0x0000001805188210 */ /* 0x000fe40007fbe0ff */
[----:B------:R-:W-:Y:S01]  /*0c90*/  @!P0 IADD3.X R17, R22, R17, RZ, P6, !PT ;  /* 0x0000001116118210 */ /* 0x000fe200037fe4ff */
[----:B------:R-:W-:Y:S01]  /*0ca0*/  @!P2 IMAD.WIDE.U32 R20, R58, R8, R20 ;  /* 0x000000083a14a225 */ /* 0x000fe200078e0014 */
[----:B------:R-:W-:Y:S01]  /*0cb0*/  SHF.R.S32.HI R5, RZ, 0x1f, R55 ;  /* 0x0000001fff057819 */ /* 0x000fe20000011437 */
[----:B------:R-:W4:Y:S01]  /*0cc0*/  @!P3 LDC.64 R18, c[0x0][0x228] ;  /* 0x00008a00ff12bb82 */ /* 0x000f220000000a00 */
[----:B------:R-:W-:Y:S02]  /*0cd0*/  ISETP.GE.U32.AND P6, PT, R55, UR18, PT ;  /* 0x0000001237007c0c */ /* 0x000fe4000bfc6070 */
[----:B------:R-:W-:-:S02]  /*0ce0*/  CS2R R46, SRZ ;  /* 0x00000000002e7805 */ /* 0x000fc4000001ff00 */
[----:B------:R-:W-:Y:S01]  /*0cf0*/  @!P0 IADD3.X R25, R22, R25, RZ, P5, !PT ;  /* 0x0000001916198210 */ /* 0x000fe20002ffe4ff */
[----:B------:R0:W5:Y:S01]  /*0d00*/  @!P0 LDG.E R50, desc[UR14][R16.64] ;  /* 0x0000000e10328981 */ /* 0x000162000c1e1900 */
[----:B------:R-:W-:Y:S02]  /*0d10*/  ISETP.GE.AND.EX P5, PT, R5, UR19, PT, P6 ;  /* 0x0000001305007c0c */ /* 0x000fe4000bfa6360 */
[----:B------:R-:W-:Y:S01]  /*0d20*/  @!P2 IADD3 R21, R21, R9, RZ ;  /* 0x000000091515a210 */ /* 0x000fe20007ffe0ff */
[----:B-1----:R-:W-:Y:S01]  /*0d30*/  @!P3 IMAD R30, R33, R10, RZ ;  /* 0x0000000a211eb224 */ /* 0x002fe200078e02ff */
[----:B------:R-:W1:Y:S01]  /*0d40*/  @!P4 LDC.64 R8, c[0x0][0x288] ;  /* 0x0000a200ff08cb82 */ /* 0x000e620000000a00 */
[----:B------:R-:W-:Y:S01]  /*0d50*/  ISETP.GT.U32.OR P5, PT, R63, 0x29f, P5 ;  /* 0x0000029f3f00780c */ /* 0x000fe20002fa4470 */
[----:B------:R1:W5:Y:S01]  /*0d60*/  @!P0 LDG.E R47, desc[UR14][R24.64] ;  /* 0x0000000e182f8981 */ /* 0x000362000c1e1900 */
[C---:B------:R-:W-:Y:S02]  /*0d70*/  @!P2 SHF.L.U32 R27, R20.reuse, 0x1, RZ ;  /* 0x00000001141ba819 */ /* 0x040fe400000006ff */
[----:B------:R-:W-:-:S03]  /*0d80*/  @!P2 SHF.L.U64.HI R22, R20, 0x1, R21 ;  /* 0x000000011416a819 */ /* 0x000fc60000010215 */
[----:B------:R-:W4:Y:S01]  /*0d90*/  @!P3 LDC.64 R20, c[0x0][0x230] ;  /* 0x00008c00ff14bb82 */ /* 0x000f220000000a00 */
[----:B--2---:R-:W-:Y:S02]  /*0da0*/  @!P2 IADD3 R28, P6, R27, R6, RZ ;  /* 0x000000061b1ca210 */ /* 0x004fe40007fde0ff */
[----:B0-----:R-:W-:Y:S02]  /*0db0*/  @!P3 MOV R16, R66 ;  /* 0x000000420010b202 */ /* 0x001fe40000000f00 */
[----:B------:R-:W-:Y:S02]  /*0dc0*/  @!P3 MOV R17, R69 ;  /* 0x000000450011b202 */ /* 0x000fe40000000f00 */
[----:B------:R-:W-:Y:S01]  /*0dd0*/  @!P2 IADD3.X R29, R22, R7, RZ, P6, !PT ;  /* 0x00000007161da210 */ /* 0x000fe200037fe4ff */
[----:B------:R-:W-:Y:S01]  /*0de0*/  @!P3 IMAD R33, R57, R11, R30 ;  /* 0x0000000b3921b224 */ /* 0x000fe200078e021e */
[----:B------:R-:W0:Y:S01]  /*0df0*/  @!P5 LDC.64 R6, c[0x0][0x288] ;  /* 0x0000a200ff06db82 */ /* 0x000e220000000a00 */
[----:B------:R-:W-:Y:S01]  /*0e00*/  @!P2 IADD3 R26, P0, R27, R14, RZ ;  /* 0x0000000e1b1aa210 */ /* 0x000fe20007f1e0ff */
[----:B------:R-:W-:Y:S01]  /*0e10*/  @!P3 IMAD.WIDE.U32 R10, R57, R10, R16 ;  /* 0x0000000a390ab225 */ /* 0x000fe200078e0010 */
[----:B------:R-:W-:-:S02]  /*0e20*/  CS2R R44, SRZ ;  /* 0x00000000002c7805 */ /* 0x000fc4000001ff00 */
[----:B------:R-:W-:Y:S02]  /*0e30*/  @!P2 IADD3.X R27, R22, R15, RZ, P0, !PT ;  /* 0x0000000f161ba210 */ /* 0x000fe400007fe4ff */
[----:B------:R-:W-:Y:S01]  /*0e40*/  @!P3 IADD3 R15, R11, R33, RZ ;  /* 0x000000210b0fb210 */ /* 0x000fe20007ffe0ff */
[----:B------:R-:W2:Y:S01]  /*0e50*/  @!P4 LDC.64 R16, c[0x0][0x230] ;  /* 0x00008c00ff10cb82 */ /* 0x000ea20000000a00 */
[C---:B------:R-:W-:Y:S01]  /*0e60*/  @!P3 SHF.L.U32 R11, R10.reuse, 0x1, RZ ;  /* 0x000000010a0bb819 */ /* 0x040fe200000006ff */
[----:B-1----:R-:W-:Y:S01]  /*0e70*/  @!P4 IMAD R31, R31, R8, RZ ;  /* 0x000000081f1fc224 */ /* 0x002fe200078e02ff */
[----:B------:R-:W-:Y:S01]  /*0e80*/  @!P4 MOV R24, R66 ;  /* 0x000000420018c202 */ /* 0x000fe20000000f00 */
[----:B------:R-:W5:Y:S01]  /*0e90*/  @!P2 LDG.E R45, desc[UR14][R28.64] ;  /* 0x0000000e1c2da981 */ /* 0x000f62000c1e1900 */
[----:B------:R-:W-:Y:S02]  /*0ea0*/  @!P4 MOV R25, R69 ;  /* 0x000000450019c202 */ /* 0x000fe40000000f00 */
[----:B------:R-:W-:Y:S01]  /*0eb0*/  @!P3 SHF.L.U64.HI R22, R10, 0x1, R15 ;  /* 0x000000010a16b819 */ /* 0x000fe2000001020f */
[----:B------:R1:W5:Y:S01]  /*0ec0*/  @!P2 LDG.E R44, desc[UR14][R26.64] ;  /* 0x0000000e1a2ca981 */ /* 0x000362000c1e1900 */
[----:B------:R-:W2:Y:S01]  /*0ed0*/  @!P4 LDC.64 R14, c[0x0][0x228] ;  /* 0x00008a00ff0ecb82 */ /* 0x000ea20000000a00 */
[C---:B------:R-:W-:Y:S01]  /*0ee0*/  @!P4 IMAD R31, R56.reuse, R9, R31 ;  /* 0x00000009381fc224 */ /* 0x040fe200078e021f */
[C---:B----4-:R-:W-:Y:S01]  /*0ef0*/  @!P3 IADD3 R20, P0, R11.reuse, R20, RZ ;  /* 0x000000140b14b210 */ /* 0x050fe20007f1e0ff */
[----:B------:R-:W-:Y:S01]  /*0f00*/  @!P4 IMAD.WIDE.U32 R24, R56, R8, R24 ;  /* 0x000000083818c225 */ /* 0x000fe200078e0018 */
[----:B------:R-:W-:-:S04]  /*0f10*/  @!P3 IADD3 R18, P2, R11, R18, RZ ;  /* 0x000000120b12b210 */ /* 0x000fc80007f5e0ff */
[----:B------:R-:W4:Y:S01]  /*0f20*/  @!P5 LDC.64 R8, c[0x0][0x230] ;  /* 0x00008c00ff08db82 */ /* 0x000f220000000a00 */
[----:B------:R-:W-:-:S07]  /*0f30*/  @!P4 IADD3 R25, R25, R31, RZ ;  /* 0x0000001f1919c210 */ /* 0x000fce0007ffe0ff */
[----:B------:R-:W4:Y:S01]  /*0f40*/  @!P5 LDC.64 R10, c[0x0][0x228] ;  /* 0x00008a00ff0adb82 */ /* 0x000f220000000a00 */
[C---:B-1----:R-:W-:Y:S01]  /*0f50*/  @!P4 SHF.L.U32 R27, R24.reuse, 0x1, RZ ;  /* 0x00000001181bc819 */ /* 0x042fe200000006ff */
[----:B0-----:R-:W-:Y:S01]  /*0f60*/  @!P5 IMAD R28, R5, R6, RZ ;  /* 0x00000006051cd224 */ /* 0x001fe200078e02ff */
[----:B------:R-:W-:Y:S02]  /*0f70*/  @!P4 SHF.L.U64.HI R26, R24, 0x1, R25 ;  /* 0x00000001181ac819 */ /* 0x000fe40000010219 */
[----:B------:R-:W-:Y:S02]  /*0f80*/  @!P5 MOV R24, R66 ;  /* 0x000000420018d202 */ /* 0x000fe40000000f00 */
[----:B------:R-:W-:Y:S01]  /*0f90*/  @!P5 MOV R25, R69 ;  /* 0x000000450019d202 */ /* 0x000fe20000000f00 */
[C---:B------:R-:W-:Y:S01]  /*0fa0*/  @!P5 IMAD R5, R55.reuse, R7, R28 ;  /* 0x000000073705d224 */ /* 0x040fe200078e021c */
[----:B------:R-:W-:Y:S01]  /*0fb0*/  @!P3 IADD3.X R21, R22, R21, RZ, P0, !PT ;  /* 0x000000151615b210 */ /* 0x000fe200007fe4ff */
[----:B------:R-:W-:Y:S01]  /*0fc0*/  @!P5 IMAD.WIDE.U32 R6, R55, R6, R24 ;  /* 0x000000063706d225 */ /* 0x000fe200078e0018 */
[----:B------:R-:W-:-:S02]  /*0fd0*/  CS2R R42, SRZ ;  /* 0x00000000002a7805 */ /* 0x000fc4000001ff00 */
[----:B--2---:R-:W-:Y:S01]  /*0fe0*/  @!P4 IADD3 R16, P0, R27, R16, RZ ;  /* 0x000000101b10c210 */ /* 0x004fe20007f1e0ff */
[----:B------:R-:W5:Y:S01]  /*0ff0*/  @!P3 LDG.E R46, desc[UR14][R20.64] ;  /* 0x0000000e142eb981 */ /* 0x000f62000c1e1900 */
[----:B------:R-:W-:Y:S02]  /*1000*/  @!P3 IADD3.X R19, R22, R19, RZ, P2, !PT ;  /* 0x000000131613b210 */ /* 0x000fe400017fe4ff */
[----:B------:R-:W-:Y:S01]  /*1010*/  @!P5 IADD3 R25, R7, R5, RZ ;  /* 0x000000050719d210 */ /* 0x000fe20007ffe0ff */
[----:B------:R-:W-:Y:S01]  /*1020*/  HFMA2.MMA R5, -RZ, RZ, 0, 0 ;  /* 0x00000000ff057435 */ /* 0x000fe200000001ff */
[----:B------:R-:W-:Y:S01]  /*1030*/  @!P5 SHF.L.U32 R7, R6, 0x1, RZ ;  /* 0x000000010607d819 */ /* 0x000fe200000006ff */
[----:B------:R-:W5:Y:S01]  /*1040*/  @!P3 LDG.E R43, desc[UR14][R18.64] ;  /* 0x0000000e122bb981 */ /* 0x000f62000c1e1900 */
[----:B------:R-:W-:Y:S02]  /*1050*/  @!P4 IADD3.X R17, R26, R17, RZ, P0, !PT ;  /* 0x000000111a11c210 */ /* 0x000fe400007fe4ff */
[----:B------:R-:W-:-:S02]  /*1060*/  @!P4 IADD3 R14, P0, R27, R14, RZ ;  /* 0x0000000e1b0ec210 */ /* 0x000fc40007f1e0ff */
[----:B------:R-:W-:Y:S02]  /*1070*/  @!P5 SHF.L.U64.HI R22, R6, 0x1, R25 ;  /* 0x000000010616d819 */ /* 0x000fe40000010219 */
[C---:B----4-:R-:W-:Y:S01]  /*1080*/  @!P5 IADD3 R8, P2, R7.reuse, R8, RZ ;  /* 0x000000080708d210 */ /* 0x050fe20007f5e0ff */
[----:B------:R-:W5:Y:S01]  /*1090*/  @!P4 LDG.E R5, desc[UR14][R16.64] ;  /* 0x0000000e1005c981 */ /* 0x000f62000c1e1900 */
[----:B------:R-:W-:Y:S02]  /*10a0*/  @!P5 IADD3 R10, P3, R7, R10, RZ ;  /* 0x0000000a070ad210 */ /* 0x000fe40007f7e0ff */
[----:B------:R-:W-:Y:S02]  /*10b0*/  CS2R R6, SRZ ;  /* 0x0000000000067805 */ /* 0x000fe4000001ff00 */
[----:B------:R-:W-:-:S05]  /*10c0*/  @!P4 IADD3.X R15, R26, R15, RZ, P0, !PT ;  /* 0x0000000f1a0fc210 */ /* 0x000fca00007fe4ff */
[----:B------:R-:W5:Y:S01]  /*10d0*/  @!P4 LDG.E R6, desc[UR14][R14.64] ;  /* 0x0000000e0e06c981 */ /* 0x000f62000c1e1900 */
[C---:B------:R-:W-:Y:S02]  /*10e0*/  @!P5 IADD3.X R9, R22.reuse, R9, RZ, P2, !PT ;  /* 0x000000091609d210 */ /* 0x040fe400017fe4ff */
[----:B------:R-:W-:Y:S01]  /*10f0*/  @!P5 IADD3.X R11, R22, R11, RZ, P3, !PT ;  /* 0x0000000b160bd210 */ /* 0x000fe20001ffe4ff */
[----:B------:R-:W-:Y:S01]  /*1100*/  UMOV UR18, 0x3f800000 ;  /* 0x3f80000000127882 */ /* 0x000fe20000000000 */
[----:B------:R-:W-:Y:S01]  /*1110*/  BSSY B0, `(.L_x_302) ;  /* 0x0000022000007945 */ /* 0x000fe20003800000 */
        /* <DEDUP_REMOVED lines=33> */
.L_x_303:
[----:B------:R-:W-:Y:S05]  /*1330*/  BSYNC B0 ;  /* 0x0000000000007941 */ /* 0x000fea0003800000 */
.L_x_302:
[----:B------:R-:W-:Y:S02]  /*1340*/  ISETP.NE.AND P5, PT, RZ, UR17, PT ;  /* 0x00000011ff007c0c */ /* 0x000fe4000bfa5270 */
[C---:B-----5:R-:W-:Y:S02]  /*1350*/  PRMT R12, R53.reuse, 0x7632, R12 ;  /* 0x00007632350c7816 */ /* 0x060fe4000000000c */
        /* <DEDUP_REMOVED lines=36> */
.L_x_304:
        /* <DEDUP_REMOVED lines=26> */
.L_x_305:
[----:B------:R-:W-:Y:S01]  /*1740*/  FFMA.FTZ R25, R13, R21, R14 ;  /* 0x000000150d197223 */ /* 0x000fe2000001000e */
[----:B------:R-:W-:Y:S01]  /*1750*/  FADD.FTZ R14, RZ, R17 ;  /* 0x00000011ff0e7221 */ /* 0x000fe20000010000 */
[----:B------:R-:W-:Y:S01]  /*1760*/  FADD.FTZ R22, R21, R12 ;  /* 0x0000000c15167221 */ /* 0x000fe20000010000 */
[----:B------:R-:W-:Y:S01]  /*1770*/  FFMA.FTZ R12, R13, R16, RZ ;  /* 0x000000100d0c7223 */ /* 0x000fe200000100ff */
[----:B------:R-:W-:Y:S01]  /*1780*/  FADD.FTZ R13, RZ, R16 ;  /* 0x00000010ff0d7221 */ /* 0x000fe20000010000 */
[----:B------:R-:W-:Y:S01]  /*1790*/  FADD.FTZ R21, R14, R15 ;  /* 0x0000000f0e157221 */ /* 0x000fe20000010000 */
[----:B------:R-:W-:Y:S01]  /*17a0*/  FMUL.FTZ R23, R15, R8 ;  /* 0x000000080f177220 */ /* 0x000fe20000410000 */
        /* <DEDUP_REMOVED lines=10> */
[C---:B------:R-:W-:Y:S01]  /*1850*/  PRMT R16, R48.reuse, 0x7632, R16 ;  /* 0x0000763230107816 */ /* 0x040fe20000000010 */
        /* <DEDUP_REMOVED lines=25> */
.L_x_306:
[----:B------:R-:W-:Y:S01]  /*19f0*/  FMUL.FTZ R16, R20, R8 ;  /* 0x0000000814107220 */ /* 0x000fe20000410000 */
[----:B------:R-:W-:Y:S01]  /*1a00*/  FADD.FTZ R23, R18, R23 ;  /* 0x0000001712177221 */ /* 0x000fe20000010000 */
[--C-:B------:R-:W-:Y:S01]  /*1a10*/  FADD.FTZ R13, R21, R20.reuse ;  /* 0x00000014150d7221 */ /* 0x100fe20000010000 */
[----:B------:R-:W-:Y:S01]  /*1a20*/  FFMA.FTZ R17, R30, R20, R17 ;  /* 0x000000141e117223 */ /* 0x000fe20000010011 */
[----:B------:R-:W-:Y:S01]  /*1a30*/  PRMT R20, R50, 0x7632, R20 ;  /* 0x0000763232147816 */ /* 0x000fe20000000014 */
[----:B------:R-:W-:Y:S01]  /*1a40*/  FFMA.FTZ R18, R30, R16, R31 ;  /* 0x000000101e127223 */ /* 0x000fe2000001001f */
[----:B------:R-:W-:Y:S01]  /*1a50*/  FADD.FTZ R24, R23, R16 ;  /* 0x0000001017187221 */ /* 0x000fe20000010000 */
[----:B------:R-:W-:Y:S01]  /*1a60*/  FMUL.FTZ R19, R14, R11 ;  /* 0x0000000b0e137220 */ /* 0x000fe20000410000 */
[----:B------:R-:W-:Y:S01]  /*1a70*/  SHF.L.U32 R16, R50, 0x10, RZ ;  /* 0x0000001032107819 */ /* 0x000fe200000006ff */
[----:B------:R-:W-:Y:S01]  /*1a80*/  FFMA.FTZ R15, R32, R14, R15 ;  /* 0x0000000e200f7223 */ /* 0x000fe2000001000f */
[----:B------:R-:W-:Y:S01]  /*1a90*/  SHF.L.U32 R20, R20, 0x10, RZ ;  /* 0x0000001014147819 */ /* 0x000fe200000006ff */
[--C-:B------:R-:W-:Y:S01]  /*1aa0*/  FFMA.FTZ R31, R32, R19, R18.reuse ;  /* 0x00000013201f7223 */ /* 0x100fe20000010012 */
[----:B------:R-:W-:Y:S01]  /*1ab0*/  PRMT R18, R47, 0x7632, R18 ;  /* 0x000076322f127816 */ /* 0x000fe20000000012 */
[----:B------:R-:W-:-:S02]  /*1ac0*/  FADD.FTZ R22, R16, -UR13 ;  /* 0x8000000d10167e21 */ /* 0x000fc40008010000 */
        /* <DEDUP_REMOVED lines=24> */
.L_x_307:
[----:B------:R-:W-:Y:S01]  /*1c50*/  FMUL.FTZ R25, R20, R8 ;  /* 0x0000000814197220 */ /* 0x000fe20000410000 */
[----:B------:R-:W-:Y:S01]  /*1c60*/  FADD.FTZ R24, R19, R24 ;  /* 0x0000001813187221 */ /* 0x000fe20000010000 */
[C---:B------:R-:W-:Y:S01]  /*1c70*/  PRMT R19, R45.reuse, 0x7632, R19 ;  /* 0x000076322d137816 */ /* 0x040fe20000000013 */
[----:B------:R-:W-:Y:S01]  /*1c80*/  FMUL.FTZ R28, R16, R11 ;  /* 0x0000000b101c7220 */ /* 0x000fe20000410000 */
[----:B------:R-:W-:Y:S01]  /*1c90*/  FFMA.FTZ R23, R22, R25, R31 ;  /* 0x0000001916177223 */ /* 0x000fe2000001001f */
[----:B------:R-:W-:Y:S01]  /*1ca0*/  SHF.L.U32 R21, R45, 0x10, RZ ;  /* 0x000000102d157819 */ /* 0x000fe200000006ff */
[----:B------:R-:W-:Y:S01]  /*1cb0*/  FADD.FTZ R25, R24, R25 ;  /* 0x0000001918197221 */ /* 0x000fe20000010000 */
[----:B------:R-:W-:Y:S02]  /*1cc0*/  SHF.L.U32 R24, R19, 0x10, RZ ;  /* 0x0000001013187819 */ /* 0x000fe400000006ff */
[C---:B------:R-:W-:Y:S01]  /*1cd0*/  PRMT R26, R44.reuse, 0x7632, R26 ;  /* 0x000076322c1a7816 */ /* 0x040fe2000000001a */
[----:B------:R-:W-:Y:S01]  /*1ce0*/  FADD.FTZ R21, R21, -UR13 ;  /* 0x8000000d15157e21 */ /* 0x000fe20008010000 */
[----:B------:R-:W-:Y:S01]  /*1cf0*/  SHF.L.U32 R19, R44, 0x10, RZ ;  /* 0x000000102c137819 */ /* 0x000fe200000006ff */
[----:B------:R-:W-:Y:S01]  /*1d00*/  FADD.FTZ R29, R24, -UR13 ;  /* 0x8000000d181d7e21 */ /* 0x000fe20008010000 */
[----:B------:R-:W-:Y:S01]  /*1d10*/  PRMT R27, R46, 0x7632, R27 ;  /* 0x000076322e1b7816 */ /* 0x000fe2000000001b */
        /* <DEDUP_REMOVED lines=22> */
.L_x_308:
[----:B------:R-:W-:Y:S01]  /*1e80*/  FADD.FTZ R30, R28, R25 ;  /* 0x000000191c1e7221 */ /* 0x000fe20000010000 */
[----:B------:R-:W-:Y:S01]  /*1e90*/  FFMA.FTZ R29, R18, R28, R23 ;  /* 0x0000001c121d7223 */ /* 0x000fe20000010017 */
[----:B------:R-:W-:Y:S01]  /*1ea0*/  SHF.L.U32 R25, R46, 0x10, RZ ;  /* 0x000000102e197819 */ /* 0x000fe200000006ff */
[----:B------:R-:W-:Y:S01]  /*1eb0*/  FMUL.FTZ R23, R19, R8 ;  /* 0x0000000813177220 */ /* 0x000fe20000410000 */
[----:B------:R-:W-:Y:S01]  /*1ec0*/  SHF.L.U32 R28, R27, 0x10, RZ ;  /* 0x000000101b1c7819 */ /* 0x000fe200000006ff */
[----:B------:R-:W-:Y:S02]  /*1ed0*/  FMUL.FTZ R34, R26, R11 ;  /* 0x0000000b1a227220 */ /* 0x000fe40000410000 */
        /* <DEDUP_REMOVED lines=28> */
.L_x_309:
[----:B------:R-:W-:Y:S01]  /*20a0*/  FFMA.FTZ R31, R21, R34, R32 ;  /* 0x00000022151f7223 */ /* 0x000fe20000010020 */
[----:B------:R-:W-:Y:S01]  /*20b0*/  FMUL.FTZ R29, R23, R8 ;  /* 0x00000008171d7220 */ /* 0x000fe20000410000 */
[--C-:B------:R-:W-:Y:S01]  /*20c0*/  FADD.FTZ R34, R34, R27.reuse ;  /* 0x0000001b22227221 */ /* 0x100fe20000010000 */
[C---:B------:R-:W-:Y:S01]  /*20d0*/  PRMT R27, R5.reuse, 0x7632, R27 ;  /* 0x00007632051b7816 */ /* 0x040fe2000000001b */
[----:B------:R-:W-:Y:S01]  /*20e0*/  FMUL.FTZ R33, R28, R11 ;  /* 0x0000000b1c217220 */ /* 0x000fe20000410000 */
[----:B------:R-:W-:Y:S01]  /*20f0*/  FFMA.FTZ R32, R30, R29, R31 ;  /* 0x0000001d1e207223 */ /* 0x000fe2000001001f */
[----:B------:R-:W-:Y:S01]  /*2100*/  FADD.FTZ R34, R34, R29 ;  /* 0x0000001d22227221 */ /* 0x000fe20000010000 */
[----:B------:R-:W-:Y:S02]  /*2110*/  SHF.L.U32 R29, R5, 0x10, RZ ;  /* 0x00000010051d7819 */ /* 0x000fe400000006ff */
[----:B------:R-:W-:Y:S01]  /*2120*/  SHF.L.U32 R27, R27, 0x10, RZ ;  /* 0x000000101b1b7819 */ /* 0x000fe200000006ff */
[--C-:B------:R-:W-:Y:S01]  /*2130*/  FFMA.FTZ R31, R25, R33, R32.reuse ;  /* 0x00000021191f7223 */ /* 0x100fe20000010020 */
[C---:B------:R-:W-:Y:S01]  /*2140*/  PRMT R32, R6.reuse, 0x7632, R32 ;  /* 0x0000763206207816 */ /* 0x040fe20000000020 */
[----:B------:R-:W-:Y:S01]  /*2150*/  FADD.FTZ R29, R29, -UR13 ;  /* 0x8000000d1d1d7e21 */ /* 0x000fe20008010000 */
[----:B------:R-:W-:Y:S01]  /*2160*/  FADD.FTZ R33, R33, R34 ;  /* 0x0000002221217221 */ /* 0x000fe20000010000 */
        /* <DEDUP_REMOVED lines=24> */
.L_x_310:
[----:B------:R-:W-:Y:S01]  /*22f0*/  FMUL.FTZ R36, R27, R8 ;  /* 0x000000081b247220 */ /* 0x000fe20000410000 */
[----:B------:R-:W-:-:S03]  /*2300*/  SHF.L.U32 R35, R42, 0x10, RZ ;  /* 0x000000102a237819 */ /* 0x000fc600000006ff */
[----:B------:R-:W-:Y:S01]  /*2310*/  FFMA.FTZ R38, R34, R36, R31 ;  /* 0x0000002422267223 */ /* 0x000fe2000001001f */
[----:B------:R-:W-:Y:S01]  /*2320*/  FADD.FTZ R36, R33, R36 ;  /* 0x0000002421247221 */ /* 0x000fe20000010000 */
[----:B------:R-:W-:Y:S01]  /*2330*/  FMUL.FTZ R33, R32, R11 ;  /* 0x0000000b20217220 */ /* 0x000fe20000410000 */
[----:B------:R-:W-:Y:S01]  /*2340*/  FADD.FTZ R31, R12, R14 ;  /* 0x0000000e0c1f7221 */ /* 0x000fe20000010000 */
[----:B------:R-:W-:Y:S02]  /*2350*/  FADD.FTZ R35, R35, -UR13 ;  /* 0x8000000d23237e21 */ /* 0x000fe40008010000 */
[----:B------:R-:W-:Y:S01]  /*2360*/  FFMA.FTZ R12, R29, R33, R38 ;  /* 0x000000211d0c7223 */ /* 0x000fe20000010026 */
[--C-:B------:R-:W-:Y:S01]  /*2370*/  FADD.FTZ R14, R33, R36.reuse ;  /* 0x00000024210e7221 */ /* 0x100fe20000010000 */
[----:B------:R-:W-:Y:S01]  /*2380*/  PRMT R33, R42, 0x7632, R33 ;  /* 0x000076322a217816 */ /* 0x000fe20000000021 */
[----:B------:R-:W-:Y:S01]  /*2390*/  FMUL.FTZ R35, R35, UR18 ;  /* 0x0000001223237c20 */ /* 0x000fe20008410000 */
[----:B------:R-:W-:-:S02]  /*23a0*/  PRMT R36, R7, 0x7632, R36 ;  /* 0x0000763207247816 */ /* 0x000fc40000000024 */
[----:B------:R-:W-:Y:S02]  /*23b0*/  SHF.L.U32 R33, R33, 0x10, RZ ;  /* 0x0000001021217819 */ /* 0x000fe400000006ff */
[----:B------:R-:W-:-:S03]  /*23c0*/  SHF.L.U32 R36, R36, 0x10, RZ ;  /* 0x0000001024247819 */ /* 0x000fc600000006ff */
[----:B------:R-:W-:-:S04]  /*23d0*/  FADD.FTZ R33, R33, -UR13 ;  /* 0x8000000d21217e21 */ /* 0x000fc80008010000 */
        /* <DEDUP_REMOVED lines=21> */
.L_x_311:
        /* <DEDUP_REMOVED lines=24> */
[----:B------:R-:W-:Y:S01]  /*26b0*/  ISETP.NE.AND P2, PT, R63, RZ, PT ;  /* 0x000000ff3f00720c */ /* 0x000fe20003f45270 */
[----:B------:R-:W-:Y:S01]  /*26c0*/  FFMA.FTZ R34, R34, R27, R17 ;  /* 0x0000001b22227223 */ /* 0x000fe20000010011 */
[----:B------:R-:W-:Y:S01]  /*26d0*/  FADD.FTZ R20, R20, R27 ;  /* 0x0000001b14147221 */ /* 0x000fe20000010000 */
[----:B------:R-:W-:Y:S01]  /*26e0*/  FFMA.FTZ R18, R29, R32, R18 ;  /* 0x000000201d127223 */ /* 0x000fe20000010012 */
[----:B------:R-:W-:Y:S01]  /*26f0*/  FADD.FTZ R31, R31, R32 ;  /* 0x000000201f1f7221 */ /* 0x000fe20000010000 */
[----:B------:R-:W-:Y:S01]  /*2700*/  BSSY B0, `(.L_x_312) ;  /* 0x0000056000007945 */ /* 0x000fe20003800000 */
[----:B------:R-:W-:Y:S01]  /*2710*/  FADD.FTZ R14, R20, R33 ;  /* 0x00000021140e7221 */ /* 0x000fe20000010000 */
[----:B0-----:R-:W-:Y:S01]  /*2720*/  ULEA UR11, UR19, UR11, 0x18 ;  /* 0x0000000b130b7291 */ /* 0x001fe2000f8ec03f */
[----:B------:R-:W-:Y:S01]  /*2730*/  FADD.FTZ R15, R31, R36 ;  /* 0x000000241f0f7221 */ /* 0x000fe20000010000 */
[----:B------:R-:W-:Y:S01]  /*2740*/  ISETP.GT.U32.AND P3, PT, R63, 0x14, PT ;  /* 0x000000143f00780c */ /* 0x000fe20003f64070 */
[----:B-1----:R-:W-:-:S03]  /*2750*/  @!P0 FADD.FTZ R40, R40, R39 ;  /* 0x0000002728288221 */ /* 0x002fc60000010000 */
[----:B------:R-:W-:Y:S01]  /*2760*/  LEA R65, R63, UR11, 0x4 ;  /* 0x0000000b3f417c11 */ /* 0x000fe2000f8e20ff */
[----:B--2---:R-:W-:Y:S01]  /*2770*/  @!P0 FADD.FTZ R41, R41, R12 ;  /* 0x0000000c29298221 */ /* 0x004fe20000010000 */
        /* <DEDUP_REMOVED lines=46> */
[----:B------:R-:W-:-:S03]  /*2a60*/  FADD.FTZ R24, R24, R27 ;  /* 0x0000001b18187221 */ /* 0x000fc60000010000 */
[----:B----4-:R-:W-:Y:S01]  /*2a70*/  FADD.FTZ R37, R37, R28 ;  /* 0x0000001c25257221 */ /* 0x010fe20000010000 */
[----:B------:R-:W-:Y:S02]  /*2a80*/  FADD.FTZ R28, R24, R29 ;  /* 0x0000001d181c7221 */ /* 0x000fe40000010000 */
[----:B------:R-:W3:Y:S01]  /*2a90*/  LDS.128 R24, [UR11+0x90] ;  /* 0x0000900bff187984 */ /* 0x000ee20008000c00 */
[----:B------:R-:W-:Y:S01]  /*2aa0*/  FADD.FTZ R37, R37, R30 ;  /* 0x0000001e25257221 */ /* 0x000fe20000010000 */
[----:B------:R-:W-:-:S03]  /*2ab0*/  FADD.FTZ R28, R28, R31 ;  /* 0x0000001f1c1c7221 */ /* 0x000fc60000010000 */
[----:B-----5:R-:W-:Y:S01]  /*2ac0*/  FADD.FTZ R37, R37, R32 ;  /* 0x0000002025257221 */ /* 0x020fe20000010000 */
[----:B------:R-:W-:Y:S02]  /*2ad0*/  FADD.FTZ R32, R28, R33 ;  /* 0x000000211c207221 */ /* 0x000fe40000010000 */
[----:B------:R-:W4:Y:S01]  /*2ae0*/  LDS.128 R28, [UR11+0xa0] ;  /* 0x0000a00bff1c7984 */ /* 0x000f220008000c00 */
[----:B------:R-:W-:Y:S01]  /*2af0*/  FADD.FTZ R37, R37, R34 ;  /* 0x0000002225257221 */ /* 0x000fe20000010000 */
[----:B------:R-:W-:Y:S02]  /*2b00*/  FADD.FTZ R36, R32, R35 ;  /* 0x0000002320247221 */ /* 0x000fe40000010000 */
[----:B------:R-:W5:Y:S01]  /*2b10*/  LDS.128 R32, [UR11+0xb0] ;  /* 0x0000b00bff207984 */ /* 0x000f620008000c00 */
        /* <DEDUP_REMOVED lines=15> */
[----:B------:R-:W-:-:S03]  /*2c10*/  FADD.FTZ R36, R36, R31 ;  /* 0x0000001f24247221 */ /* 0x000fc60000010000 */
[----:B-----5:R-:W-:Y:S01]  /*2c20*/  FADD.FTZ R37, R37, R32 ;  /* 0x0000002025257221 */ /* 0x020fe20000010000 */
[----:B------:R-:W-:-:S03]  /*2c30*/  FADD.FTZ R36, R36, R33 ;  /* 0x0000002124247221 */ /* 0x000fc60000010000 */
[----:B0-----:R-:W-:Y:S01]  /*2c40*/  FADD.FTZ R40, R37, R34 ;  /* 0x0000002225287221 */ /* 0x001fe20000010000 */
[----:B------:R-:W-:-:S07]  /*2c50*/  FADD.FTZ R41, R36, R35 ;  /* 0x0000002324297221 */ /* 0x000fce0000010000 */
.L_x_313:
[----:B------:R-:W-:Y:S05]  /*2c60*/  BSYNC B0 ;  /* 0x0000000000007941 */ /* 0x000fea0003800000 */
.L_x_312:
        /* <DEDUP_REMOVED lines=158> */
.L_x_315:
[----:B------:R-:W-:Y:S05]  /*3650*/  BSYNC B0 ;  /* 0x0000000000007941 */ /* 0x000fea0003800000 */
.L_x_314:
        /* <DEDUP_REMOVED lines=21> */
.L_x_317:
[----:B------:R-:W-:Y:S05]  /*37b0*/  BSYNC B0 ;  /* 0x0000000000007941 */ /* 0x000fea0003800000 */
.L_x_316:
        /* <DEDUP_REMOVED lines=47> */
.L_x_320:
[----:B------:R-:W2:Y:S04]  /*3ab0*/  LDG.E.STRONG.GPU R14, desc[UR14][R12.64] ;  /* 0x0000000e0c0e7981 */ /* 0x000ea8000c1ef900 */
[----:B--2---:R-:W-:Y:S01]  /*3ac0*/  CCTL.IVALL ;  /* 0x00000000ff00798f */ /* 0x004fe20002000000 */
[----:B------:R-:W-:Y:S05]  /*3ad0*/  YIELD ;  /* 0x0000000000007946 */ /* 0x000fea0003800000 */
[----:B------:R-:W-:-:S13]  /*3ae0*/  ISETP.NE.AND P0, PT, R14, R17, PT ;  /* 0x000000110e00720c */ /* 0x000fda0003f05270 */
[----:B------:R-:W-:Y:S05]  /*3af0*/  @P0 BRA `(.L_x_320) ;  /* 0xfffffffc00ec0947 */ /* 0x000fea000383ffff */
.L_x_319:
        /* <DEDUP_REMOVED lines=17> */
.L_x_324:
        /* <DEDUP_REMOVED lines=115> */
.L_x_323:
        /* <DEDUP_REMOVED lines=61> */
.L_x_325:
[----:B------:R-:W-:-:S13]  /*4710*/  ISETP.NE.OR P0, PT, R34, RZ, P0 ;  /* 0x000000ff2200720c */ /* 0x000fda0000705670 */
[----:B------:R-:W-:Y:S05]  /*4720*/  @!P0 BRA `(.L_x_321) ;  /* 0x00000000007c8947 */ /* 0x000fea0003800000 */
.L_x_322:
        /* <DEDUP_REMOVED lines=31> */
.L_x_321:
        /* <DEDUP_REMOVED lines=11> */
.L_x_327:
[----:B------:R-:W-:Y:S05]  /*49d0*/  BSYNC B0 ;  /* 0x0000000000007941 */ /* 0x000fea0003800000 */
.L_x_326:
        /* <DEDUP_REMOVED lines=16> */
.L_x_318:
[----:B------:R-:W1:Y:S01]  /*4ae0*/  S2UR UR12, SR_CgaCtaId ;  /* 0x00000000000c79c3 */ /* 0x000e620000008800 */
[----:B------:R-:W-:Y:S01]  /*4af0*/  UMOV UR11, 0x400 ;  /* 0x00000400000b7882 */ /* 0x000fe20000000000 */
[C---:B0-----:R-:W-:Y:S01]  /*4b00*/  PRMT R14, R53.reuse, 0x7632, R14 ;  /* 0x00007632350e7816 */ /* 0x041fe2000000000e */
[----:B------:R-:W-:Y:S01]  /*4b10*/  ULDC.64 UR22, c[0x0][0x290] ;  /* 0x0000a40000167ab9 */ /* 0x000fe20000000a00 */
[----:B------:R-:W-:Y:S02]  /*4b20*/  SHF.L.U32 R53, R53, 0x10, RZ ;  /* 0x0000001035357819 */ /* 0x000fe400000006ff */
[----:B------:R-:W-:Y:S02]  /*4b30*/  SHF.R.S32.HI R31, RZ, 0x1f, R61 ;  /* 0x0000001fff1f7819 */ /* 0x000fe4000001143d */
[----:B------:R-:W-:Y:S01]  /*4b40*/  ISETP.GE.U32.AND P0, PT, R61, UR22, PT ;  /* 0x000000163d007c0c */ /* 0x000fe2000bf06070 */
[----:B------:R-:W-:Y:S01]  /*4b50*/  FADD.FTZ R53, R53, -UR13 ;  /* 0x8000000d35357e21 */ /* 0x000fe20008010000 */
[----:B------:R-:W-:-:S02]  /*4b60*/  SHF.L.U32 R54, R54, 0x10, RZ ;  /* 0x0000001036367819 */ /* 0x000fc400000006ff */
[----:B------:R-:W-:Y:S01]  /*4b70*/  ISETP.GE.AND.EX P0, PT, R31, UR23, PT, P0 ;  /* 0x000000171f007c0c */ /* 0x000fe2000bf06300 */
[----:B-1----:R-:W-:-:S09]  /*4b80*/  ULEA UR11, UR12, UR11, 0x18 ;  /* 0x0000000b0c0b7291 */ /* 0x002fd2000f8ec03f */
[----:B------:R0:W-:Y:S01]  /*4b90*/  @!P2 STS.64 [UR11+0xc8], R40 ;  /* 0x0000c828ff00a988 */ /* 0x0001e20008000a0b */
[----:B------:R-:W-:Y:S01]  /*4ba0*/  BAR.SYNC.DEFER_BLOCKING 0x0 ;  /* 0x0000000000007b1d */ /* 0x000fe20000010000 */
[----:B0-----:R-:W-:-:S05]  /*4bb0*/  FMUL.FTZ R40, R53, UR18 ;  /* 0x0000001235287c20 */ /* 0x001fca0008410000 */
[----:B------:R-:W0:Y:S01]  /*4bc0*/  LDS.64 R12, [UR11+0xc8] ;  /* 0x0000c80bff0c7984 */ /* 0x000e220008000a00 */
[----:B------:R-:W-:Y:S02]  /*4bd0*/  ULDC UR11, c[0x0][0x2bc] ;  /* 0x0000af00000b7ab9 */ /* 0x000fe40000000800 */
[----:B0-----:R-:W-:Y:S01]  /*4be0*/  FMUL.FTZ R16, R12, UR11 ;  /* 0x0000000b0c107c20 */ /* 0x001fe20008410000 */
[----:B------:R-:W-:Y:S01]  /*4bf0*/  SHF.L.U32 R12, R14, 0x10, RZ ;  /* 0x000000100e0c7819 */ /* 0x000fe200000006ff */
[----:B------:R-:W-:Y:S01]  /*4c00*/  FMUL.FTZ R17, R13, UR11 ;  /* 0x0000000b0d117c20 */ /* 0x000fe20008410000 */
[C---:B------:R-:W-:Y:S02]  /*4c10*/  PRMT R14, R52.reuse, 0x7632, R14 ;  /* 0x00007632340e7816 */ /* 0x040fe4000000000e */
[----:B------:R-:W-:Y:S01]  /*4c20*/  SHF.L.U32 R13, R52, 0x10, RZ ;  /* 0x00000010340d7819 */ /* 0x000fe200000006ff */
[----:B------:R-:W-:Y:S01]  /*4c30*/  FADD.FTZ R12, R12, -UR13 ;  /* 0x8000000d0c0c7e21 */ /* 0x000fe20008010000 */
[----:B------:R-:W-:-:S03]  /*4c40*/  SHF.L.U32 R14, R14, 0x10, RZ ;  /* 0x000000100e0e7819 */ /* 0x000fc600000006ff */
        /* <DEDUP_REMOVED lines=20> */
.L_x_328:
        /* <DEDUP_REMOVED lines=20> */
.L_x_330:
[----:B------:R-:W-:Y:S05]  /*4ed0*/  BSYNC B0 ;  /* 0x0000000000007941 */ /* 0x000fea0003800000 */
.L_x_329:
        /* <DEDUP_REMOVED lines=29> */
.L_x_331:
[----:B------:R-:W-:Y:S04]  /*50b0*/  BSSY B0, `(.L_x_332) ;  /* 0x0000014000007945 */ /* 0x000fe80003800000 */
[----:B------:R-:W-:Y:S05]  /*50c0*/  @P0 BRA `(.L_x_333) ;  /* 0x0000000000480947 */ /* 0x000fea0003800000 */
[C-C-:B------:R-:W-:Y:S01]  /*50d0*/  FFMA.FTZ R12, R16.reuse, R54, R17.reuse ;  /* 0x00000036100c7223 */ /* 0x140fe20000010011 */
[----:B0-----:R-:W-:Y:S01]  /*50e0*/  FFMA.FTZ R13, R16, R38, R17 ;  /* 0x00000026100d7223 */ /* 0x001fe20000010011 */
        /* <DEDUP_REMOVED lines=16> */
.L_x_333:
[----:B------:R-:W-:Y:S05]  /*51f0*/  BSYNC B0 ;  /* 0x0000000000007941 */ /* 0x000fea0003800000 */
.L_x_332:
        /* <DEDUP_REMOVED lines=11> */
[----:B01----:R-:W-:Y:S02]  /*52b0*/  SHF.L.U32 R13, R48, 0x10, RZ ;  /* 0x00000010300d7819 */ /* 0x003fe400000006ff */
        /* <DEDUP_REMOVED lines=21> */
.L_x_334:
        /* <DEDUP_REMOVED lines=20> */
.L_x_336:
[----:B------:R-:W-:Y:S05]  /*5550*/  BSYNC B0 ;  /* 0x0000000000007941 */ /* 0x000fea0003800000 */
.L_x_335:
[----:B------:R-:W-:Y:S01]  /*5560*/  SHF.L.U32 R27, R27, 0x10, RZ ;  /* 0x000000101b1b7819 */ /* 0x000fe200000006ff */
[----:B------:R-:W-:Y:S01]  /*5570*/  FADD.FTZ R50, R50, -UR13 ;  /* 0x8000000d32327e21 */ /* 0x000fe20008010000 */
[----:B------:R-:W-:Y:S02]  /*5580*/  SHF.L.U32 R12, R26, 0x10, RZ ;  /* 0x000000101a0c7819 */ /* 0x000fe400000006ff */
[----:B------:R-:W-:Y:S01]  /*5590*/  SHF.L.U32 R47, R47, 0x10, RZ ;  /* 0x000000102f2f7819 */ /* 0x000fe200000006ff */
[----:B------:R-:W-:Y:S01]  /*55a0*/  FADD.FTZ R27, R27, -UR13 ;  /* 0x8000000d1b1b7e21 */ /* 0x000fe20008010000 */
[----:B------:R-:W-:Y:S01]  /*55b0*/  ISETP.GT.U32.OR P0, PT, R63, 0x29f, P0 ;  /* 0x0000029f3f00780c */ /* 0x000fe20000704470 */
[----:B------:R-:W-:Y:S01]  /*55c0*/  FMUL.FTZ R50, R50, UR18 ;  /* 0x0000001232327c20 */ /* 0x000fe20008410000 */
[----:B------:R-:W-:Y:S01]  /*55d0*/  SHF.R.S32.HI R26, RZ, 0x1f, R58 ;  /* 0x0000001fff1a7819 */ /* 0x000fe2000001143a */
[----:B------:R-:W-:Y:S01]  /*55e0*/  FMUL.FTZ R34, R27, UR18 ;  /* 0x000000121b227c20 */ /* 0x000fe20008410000 */
[----:B------:R-:W-:Y:S01]  /*55f0*/  SHF.R.S32.HI R4, RZ, 0x1f, R57 ;  /* 0x0000001fff047819 */ /* 0x000fe20000011439 */
[----:B------:R-:W-:Y:S08]  /*5600*/  @!P5 BRA `(.L_x_337) ;  /* 0x000000000048d947 */ /* 0x000ff00003800000 */
        /* <DEDUP_REMOVED lines=18> */
.L_x_337:
[----:B------:R-:W-:Y:S04]  /*5730*/  BSSY B0, `(.L_x_338) ;  /* 0x0000014000007945 */ /* 0x000fe80003800000 */
[----:B------:R-:W-:Y:S05]  /*5740*/  @P0 BRA `(.L_x_339) ;  /* 0x0000000000480947 */ /* 0x000fea0003800000 */
[C-C-:B0-----:R-:W-:Y:S01]  /*5750*/  FFMA.FTZ R13, R16.reuse, R34, R17.reuse ;  /* 0x00000022100d7223 */ /* 0x141fe20000010011 */
        /* <DEDUP_REMOVED lines=17> */
.L_x_339:
[----:B------:R-:W-:Y:S05]  /*5870*/  BSYNC B0 ;  /* 0x0000000000007941 */ /* 0x000fea0003800000 */
.L_x_338:
[----:B------:R-:W-:Y:S02]  /*5880*/  SHF.L.U32 R45, R45, 0x10, RZ ;  /* 0x000000102d2d7819 */ /* 0x000fe400000006ff */
[----:B------:R-:W-:Y:S02]  /*5890*/  SHF.L.U32 R25, R25, 0x10, RZ ;  /* 0x0000001019197819 */ /* 0x000fe400000006ff */
[----:B------:R-:W-:Y:S01]  /*58a0*/  ISETP.GE.U32.AND P0, PT, R58, UR22, PT ;  /* 0x000000163a007c0c */ /* 0x000fe2000bf06070 */
[----:B------:R-:W-:Y:S01]  /*58b0*/  FADD.FTZ R45, R45, -UR13 ;  /* 0x8000000d2d2d7e21 */ /* 0x000fe20008010000 */
[----:B------:R-:W-:Y:S01]  /*58c0*/  ISETP.GE.U32.AND P2, PT, R57, UR22, PT ;  /* 0x0000001639007c0c */ /* 0x000fe2000bf46070 */
[----:B------:R-:W-:Y:S01]  /*58d0*/  FADD.FTZ R25, R25, -UR13 ;  /* 0x8000000d19197e21 */ /* 0x000fe20008010000 */
[----:B0-----:R-:W-:Y:S01]  /*58e0*/  SHF.R.S32.HI R13, RZ, 0x1f, R56 ;  /* 0x0000001fff0d7819 */ /* 0x001fe20000011438 */
        /* <DEDUP_REMOVED lines=9> */
[----:B-1----:R-:W-:-:S02]  /*5980*/  SHF.L.U32 R15, R44, 0x10, RZ ;  /* 0x000000102c0f7819 */ /* 0x002fc400000006ff */
        /* <DEDUP_REMOVED lines=24> */
.L_x_340:
        /* <DEDUP_REMOVED lines=20> */
.L_x_342:
[----:B------:R-:W-:Y:S05]  /*5c50*/  BSYNC B0 ;  /* 0x0000000000007941 */ /* 0x000fea0003800000 */
.L_x_341:
        /* <DEDUP_REMOVED lines=25> */
.L_x_343:
[----:B------:R-:W-:Y:S04]  /*5df0*/  BSSY B0, `(.L_x_344) ;  /* 0x0000014000007945 */ /* 0x000fe80003800000 */
[----:B------:R-:W-:Y:S05]  /*5e00*/  @P2 BRA `(.L_x_345) ;  /* 0x0000000000482947 */ /* 0x000fea0003800000 */
[C-C-:B------:R-:W-:Y:S01]  /*5e10*/  FFMA.FTZ R14, R16.reuse, R46, R17.reuse ;  /* 0x0000002e100e7223 */ /* 0x140fe20000010011 */
[----:B0-----:R-:W-:Y:S01]  /*5e20*/  FFMA.FTZ R15, R16, R30, R17 ;  /* 0x0000001e100f7223 */ /* 0x001fe20000010011 */
        /* <DEDUP_REMOVED lines=16> */
.L_x_345:
[----:B------:R-:W-:Y:S05]  /*5f30*/  BSYNC B0 ;  /* 0x0000000000007941 */ /* 0x000fea0003800000 */
.L_x_344:
        /* <DEDUP_REMOVED lines=11> */
[----:B0-----:R-:W-:Y:S01]  /*5ff0*/  SHF.L.U32 R24, R19, 0x10, RZ ;  /* 0x0000001013187819 */ /* 0x001fe200000006ff */
        /* <DEDUP_REMOVED lines=19> */
.L_x_346:
[----:B------:R-:W-:Y:S04]  /*6130*/  BSSY B0, `(.L_x_347) ;  /* 0x0000014000007945 */ /* 0x000fe80003800000 */
[----:B------:R-:W-:Y:S05]  /*6140*/  @P4 BRA `(.L_x_348) ;  /* 0x0000000000484947 */ /* 0x000fea0003800000 */
[C-C-:B------:R-:W-:Y:S01]  /*6150*/  FFMA.FTZ R4, R16.reuse, R28, R17.reuse ;  /* 0x0000001c10047223 */ /* 0x140fe20000010011 */
[----:B-1----:R-:W-:Y:S01]  /*6160*/  FFMA.FTZ R15, R16, R26, R17 ;  /* 0x0000001a100f7223 */ /* 0x002fe20000010011 */
[----:B------:R-:W-:Y:S02]  /*6170*/  ULDC.64 UR20, c[0x0][0x288] ;  /* 0x0000a20000147ab9 */ /* 0x000fe40000000a00 */
[----:B------:R-:W-:Y:S01]  /*6180*/  FFMA.FTZ R6, R5, R8, -R4 ;  /* 0x0000000805067223 */ /* 0x000fe20000010804 */
[----:B------:R-:W-:Y:S01]  /*6190*/  MOV R4, R66 ;  /* 0x0000004200047202 */ /* 0x000fe20000000f00 */
[----:B------:R-:W-:Y:S01]  /*61a0*/  IMAD R13, R13, UR20, RZ ;  /* 0x000000140d0d7c24 */ /* 0x000fe2000f8e02ff */
[----:B------:R-:W-:Y:S01]  /*61b0*/  MOV R5, R69 ;  /* 0x0000004500057202 */ /* 0x000fe20000000f00 */
[----:B------:R-:W-:Y:S02]  /*61c0*/  FFMA.FTZ R20, R20, R11, -R15 ;  /* 0x0000000b14147223 */ /* 0x000fe4000001080f */
        /* <DEDUP_REMOVED lines=10> */
.L_x_348:
[----:B------:R-:W-:Y:S05]  /*6270*/  BSYNC B0 ;  /* 0x0000000000007941 */ /* 0x000fea0003800000 */
.L_x_347:
        /* <DEDUP_REMOVED lines=9> */
[----:B0-----:R-:W-:Y:S01]  /*6310*/  FMUL.FTZ R4, R9, -1.4426950216293334961 ;  /* 0xbfb8aa3b09047820 */ /* 0x001fe20000410000 */
[----:B------:R-:W-:-:S05]  /*6320*/  FMUL.FTZ R13, R10, -1.4426950216293334961 ;  /* 0xbfb8aa3b0a0d7820 */ /* 0x000fca0000410000 */
[----:B------:R-:W0:Y:S08]  /*6330*/  MUFU.EX2 R4, R4 ;  /* 0x0000000400047308 */ /* 0x000e300000000800 */
[----:B------:R-:W2:Y:S01]  /*6340*/  MUFU.EX2 R13, R13 ;  /* 0x0000000d000d7308 */ /* 0x000ea20000000800 */
[----:B0-----:R-:W-:-:S07]  /*6350*/  FADD.FTZ R5, R4, 1 ;  /* 0x3f80000004057421 */ /* 0x001fce0000010000 */
[----:B------:R-:W0:Y:S01]  /*6360*/  MUFU.RCP R6, R5 ;  /* 0x0000000500067308 */ /* 0x000e220000001000 */
[----:B--2---:R-:W-:-:S07]  /*6370*/  FADD.FTZ R14, R13, 1 ;  /* 0x3f8000000d0e7421 */ /* 0x004fce0000010000 */
[----:B-1----:R-:W1:Y:S01]  /*6380*/  MUFU.RCP R15, R14 ;  /* 0x0000000e000f7308 */ /* 0x002e620000001000 */
        /* <DEDUP_REMOVED lines=8> */
.L_x_349:
[----:B------:R-:W-:Y:S04]  /*6410*/  BSSY B0, `(.L_x_350) ;  /* 0x0000013000007945 */ /* 0x000fe80003800000 */
[----:B------:R-:W-:Y:S05]  /*6420*/  @P3 BRA `(.L_x_351) ;  /* 0x0000000000443947 */ /* 0x000fea0003800000 */
[----:B------:R-:W-:Y:S01]  /*6430*/  ULDC.64 UR12, c[0x0][0x288] ;  /* 0x0000a200000c7ab9 */ /* 0x000fe20000000a00 */
[C-C-:B0-----:R-:W-:Y:S01]  /*6440*/  FFMA.FTZ R4, R16.reuse, R42, R17.reuse ;  /* 0x0000002a10047223 */ /* 0x141fe20000010011 */
        /* <DEDUP_REMOVED lines=15> */
.L_x_351:
[----:B------:R-:W-:Y:S05]  /*6540*/  BSYNC B0 ;  /* 0x0000000000007941 */ /* 0x000fea0003800000 */
.L_x_350:
[----:B------:R-:W-:Y:S01]  /*6550*/  ULDC UR11, c[0x0][0x10] ;  /* 0x00000400000b7ab9 */ /* 0x000fe20000000800 */
[----:B------:R-:W-:Y:S02]  /*6560*/  UIADD3 UR4, UR4, 0x1, URZ ;  /* 0x0000000104047890 */ /* 0x000fe4000fffe03f */
[----:B------:R-:W-:-:S04]  /*6570*/  UIADD3 UR6, UR11, UR6, URZ ;  /* 0x000000060b067290 */ /* 0x000fc8000fffe03f */
[----:B------:R-:W-:-:S06]  /*6580*/  UISETP.GE.AND UP0, UPT, UR6, UR5, UPT ;  /* 0x000000050600728c */ /* 0x000fcc000bf06270 */
[----:B------:R-:W-:-:S13]  /*6590*/  PLOP3.LUT P0, PT, PT, PT, UP0, 0x80, 0x0 ;  /* 0x000000000000781c */ /* 0x000fda0003f0f008 */
[----:B------:R-:W-:Y:S05]  /*65a0*/  @!P0 BRA `(.L_x_352) ;  /* 0xffffff9c00708947 */ /* 0x000fea000383ffff */
.L_x_301:
[----:B0-2---:R-:W0:Y:S01]  /*65b0*/  LDC R4, c[0x0][0xc] ;  /* 0x00000300ff047b82 */ /* 0x005e220000000800 */
[----:B------:R-:W-:Y:S01]  /*65c0*/  ISETP.NE.AND P1, PT, R63, RZ, PT ;  /* 0x000000ff3f00720c */ /* 0x000fe20003f25270 */
[----:B------:R-:W-:Y:S06]  /*65d0*/  BSSY B0, `(.L_x_353) ;  /* 0x0000011000007945 */ /* 0x000fec0003800000 */
[----:B------:R-:W2:Y:S08]  /*65e0*/  LDC R7, c[0x0][0x10] ;  /* 0x00000400ff077b82 */ /* 0x000eb00000000800 */
[----:B------:R-:W3:Y:S01]  /*65f0*/  LDC.64 R2, c[0x0][0x258] ;  /* 0x00009600ff027b82 */ /* 0x000ee20000000a00 */
[----:B0-----:R-:W-:-:S02]  /*6600*/  ISETP.NE.AND P0, PT, R4, 0x1, PT ;  /* 0x000000010400780c */ /* 0x001fc40003f05270 */
[----:B--2---:R-:W-:-:S04]  /*6610*/  SHF.L.U32 R0, R7, 0x1, RZ ;  /* 0x0000000107007819 */ /* 0x004fc800000006ff */
[----:B------:R-:W-:-:S05]  /*6620*/  SEL R5, R0, RZ, P0 ;  /* 0x000000ff00057207 */ /* 0x000fca0000000000 */
[----:B---3--:R-:W-:Y:S01]  /*6630*/  IMAD.WIDE.U32 R2, R5, 0x4, R2 ;  /* 0x0000000405027825 */ /* 0x008fe200078e0002 */
[----:B------:R-:W-:Y:S06]  /*6640*/  @P1 BRA `(.L_x_354) ;  /* 0x0000000000241947 */ /* 0x000fec0003800000 */
[----:B------:R-:W0:Y:S01]  /*6650*/  S2R R0, SR_LANEID ;  /* 0x0000000000007919 */ /* 0x000e220000000000 */
[----:B------:R-:W-:Y:S02]  /*6660*/  VOTEU.ANY UR4, UPT, PT ;  /* 0x0000000000047886 */ /* 0x000fe400038e0100 */
[----:B------:R-:W-:Y:S02]  /*6670*/  UFLO.U32 UR5, UR4 ;  /* 0x00000004000572bd */ /* 0x000fe400080e0000 */
[----:B------:R-:W2:Y:S04]  /*6680*/  POPC R5, UR4 ;  /* 0x0000000400057d09 */ /* 0x000ea80008000000 */
[----:B0-----:R-:W-:-:S13]  /*6690*/  ISETP.EQ.U32.AND P0, PT, R0, UR5, PT ;  /* 0x0000000500007c0c */ /* 0x001fda000bf02070 */
[----:B------:R-:W-:Y:S06]  /*66a0*/  @P0 MEMBAR.ALL.GPU ;  /* 0x0000000000000992 */ /* 0x000fec000000a000 */
[----:B------:R-:W-:-:S00]  /*66b0*/  @P0 ERRBAR ;  /* 0x00000000000009ab */ /* 0x000fc00000000000 */
[----:B------:R-:W-:Y:S06]  /*66c0*/  @P0 CGAERRBAR ;  /* 0x00000000000005ab */ /* 0x000fec0000000000 */
[----:B--2---:R0:W-:Y:S02]  /*66d0*/  @P0 REDG.E.ADD.S32.STRONG.GPU desc[UR14][R2.64], R5 ;  /* 0x000000050200098e */ /* 0x0041e4000c10e38e */
.L_x_354:
[----:B------:R-:W-:Y:S05]  /*66e0*/  BSYNC B0 ;  /* 0x0000000000007941 */ /* 0x000fea0003800000 */
.L_x_353:
[----:B------:R-:W2:Y:S01]  /*66f0*/  S2UR UR4, SR_CTAID.X ;  /* 0x00000000000479c3 */ /* 0x000ea20000002500 */
[----:B------:R-:W-:Y:S02]  /*6700*/  IADD3 R0, R4, -0x1, RZ ;  /* 0xffffffff04007810 */ /* 0x000fe40007ffe0ff */
[----:B0-----:R-:W-:-:S05]  /*6710*/  IADD3 R5, R7, -0x1, RZ ;  /* 0xffffffff07057810 */ /* 0x001fca0007ffe0ff */
[----:B------:R-:W0:Y:S01]  /*6720*/  S2UR UR5, SR_CTAID.Y ;  /* 0x00000000000579c3 */ /* 0x000e220000002600 */
[----:B--2---:R-:W-:-:S04]  /*6730*/  ISETP.NE.AND P0, PT, R0, UR4, PT ;  /* 0x0000000400007c0c */ /* 0x004fc8000bf05270 */
[----:B0-----:R-:W-:-:S13]  /*6740*/  ISETP.NE.OR P0, PT, R5, UR5, P0 ;  /* 0x0000000505007c0c */ /* 0x001fda0008705670 */
[----:B------:R-:W-:Y:S05]  /*6750*/  @P0 EXIT ;  /* 0x000000000000094d */ /* 0x000fea0003800000 */
[----:B------:R-:W-:Y:S05]  /*6760*/  @P1 BRA `(.L_x_355) ;  /* 0x0000000000201947 */ /* 0x000fea0003800000 */
[----:B------:R-:W-:-:S05]  /*6770*/  IMAD R0, R4, R7, RZ ;  /* 0x0000000704007224 */ /* 0x000fca00078e02ff */
[----:B------:R-:W-:-:S13]  /*6780*/  ISETP.NE.AND P0, PT, R0, -0x1, PT ;  /* 0xffffffff0000780c */ /* 0x000fda0003f05270 */
[----:B------:R-:W-:Y:S05]  /*6790*/  @!P0 BRA `(.L_x_355) ;  /* 0x0000000000148947 */ /* 0x000fea0003800000 */
.L_x_356:
[----:B------:R-:W2:Y:S04]  /*67a0*/  LDG.E.STRONG.GPU R5, desc[UR14][R2.64] ;  /* 0x0000000e02057981 */ /* 0x000ea8000c1ef900 */
[----:B--2---:R-:W-:Y:S01]  /*67b0*/  CCTL.IVALL ;  /* 0x00000000ff00798f */ /* 0x004fe20002000000 */
[----:B------:R-:W-:Y:S05]  /*67c0*/  YIELD ;  /* 0x0000000000007946 */ /* 0x000fea0003800000 */
[----:B------:R-:W-:-:S13]  /*67d0*/  ISETP.NE.AND P0, PT, R5, R0, PT ;  /* 0x000000000500720c */ /* 0x000fda0003f05270 */
[----:B------:R-:W-:Y:S05]  /*67e0*/  @P0 BRA `(.L_x_356) ;  /* 0xfffffffc00ec0947 */ /* 0x000fea000383ffff */
.L_x_355:
[----:B------:R-:W-:Y:S05]  /*67f0*/  WARPSYNC.ALL ;  /* 0x0000000000007948 */ /* 0x000fea0003800000 */
[----:B-1----:R-:W0:Y:S08]  /*6800*/  LDC.64 R22, c[0x0][0x288] ;  /* 0x0000a200ff167b82 */ /* 0x002e300000000a00 */
        /* <DEDUP_REMOVED lines=22> */
.L_x_357:
        /* <DEDUP_REMOVED lines=25> */
.L_x_358:
        /* <DEDUP_REMOVED lines=16> */
.L_x_3230:


//--------------------- .text._Z35group_norm_nhwc_bwd_one_pass_kernelI11Bf16IOBf16WLi512ELi42ELi672EEv26Group_norm_nhwc_bwd_params --------------------------
	.section	.text._Z35group_norm_nhwc_bwd_one_pass_kernelI11Bf16IOBf16WLi512ELi42ELi672EEv26Group_norm_nhwc_bwd_params,"ax",@progbits
	.align	128
        .global         _Z35group_norm_nhwc_bwd_one_pass_kernelI11Bf16IOBf16WLi512ELi42ELi672EEv26Group_norm_nhwc_bwd_params
        .type           _Z35group_norm_nhwc_bwd_one_pass_kernelI11Bf16IOBf16WLi512ELi42ELi672EEv26Group_norm_nhwc_bwd_params,@function
        .size           _Z35group_norm_nhwc_bwd_one_pass_kernelI11Bf16IOBf16WLi512ELi42ELi672EEv26Group_norm_nhwc_bwd_params,(.L_x_3231 - _Z35group_norm_nhwc_bwd_one_pass_kernelI11Bf16IOBf16WLi512ELi42ELi672EEv26Group_norm_nhwc_bwd_params)
        .other          _Z35group_norm_nhwc_bwd_one_pass_kernelI11Bf16IOBf16WLi512ELi42ELi672EEv26Group_norm_nhwc_bwd_params,@"STO_CUDA_ENTRY STV_DEFAULT"
_Z35group_norm_nhwc_bwd_one_pass_kernelI11Bf16IOBf16WLi512ELi42ELi672EEv26Group_norm_nhwc_bwd_params:
.text._Z35group_norm_nhwc_bwd_one_pass_kernelI11Bf16IOBf16WLi512ELi42ELi672EEv26Group_norm_nhwc_bwd_params:
        /* <DEDUP_REMOVED lines=54> */
.L_x_442:
[----:B------:R-:W2:Y:S01]  /*0360*/  LDL R20, [R1+0x1c] ;  /* 0x00001c0001147983 */ /* 0x000ea20000100800 */
[----:B0-----:R-:W0:Y:S01]  /*0370*/  LDC R14, c[0x0][0x2a0] ;  /* 0x0000a800ff0e7b82 */ /* 0x001e220000000800 */
[----:B------:R-:W-:Y:S01]  /*0380*/  IABS R16, UR6 ;  /* 0x0000000600107c13 */ /* 0x000fe20008000000 */
[----:B------:R-:W-:Y:S01]  /*0390*/  ULDC.64 UR18, c[0x0][0x290] ;  /* 0x0000a40000127ab9 */ /* 0x000fe20000000a00 */
[----:B------:R-:W3:Y:S01]  /*03a0*/  S2R R15, SR_TID.X ;  /* 0x00000000000f7919 */ /* 0x000ee20000002100 */
[----:B------:R-:W-:Y:S01]  /*03b0*/  ISETP.LE.AND P5, PT, RZ, UR6, PT ;  /* 0x00000006ff007c0c */ /* 0x000fe2000bfa3270 */
[----:B------:R-:W-:Y:S01]  /*03c0*/  ULDC.64 UR12, c[0x0][0x298] ;  /* 0x0000a600000c7ab9 */ /* 0x000fe20000000a00 */
[----:B------:R-:W-:Y:S02]  /*03d0*/  SHF.R.S32.HI R23, RZ, 0x1f, R7 ;  /* 0x0000001fff177819 */ /* 0x000fe40000011407 */
[----:B------:R-:W-:Y:S01]  /*03e0*/  CS2R R42, SRZ ;  /* 0x00000000002a7805 */ /* 0x000fe2000001ff00 */
[----:B------:R-:W2:Y:S01]  /*03f0*/  @P1 LDC.64 R24, c[0x0][0x288] ;  /* 0x0000a200ff181b82 */ /* 0x000ea20000000a00 */
[----:B------:R-:W-:-:S07]  /*0400*/  IADD3 R33, R2, 0xe0, RZ ;  /* 0x000000e002217810 */ /* 0x000fce0007ffe0ff */
[----:B------:R-:W4:Y:S08]  /*0410*/  @P1 LDC.64 R18, c[0x0][0x230] ;  /* 0x00008c00ff121b82 */ /* 0x000f300000000a00 */
[----:B------:R-:W4:Y:S01]  /*0420*/  @P1 LDC.64 R28, c[0x0][0x228] ;  /* 0x00008a00ff1c1b82 */ /* 0x000f220000000a00 */
[----:B0-----:R-:W-:Y:S01]  /*0430*/  IABS R12, R14 ;  /* 0x0000000e000c7213 */ /* 0x001fe20000000000 */
[----:B------:R-:W-:Y:S01]  /*0440*/  HFMA2.MMA R68, -RZ, RZ, 0, 0 ;  /* 0x00000000ff447435 */ /* 0x000fe200000001ff */
[----:B------:R-:W-:-:S02]  /*0450*/  SHF.R.S32.HI R31, RZ, 0x1f, R33 ;  /* 0x0000001fff1f7819 */ /* 0x000fc40000011421 */
[----:B------:R-:W0:Y:S01]  /*0460*/  I2F.RP R10, R12 ;  /* 0x0000000c000a7306 */ /* 0x000e220000209400 */
[C---:B------:R-:W-:Y:S02]  /*0470*/  IADD3 R30, R2.reuse, 0x100, RZ ;  /* 0x00000100021e7810 */ /* 0x040fe40007ffe0ff */
[----:B------:R-:W-:Y:S02]  /*0480*/  IADD3 R34, R2, 0x120, RZ ;  /* 0x0000012002227810 */ /* 0x000fe40007ffe0ff */
[----:B------:R-:W-:-:S03]  /*0490*/  SHF.R.S32.HI R27, RZ, 0x1f, R30 ;  /* 0x0000001fff1b7819 */ /* 0x000fc6000001141e */
[----:B0-----:R-:W1:Y:S02]  /*04a0*/  MUFU.RCP R10, R10 ;  /* 0x0000000a000a7308 */ /* 0x001e640000001000 */
[----:B-1----:R-:W-:-:S06]  /*04b0*/  IADD3 R8, R10, 0xffffffe, RZ ;  /* 0x0ffffffe0a087810 */ /* 0x002fcc0007ffe0ff */
[----:B------:R0:W1:Y:S02]  /*04c0*/  F2I.FTZ.U32.TRUNC.NTZ R9, R8 ;  /* 0x0000000800097305 */ /* 0x000064000021f000 */
[----:B0-----:R-:W-:Y:S01]  /*04d0*/  HFMA2.MMA R8, -RZ, RZ, 0, 0 ;  /* 0x00000000ff087435 */ /* 0x001fe200000001ff */
[----:B-1----:R-:W-:-:S05]  /*04e0*/  IADD3 R11, RZ, -R9, RZ ;  /* 0x80000009ff0b7210 */ /* 0x002fca0007ffe0ff */
[----:B------:R-:W-:-:S04]  /*04f0*/  IMAD R11, R11, R12, RZ ;  /* 0x0000000c0b0b7224 */ /* 0x000fc800078e02ff */
[----:B------:R-:W-:Y:S01]  /*0500*/  IMAD.HI.U32 R9, R9, R11, R8 ;  /* 0x0000000b09097227 */ /* 0x000fe200078e0008 */
[----:B------:R-:W-:-:S05]  /*0510*/  MOV R11, R16 ;  /* 0x00000010000b7202 */ /* 0x000fca0000000f00 */
[----:B------:R-:W-:-:S05]  /*0520*/  IMAD.HI.U32 R10, R9, R11, RZ ;  /* 0x0000000b090a7227 */ /* 0x000fca00078e00ff */
[----:B------:R-:W-:-:S05]  /*0530*/  IADD3 R9, -R10, RZ, RZ ;  /* 0x000000ff0a097210 */ /* 0x000fca0007ffe1ff */
[----:B------:R-:W-:Y:S02]  /*0540*/  IMAD R11, R12, R9, R11 ;  /* 0x000000090c0b7224 */ /* 0x000fe400078e020b */
[----:B---3--:R-:W-:-:S03]  /*0550*/  IMAD.WIDE.U32 R8, R15, -0x79e79e79, RZ ;  /* 0x861861870f087825 */ /* 0x008fc600078e00ff */
[----:B------:R-:W-:Y:S02]  /*0560*/  ISETP.GT.U32.AND P3, PT, R12, R11, PT ;  /* 0x0000000b0c00720c */ /* 0x000fe40003f64070 */
[----:B------:R-:W-:-:S04]  /*0570*/  IADD3 R8, -R9, R15, RZ ;  /* 0x0000000f09087210 */ /* 0x000fc80007ffe1ff */
[----:B------:R-:W-:Y:S02]  /*0580*/  LEA.HI R8, R8, R9, RZ, 0x1f ;  /* 0x0000000908087211 */ /* 0x000fe400078ff8ff */
[----:B------:R-:W-:Y:S02]  /*0590*/  LOP3.LUT R9, R14, UR6, RZ, 0x3c, !PT ;  /* 0x000000060e097c12 */ /* 0x000fe4000f8e3cff */
[----:B------:R-:W-:Y:S02]  /*05a0*/  SHF.R.U32.HI R16, RZ, 0x4, R8 ;  /* 0x00000004ff107819 */ /* 0x000fe40000011608 */
[----:B------:R-:W-:Y:S02]  /*05b0*/  ISETP.GE.AND P2, PT, R9, RZ, PT ;  /* 0x000000ff0900720c */ /* 0x000fe40003f46270 */
[----:B------:R-:W-:Y:S01]  /*05c0*/  @!P3 IADD3 R11, R11, -R12, RZ ;  /* 0x8000000c0b0bb210 */ /* 0x000fe20007ffe0ff */
[----:B------:R-:W-:Y:S01]  /*05d0*/  IMAD R16, R16, -0x15, R15 ;  /* 0xffffffeb10107824 */ /* 0x000fe200078e020f */
[----:B------:R-:W-:-:S02]  /*05e0*/  @!P3 IADD3 R10, R10, 0x1, RZ ;  /* 0x000000010a0ab810 */ /* 0x000fc40007ffe0ff */
[-C--:B------:R-:W-:Y:S02]  /*05f0*/  ISETP.GT.U32.AND P0, PT, R12, R11.reuse, PT ;  /* 0x0000000b0c00720c */ /* 0x080fe40003f04070 */
[CC--:B------:R-:W-:Y:S02]  /*0600*/  IADD3 R8, R11.reuse, -R12.reuse, RZ ;  /* 0x8000000c0b087210 */ /* 0x0c0fe40007ffe0ff */
[----:B------:R-:W-:Y:S02]  /*0610*/  ISETP.GE.U32.AND P4, PT, R11, R12, PT ;  /* 0x0000000c0b00720c */ /* 0x000fe40003f86070 */
[----:B------:R-:W-:Y:S02]  /*0620*/  SEL R8, R8, R11, !P0 ;  /* 0x0000000b08087207 */ /* 0x000fe40004000000 */
[----:B------:R-:W-:Y:S02]  /*0630*/  ISETP.GE.U32.AND P0, PT, R7, UR18, PT ;  /* 0x0000001207007c0c */ /* 0x000fe4000bf06070 */
[----:B------:R-:W-:-:S02]  /*0640*/  ISETP.NE.AND P3, PT, R14, RZ, PT ;  /* 0x000000ff0e00720c */ /* 0x000fc40003f65270 */
[----:B------:R-:W-:Y:S02]  /*0650*/  ISETP.GE.AND.EX P0, PT, R23, UR19, PT, P0 ;  /* 0x0000001317007c0c */ /* 0x000fe4000bf06300 */
[----:B------:R-:W-:Y:S02]  /*0660*/  LOP3.LUT R9, RZ, R14, RZ, 0x33, !PT ;  /* 0x0000000eff097212 */ /* 0x000fe400078e33ff */
[----:B------:R-:W-:Y:S02]  /*0670*/  @!P5 IADD3 R8, -R8, RZ, RZ ;  /* 0x000000ff0808d210 */ /* 0x000fe40007ffe1ff */
[----:B------:R-:W-:Y:S02]  /*0680*/  ISETP.GT.U32.OR P0, PT, R0, 0x29f, P0 ;  /* 0x0000029f0000780c */ /* 0x000fe40000704470 */
[----:B------:R-:W-:Y:S02]  /*0690*/  @P4 IADD3 R10, R10, 0x1, RZ ;  /* 0x000000010a0a4810 */ /* 0x000fe40007ffe0ff */
[----:B------:R-:W-:-:S02]  /*06a0*/  SEL R17, R9, R8, !P3 ;  /* 0x0000000809117207 */ /* 0x000fc40005800000 */
[----:B------:R-:W-:Y:S02]  /*06b0*/  @!P2 IADD3 R10, -R10, RZ, RZ ;  /* 0x000000ff0a0aa210 */ /* 0x000fe40007ffe1ff */
[----:B------:R-:W-:Y:S01]  /*06c0*/  SHF.L.U32 R32, R16, 0x1, RZ ;  /* 0x0000000110207819 */ /* 0x000fe200000006ff */
[----:B------:R-:W-:Y:S01]  /*06d0*/  IMAD R12, R17, 0x2a, RZ ;  /* 0x0000002a110c7824 */ /* 0x000fe200078e02ff */
[----:B------:R-:W-:Y:S01]  /*06e0*/  SEL R9, R9, R10, !P3 ;  /* 0x0000000a09097207 */ /* 0x000fe20005800000 */
[----:B------:R0:W-:Y:S01]  /*06f0*/  STL [R1+0x18], R17 ;  /* 0x0000181101007387 */ /* 0x0001e20000100800 */
[----:B------:R-:W-:Y:S01]  /*0700*/  SHF.R.S32.HI R15, RZ, 0x1f, R32 ;  /* 0x0000001fff0f7819 */ /* 0x000fe20000011420 */
[----:B------:R-:W1:Y:S01]  /*0710*/  @!P0 LDC.64 R10, c[0x0][0x288] ;  /* 0x0000a200ff0a8b82 */ /* 0x000e620000000a00 */
[----:B------:R-:W-:Y:S02]  /*0720*/  IADD3 R14, P2, R32, R12, RZ ;  /* 0x0000000c200e7210 */ /* 0x000fe40007f5e0ff */
[----:B------:R-:W-:-:S02]  /*0730*/  SHF.R.S32.HI R8, RZ, 0x1f, R9 ;  /* 0x0000001fff087819 */ /* 0x000fc40000011409 */
[----:B------:R-:W-:Y:S02]  /*0740*/  LEA.HI.X.SX32 R15, R12, R15, 0x1, P2 ;  /* 0x0000000f0c0f7211 */ /* 0x000fe400010f0eff */
[----:B------:R-:W-:Y:S01]  /*0750*/  ISETP.GE.U32.AND P4, PT, R33, UR18, PT ;  /* 0x0000001221007c0c */ /* 0x000fe2000bf86070 */
[----:B------:R-:W-:Y:S01]  /*0760*/  IMAD R8, R8, UR12, RZ ;  /* 0x0000000c08087c24 */ /* 0x000fe2000f8e02ff */
[----:B------:R-:W-:Y:S01]  /*0770*/  ISETP.GE.U32.AND P3, PT, R30, UR18, PT ;  /* 0x000000121e007c0c */ /* 0x000fe2000bf66070 */
[----:B------:R-:W-:Y:S01]  /*0780*/  IMAD.WIDE.U32 R14, R9, UR12, R14 ;  /* 0x0000000c090e7c25 */ /* 0x000fe2000f8e000e */
[----:B------:R-:W-:Y:S02]  /*0790*/  ISETP.GE.AND.EX P4, PT, R31, UR19, PT, P4 ;  /* 0x000000131f007c0c */ /* 0x000fe4000bf86340 */
[----:B------:R-:W-:Y:S01]  /*07a0*/  ISETP.GE.AND.EX P3, PT, R27, UR19, PT, P3 ;  /* 0x000000131b007c0c */ /* 0x000fe2000bf66330 */
[----:B0-----:R-:W-:Y:S01]  /*07b0*/  IMAD R17, R9, UR13, R8 ;  /* 0x0000000d09117c24 */ /* 0x001fe2000f8e0208 */
[C---:B------:R-:W-:Y:S01]  /*07c0*/  ISETP.GT.U32.OR P4, PT, R0.reuse, 0x29f, P4 ;  /* 0x0000029f0000780c */ /* 0x040fe20002784470 */
[----:B------:R-:W-:Y:S01]  /*07d0*/  HFMA2.MMA R66, -RZ, RZ, 0, 0 ;  /* 0x00000000ff427435 */ /* 0x000fe200000001ff */
[----:B------:R-:W-:-:S02]  /*07e0*/  ISETP.GT.U32.OR P3, PT, R0, 0x29f, P3 ;  /* 0x0000029f0000780c */ /* 0x000fc40001f64470 */
[----:B------:R-:W-:Y:S02]  /*07f0*/  CS2R R40, SRZ ;  /* 0x0000000000287805 */ /* 0x000fe4000001ff00 */
[----:B------:R-:W-:Y:S02]  /*0800*/  IADD3 R17, R15, R17, RZ ;  /* 0x000000110f117210 */ /* 0x000fe40007ffe0ff */
[----:B------:R-:W-:Y:S02]  /*0810*/  CS2R R64, SRZ ;  /* 0x0000000000407805 */ /* 0x000fe4000001ff00 */
[----:B------:R-:W-:Y:S02]  /*0820*/  ISETP.GE.U32.AND P2, PT, R34, UR18, PT ;  /* 0x0000001222007c0c */ /* 0x000fe4000bf46070 */
[----:B------:R-:W-:Y:S02]  /*0830*/  CS2R R60, SRZ ;  /* 0x00000000003c7805 */ /* 0x000fe4000001ff00 */
[----:B------:R-:W-:Y:S01]  /*0840*/  CS2R R52, SRZ ;  /* 0x0000000000347805 */ /* 0x000fe2000001ff00 */
[----:B-1----:R-:W-:Y:S01]  /*0850*/  @!P0 IMAD R22, R23, R10, RZ ;  /* 0x0000000a17168224 */ /* 0x002fe200078e02ff */
[----:B------:R-:W-:Y:S01]  /*0860*/  SHF.R.S32.HI R55, RZ, 0x1f, R3 ;  /* 0x0000001fff377819 */ /* 0x000fe20000011403 */
[----:B------:R-:W-:Y:S01]  /*0870*/  HFMA2.MMA R54, -RZ, RZ, 0, 0 ;  /* 0x00000000ff367435 */ /* 0x000fe200000001ff */
[----:B------:R-:W-:Y:S01]  /*0880*/  SHF.R.S32.HI R50, RZ, 0x1f, R4 ;  /* 0x0000001fff327819 */ /* 0x000fe20000011404 */
[----:B------:R-:W-:Y:S01]  /*0890*/  @!P0 IMAD R11, R7, R11, R22 ;  /* 0x0000000b070b8224 */ /* 0x000fe200078e0216 */
[----:B------:R-:W0:Y:S01]  /*08a0*/  @!P4 LDC.64 R8, c[0x0][0x288] ;  /* 0x0000a200ff08cb82 */ /* 0x000e220000000a00 */
[----:B------:R-:W-:Y:S01]  /*08b0*/  @!P4 MOV R37, R17 ;  /* 0x000000110025c202 */ /* 0x000fe20000000f00 */
[----:B------:R-:W-:Y:S01]  /*08c0*/  HFMA2.MMA R51, -RZ, RZ, 0, 0 ;  /* 0x00000000ff337435 */ /* 0x000fe200000001ff */
[----:B------:R-:W-:Y:S01]  /*08d0*/  SHF.R.S32.HI R46, RZ, 0x1f, R5 ;  /* 0x0000001fff2e7819 */ /* 0x000fe20000011405 */
[----:B------:R-:W-:Y:S01]  /*08e0*/  ULDC.64 UR12, c[0x0][0x248] ;  /* 0x00009200000c7ab9 */ /* 0x000fe20000000a00 */
[----:B0-----:R-:W-:-:S04]  /*08f0*/  @!P4 IMAD R36, R31, R8, RZ ;  /* 0x000000081f24c224 */ /* 0x001fc800078e02ff */
[----:B------:R-:W-:Y:S01]  /*0900*/  @!P4 IMAD R35, R33, R9, R36 ;  /* 0x000000092123c224 */ /* 0x000fe200078e0224 */
[----:B------:R-:W-:-:S05]  /*0910*/  @!P4 MOV R36, R14 ;  /* 0x0000000e0024c202 */ /* 0x000fca0000000f00 */
[----:B------:R-:W-:Y:S01]  /*0920*/  @!P4 IMAD.WIDE.U32 R36, R33, R8, R36 ;  /* 0x000000082124c225 */ /* 0x000fe200078e0024 */
[----:B------:R-:W-:Y:S01]  /*0930*/  SHF.R.S32.HI R33, RZ, 0x1f, R34 ;  /* 0x0000001fff217819 */ /* 0x000fe20000011422 */
[----:B------:R-:W0:Y:S03]  /*0940*/  @!P3 LDC.64 R8, c[0x0][0x288] ;  /* 0x0000a200ff08bb82 */ /* 0x000e260000000a00 */
[----:B------:R-:W-:Y:S02]  /*0950*/  ISETP.GE.AND.EX P2, PT, R33, UR19, PT, P2 ;  /* 0x0000001321007c0c */ /* 0x000fe4000bf46320 */
[----:B------:R-:W-:Y:S02]  /*0960*/  @!P4 IADD3 R35, R37, R35, RZ ;  /* 0x000000232523c210 */ /* 0x000fe40007ffe0ff */
[----:B------:R-:W-:Y:S02]  /*0970*/  ISETP.GT.U32.OR P2, PT, R0, 0x29f, P2 ;  /* 0x0000029f0000780c */ /* 0x000fe40001744470 */
[----:B------:R-:W-:Y:S01]  /*0980*/  @!P4 SHF.L.U32 R31, R36, 0x1, RZ ;  /* 0x00000001241fc819 */ /* 0x000fe200000006ff */
[----:B--2---:R-:W-:-:S04]  /*0990*/  @P1 IMAD R16, R20, R24, RZ ;  /* 0x0000001814101224 */ /* 0x004fc800078e02ff */
[----:B------:R-:W-:Y:S01]  /*09a0*/  @P1 IMAD R25, R2, R25, R16 ;  /* 0x0000001902191224 */ /* 0x000fe200078e0210 */
[----:B------:R-:W-:-:S05]  /*09b0*/  @P1 MOV R16, R14 ;  /* 0x0000000e00101202 */ /* 0x000fca0000000f00 */
[----:B------:R-:W-:-:S05]  /*09c0*/  @P1 IMAD.WIDE.U32 R20, R2, R24, R16 ;  /* 0x0000001802141225 */ /* 0x000fca00078e0010 */
[----:B------:R-:W-:Y:S02]  /*09d0*/  @P1 IADD3 R21, R21, R25, RZ ;  /* 0x0000001915151210 */ /* 0x000fe40007ffe0ff */
[C---:B------:R-:W-:Y:S01]  /*09e0*/  @P1 SHF.L.U32 R23, R20.reuse, 0x1, RZ ;  /* 0x0000000114171819 */ /* 0x040fe200000006ff */
[----:B------:R-:W1:Y:S01]  /*09f0*/  @!P0 LDC.64 R24, c[0x0][0x230] ;  /* 0x00008c00ff188b82 */ /* 0x000e620000000a00 */
[----:B------:R-:W-:Y:S02]  /*0a00*/  @P1 SHF.L.U64.HI R38, R20, 0x1, R21 ;  /* 0x0000000114261819 */ /* 0x000fe40000010215 */
[C---:B----4-:R-:W-:Y:S02]  /*0a10*/  @P1 IADD3 R18, P5, R23.reuse, R18, RZ ;  /* 0x0000001217121210 */ /* 0x050fe40007fbe0ff */
[----:B------:R-:W-:Y:S02]  /*0a20*/  @P1 IADD3 R28, P6, R23, R28, RZ ;  /* 0x0000001c171c1210 */ /* 0x000fe40007fde0ff */
[----:B------:R-:W-:Y:S01]  /*0a30*/  @!P0 MOV R20, R14 ;  /* 0x0000000e00148202 */ /* 0x000fe20000000f00 */
[----:B------:R-:W2:Y:S01]  /*0a40*/  @!P0 LDC.64 R22, c[0x0][0x228] ;  /* 0x00008a00ff168b82 */ /* 0x000ea20000000a00 */
[----:B------:R-:W-:-:S02]  /*0a50*/  @!P0 MOV R21, R17 ;  /* 0x0000001100158202 */ /* 0x000fc40000000f00 */
[C---:B------:R-:W-:Y:S02]  /*0a60*/  @P1 IADD3.X R19, R38.reuse, R19, RZ, P5, !PT ;  /* 0x0000001326131210 */ /* 0x040fe40002ffe4ff */
[----:B------:R-:W-:Y:S01]  /*0a70*/  @P1 IADD3.X R29, R38, R29, RZ, P6, !PT ;  /* 0x0000001d261d1210 */ /* 0x000fe200037fe4ff */
[----:B------:R-:W-:Y:S01]  /*0a80*/  @!P0 IMAD.WIDE.U32 R20, R7, R10, R20 ;  /* 0x0000000a07148225 */ /* 0x000fe200078e0014 */
[----:B------:R-:W-:Y:S01]  /*0a90*/  @!P4 SHF.L.U64.HI R38, R36, 0x1, R35 ;  /* 0x000000012426c819 */ /* 0x000fe20000010223 */
[----:B------:R-:W-:Y:S01]  /*0aa0*/  UIMAD.WIDE UR12, UR6, 0x8, UR12 ;  /* 0x00000008060c78a5 */ /* 0x000fe2000f8e020c */
[----:B------:R-:W-:Y:S02]  /*0ab0*/  CS2R R62, SRZ ;  /* 0x00000000003e7805 */ /* 0x000fe4000001ff00 */
[----:B------:R-:W-:Y:S02]  /*0ac0*/  CS2R R58, SRZ ;  /* 0x00000000003a7805 */ /* 0x000fe4000001ff00 */
[----:B------:R-:W-:Y:S01]  /*0ad0*/  @!P0 IADD3 R21, R21, R11, RZ ;  /* 0x0000000b15158210 */ /* 0x000fe20007ffe0ff */
[----:B------:R-:W5:Y:S01]  /*0ae0*/  @P1 LDG.E R60, desc[UR14][R28.64] ;  /* 0x0000000e1c3c1981 */ /* 0x000f62000c1e1900 */
[C---:B------:R-:W-:Y:S01]  /*0af0*/  @!P0 SHF.L.U32 R39, R20.reuse, 0x1, RZ ;  /* 0x0000000114278819 */ /* 0x040fe200000006ff */
[----:B------:R-:W3:Y:S01]  /*0b00*/  @!P4 LDC.64 R10, c[0x0][0x230] ;  /* 0x00008c00ff0acb82 */ /* 0x000ee20000000a00 */
[----:B------:R-:W-:-:S02]  /*0b10*/  @!P0 SHF.L.U64.HI R26, R20, 0x1, R21 ;  /* 0x00000001141a8819 */ /* 0x000fc40000010215 */
[----:B-1----:R-:W-:-:S04]  /*0b20*/  @!P0 IADD3 R24, P5, R39, R24, RZ ;  /* 0x0000001827188210 */ /* 0x002fc80007fbe0ff */
[----:B------:R-:W-:Y:S01]  /*0b30*/  @!P0 IADD3.X R25, R26, R25, RZ, P5, !PT ;  /* 0x000000191a198210 */ /* 0x000fe20002ffe4ff */
[----:B------:R-:W1:Y:S01]  /*0b40*/  @!P4 LDC.64 R20, c[0x0][0x228] ;  /* 0x00008a00ff14cb82 */ /* 0x000e620000000a00 */
[----:B--2---:R-:W-:-:S03]  /*0b50*/  @!P0 IADD3 R22, P5, R39, R22, RZ ;  /* 0x0000001627168210 */ /* 0x004fc60007fbe0ff */
[----:B------:R2:W5:Y:S01]  /*0b60*/  @!P0 LDG.E R42, desc[UR14][R24.64] ;  /* 0x0000000e182a8981 */ /* 0x000562000c1e1900 */
[----:B------:R-:W-:-:S05]  /*0b70*/  @!P0 IADD3.X R23, R26, R23, RZ, P5, !PT ;  /* 0x000000171a178210 */ /* 0x000fca0002ffe4ff */
[----:B------:R4:W4:Y:S01]  /*0b80*/  @!P0 LDG.E R68, desc[UR14][R22.64] ;  /* 0x0000000e16448981 */ /* 0x000922000c1e1900 */
[----:B--2---:R-:W2:Y:S01]  /*0b90*/  @!P3 LDC.64 R24, c[0x0][0x230] ;  /* 0x00008c00ff18bb82 */ /* 0x004ea20000000a00 */
[----:B---3--:R-:W-:-:S04]  /*0ba0*/  @!P4 IADD3 R36, P6, R31, R10, RZ ;  /* 0x0000000a1f24c210 */ /* 0x008fc80007fde0ff */
[----:B------:R-:W-:-:S03]  /*0bb0*/  @!P4 IADD3.X R37, R38, R11, RZ, P6, !PT ;  /* 0x0000000b2625c210 */ /* 0x000fc600037fe4ff */
[----:B------:R-:W3:Y:S01]  /*0bc0*/  @!P2 LDC.64 R10, c[0x0][0x288] ;  /* 0x0000a200ff0aab82 */ /* 0x000ee20000000a00 */
[----:B-1----:R-:W-:Y:S01]  /*0bd0*/  @!P4 IADD3 R26, P0, R31, R20, RZ ;  /* 0x000000141f1ac210 */ /* 0x002fe20007f1e0ff */
[----:B0-----:R-:W-:Y:S01]  /*0be0*/  @!P3 IMAD R20, R27, R8, RZ ;  /* 0x000000081b14b224 */ /* 0x001fe200078e02ff */
[----:B------:R-:W-:Y:S01]  /*0bf0*/  IADD3 R31, R2, 0x140, RZ ;  /* 0x00000140021f7810 */ /* 0x000fe20007ffe0ff */
[----:B------:R0:W5:Y:S01]  /*0c00*/  @!P4 LDG.E R43, desc[UR14][R36.64] ;  /* 0x0000000e242bc981 */ /* 0x000162000c1e1900 */
[----:B------:R-:W-:Y:S01]  /*0c10*/  @!P4 IADD3.X R27, R38, R21, RZ, P0, !PT ;  /* 0x00000015261bc210 */ /* 0x000fe200007fe4ff */
[----:B------:R-:W-:Y:S01]  /*0c20*/  @!P3 IMAD R35, R30, R9, R20 ;  /* 0x000000091e23b224 */ /* 0x000fe200078e0214 */
[----:B------:R-:W-:Y:S01]  /*0c30*/  ISETP.GE.U32.AND P0, PT, R31, UR18, PT ;  /* 0x000000121f007c0c */ /* 0x000fe2000bf06070 */
[----:B----4-:R-:W1:Y:S01]  /*0c40*/  @!P2 LDC.64 R22, c[0x0][0x230] ;  /* 0x00008c00ff16ab82 */ /* 0x010e620000000a00 */
[----:B------:R-:W-:Y:S01]  /*0c50*/  SHF.R.S32.HI R45, RZ, 0x1f, R31 ;  /* 0x0000001fff2d7819 */ /* 0x000fe2000001141f */
[----:B------:R4:W5:Y:S01]  /*0c60*/  @!P4 LDG.E R66, desc[UR14][R26.64] ;  /* 0x0000000e1a42c981 */ /* 0x000962000c1e1900 */
[----:B------:R-:W-:-:S02]  /*0c70*/  @!P3 MOV R20, R14 ;  /* 0x0000000e0014b202 */ /* 0x000fc40000000f00 */
[----:B------:R-:W-:Y:S02]  /*0c80*/  @!P3 MOV R21, R17 ;  /* 0x000000110015b202 */ /* 0x000fe40000000f00 */
[----:B------:R-:W-:Y:S01]  /*0c90*/  ISETP.GE.AND.EX P0, PT, R45, UR19, PT, P0 ;  /* 0x000000132d007c0c */ /* 0x000fe2000bf06300 */
[----:B------:R-:W-:-:S03]  /*0ca0*/  @!P3 IMAD.WIDE.U32 R8, R30, R8, R20 ;  /* 0x000000081e08b225 */ /* 0x000fc600078e0014 */
[----:B------:R-:W-:Y:S01]  /*0cb0*/  ISETP.GT.U32.OR P0, PT, R0, 0x29f, P0 ;  /* 0x0000029f0000780c */ /* 0x000fe20000704470 */
[----:B------:R-:W1:Y:S01]  /*0cc0*/  @!P3 LDC.64 R20, c[0x0][0x228] ;  /* 0x00008a00ff14bb82 */ /* 0x000e620000000a00 */
[----:B------:R-:W-:Y:S02]  /*0cd0*/  IADD3 R30, R2, 0x180, RZ ;  /* 0x00000180021e7810 */ /* 0x000fe40007ffe0ff */
[----:B------:R-:W-:Y:S01]  /*0ce0*/  @!P3 IADD3 R9, R9, R35, RZ ;  /* 0x000000230909b210 */ /* 0x000fe20007ffe0ff */
[----:B---3--:R-:W-:Y:S01]  /*0cf0*/  @!P2 IMAD R35, R33, R10, RZ ;  /* 0x0000000a2123a224 */ /* 0x008fe200078e02ff */
[C---:B------:R-:W-:Y:S02]  /*0d00*/  @!P3 SHF.L.U32 R33, R8.reuse, 0x1, RZ ;  /* 0x000000010821b819 */ /* 0x040fe400000006ff */
[----:B------:R-:W-:Y:S02]  /*0d10*/  @!P3 SHF.L.U64.HI R44, R8, 0x1, R9 ;  /* 0x00000001082cb819 */ /* 0x000fe40000010209 */
[----:B------:R-:W-:-:S02]  /*0d20*/  ISETP.GE.U32.AND P4, PT, R30, UR18, PT ;  /* 0x000000121e007c0c */ /* 0x000fc4000bf86070 */
[----:B------:R-:W-:Y:S02]  /*0d30*/  SHF.R.S32.HI R39, RZ, 0x1f, R30 ;  /* 0x0000001fff277819 */ /* 0x000fe4000001141e */
[----:B------:R-:W-:Y:S02]  /*0d40*/  @!P2 MOV R8, R14 ;  /* 0x0000000e0008a202 */ /* 0x000fe40000000f00 */
[----:B------:R-:W-:Y:S01]  /*0d50*/  @!P2 MOV R9, R17 ;  /* 0x000000110009a202 */ /* 0x000fe20000000f00 */
[C---:B0-----:R-:W-:Y:S01]  /*0d60*/  @!P2 IMAD R37, R34.reuse, R11, R35 ;  /* 0x0000000b2225a224 */ /* 0x041fe200078e0223 */
[----:B------:R-:W-:Y:S01]  /*0d70*/  ISETP.GE.AND.EX P4, PT, R39, UR19, PT, P4 ;  /* 0x0000001327007c0c */ /* 0x000fe2000bf86340 */
[----:B------:R-:W-:-:S03]  /*0d80*/  @!P2 IMAD.WIDE.U32 R34, R34, R10, R8 ;  /* 0x0000000a2222a225 */ /* 0x000fc600078e0008 */
[----:B------:R-:W0:Y:S01]  /*0d90*/  @!P0 LDC.64 R8, c[0x0][0x288] ;  /* 0x0000a200ff088b82 */ /* 0x000e220000000a00 */
[----:B------:R-:W-:Y:S02]  /*0da0*/  ISETP.GT.U32.OR P4, PT, R0, 0x29f, P4 ;  /* 0x0000029f0000780c */ /* 0x000fe40002784470 */
[----:B----4-:R-:W-:Y:S02]  /*0db0*/  @!P2 IADD3 R27, R35, R37, RZ ;  /* 0x00000025231ba210 */ /* 0x010fe40007ffe0ff */
[----:B------:R-:W-:-:S03]  /*0dc0*/  @!P2 SHF.L.U32 R35, R34, 0x1, RZ ;  /* 0x000000012223a819 */ /* 0x000fc600000006ff */
[----:B------:R-:W3:Y:S01]  /*0dd0*/  @!P2 LDC.64 R10, c[0x0][0x228] ;  /* 0x00008a00ff0aab82 */ /* 0x000ee20000000a00 */
[----:B--2---:R-:W-:Y:S02]  /*0de0*/  @!P3 IADD3 R24, P5, R33, R24, RZ ;  /* 0x000000182118b210 */ /* 0x004fe40007fbe0ff */
[----:B------:R-:W-:Y:S02]  /*0df0*/  @!P2 SHF.L.U64.HI R38, R34, 0x1, R27 ;  /* 0x000000012226a819 */ /* 0x000fe4000001021b */
[----:B-1----:R-:W-:Y:S02]  /*0e00*/  @!P2 IADD3 R36, P6, R35, R22, RZ ;  /* 0x000000162324a210 */ /* 0x002fe40007fde0ff */
[----:B------:R-:W-:Y:S02]  /*0e10*/  @!P3 IADD3.X R25, R44, R25, RZ, P5, !PT ;  /* 0x000000192c19b210 */ /* 0x000fe40002ffe4ff */
[----:B------:R-:W-:Y:S02]  /*0e20*/  @!P3 IADD3 R26, P5, R33, R20, RZ ;  /* 0x00000014211ab210 */ /* 0x000fe40007fbe0ff */
[----:B------:R-:W-:Y:S01]  /*0e30*/  @!P2 IADD3.X R37, R38, R23, RZ, P6, !PT ;  /* 0x000000172625a210 */ /* 0x000fe200037fe4ff */
[----:B------:R3:W5:Y:S01]  /*0e40*/  @!P3 LDG.E R40, desc[UR14][R24.64] ;  /* 0x0000000e1828b981 */ /* 0x000762000c1e1900 */
[----:B------:R-:W1:Y:S01]  /*0e50*/  @!P4 LDC.64 R22, c[0x0][0x288] ;  /* 0x0000a200ff16cb82 */ /* 0x000e620000000a00 */
[----:B------:R-:W-:-:S02]  /*0e60*/  @!P3 IADD3.X R27, R44, R21, RZ, P5, !PT ;  /* 0x000000152c1bb210 */ /* 0x000fc40002ffe4ff */
[----:B------:R-:W-:Y:S01]  /*0e70*/  IADD3 R33, R2, 0x1a0, RZ ;  /* 0x000001a002217810 */ /* 0x000fe20007ffe0ff */
[----:B0-----:R-:W-:Y:S01]  /*0e80*/  @!P0 IMAD R44, R45, R8, RZ ;  /* 0x000000082d2c8224 */ /* 0x001fe200078e02ff */
[----:B------:R-:W5:Y:S02]  /*0e90*/  @!P2 LDG.E R41, desc[UR14][R36.64] ;  /* 0x0000000e2429a981 */ /* 0x000f64000c1e1900 */
[----:B------:R-:W-:Y:S01]  /*0ea0*/  SHF.R.S32.HI R47, RZ, 0x1f, R33 ;  /* 0x0000001fff2f7819 */ /* 0x000fe20000011421 */
[----:B------:R-:W0:Y:S01]  /*0eb0*/  @!P0 LDC.64 R20, c[0x0][0x230] ;  /* 0x00008c00ff148b82 */ /* 0x000e220000000a00 */
[----:B------:R2:W5:Y:S01]  /*0ec0*/  @!P3 LDG.E R65, desc[UR14][R26.64] ;  /* 0x0000000e1a41b981 */ /* 0x000562000c1e1900 */
[----:B------:R-:W-:Y:S01]  /*0ed0*/  ISETP.GE.U32.AND P3, PT, R33, UR18, PT ;  /* 0x0000001221007c0c */ /* 0x000fe2000bf66070 */
[----:B------:R-:W-:Y:S01]  /*0ee0*/  @!P0 IMAD R45, R31, R9, R44 ;  /* 0x000000091f2d8224 */ /* 0x000fe200078e022c */
[----:B---3--:R-:W-:Y:S02]  /*0ef0*/  @!P2 IADD3 R24, P5, R35, R10, RZ ;  /* 0x0000000a2318a210 */ /* 0x008fe40007fbe0ff */
[----:B------:R-:W-:-:S02]  /*0f00*/  ISETP.GE.AND.EX P3, PT, R47, UR19, PT, P3 ;  /* 0x000000132f007c0c */ /* 0x000fc4000bf66330 */
[----:B------:R-:W3:Y:S01]  /*0f10*/  @!P0 LDC.64 R34, c[0x0][0x228] ;  /* 0x00008a00ff228b82 */ /* 0x000ee20000000a00 */
[----:B--2---:R-:W-:Y:S02]  /*0f20*/  @!P0 MOV R26, R14 ;  /* 0x0000000e001a8202 */ /* 0x004fe40000000f00 */
[----:B------:R-:W-:Y:S02]  /*0f30*/  @!P0 MOV R27, R17 ;  /* 0x00000011001b8202 */ /* 0x000fe40000000f00 */
[----:B------:R-:W-:Y:S01]  /*0f40*/  ISETP.GT.U32.OR P3, PT, R0, 0x29f, P3 ;  /* 0x0000029f0000780c */ /* 0x000fe20001f64470 */
[----:B------:R-:W-:Y:S01]  /*0f50*/  @!P0 IMAD.WIDE.U32 R8, R31, R8, R26 ;  /* 0x000000081f088225 */ /* 0x000fe200078e001a */
[----:B------:R-:W-:Y:S02]  /*0f60*/  @!P2 IADD3.X R25, R38, R11, RZ, P5, !PT ;  /* 0x0000000b2619a210 */ /* 0x000fe40002ffe4ff */
[----:B------:R-:W2:Y:S02]  /*0f70*/  @!P4 LDC.64 R26, c[0x0][0x228] ;  /* 0x00008a00ff1acb82 */ /* 0x000ea40000000a00 */
[----:B------:R-:W-:Y:S01]  /*0f80*/  @!P0 IADD3 R9, R9, R45, RZ ;  /* 0x0000002d09098210 */ /* 0x000fe20007ffe0ff */
[----:B-1----:R-:W-:Y:S01]  /*0f90*/  @!P4 IMAD R39, R39, R22, RZ ;  /* 0x000000162727c224 */ /* 0x002fe200078e02ff */
[C---:B------:R-:W-:Y:S01]  /*0fa0*/  @!P0 SHF.L.U32 R31, R8.reuse, 0x1, RZ ;  /* 0x00000001081f8819 */ /* 0x040fe200000006ff */
[----:B------:R1:W5:Y:S03]  /*0fb0*/  @!P2 LDG.E R64, desc[UR14][R24.64] ;  /* 0x0000000e1840a981 */ /* 0x000366000c1e1900 */
[----:B------:R-:W4:Y:S01]  /*0fc0*/  @!P4 LDC.64 R10, c[0x0][0x230] ;  /* 0x00008c00ff0acb82 */ /* 0x000f220000000a00 */
[----:B------:R-:W-:-:S02]  /*0fd0*/  @!P0 SHF.L.U64.HI R38, R8, 0x1, R9 ;  /* 0x0000000108268819 */ /* 0x000fc40000010209 */
[----:B------:R-:W-:Y:S02]  /*0fe0*/  @!P4 MOV R8, R14 ;  /* 0x0000000e0008c202 */ /* 0x000fe40000000f00 */
[----:B------:R-:W-:Y:S02]  /*0ff0*/  @!P4 MOV R9, R17 ;  /* 0x000000110009c202 */ /* 0x000fe40000000f00 */
[----:B------:R-:W-:Y:S01]  /*1000*/  IADD3 R37, R2, 0x1c0, RZ ;  /* 0x000001c002257810 */ /* 0x000fe20007ffe0ff */
[C---:B------:R-:W-:Y:S02]  /*1010*/  @!P4 IMAD R39, R30.reuse, R23, R39 ;  /* 0x000000171e27c224 */ /* 0x040fe400078e0227 */
[----:B------:R-:W-:Y:S01]  /*1020*/  @!P4 IMAD.WIDE.U32 R22, R30, R22, R8 ;  /* 0x000000161e16c225 */ /* 0x000fe200078e0008 */
[----:B------:R-:W-:Y:S01]  /*1030*/  ISETP.GE.U32.AND P2, PT, R37, UR18, PT ;  /* 0x0000001225007c0c */ /* 0x000fe2000bf46070 */
[----:B------:R-:W2:Y:S01]  /*1040*/  @!P3 LDC.64 R8, c[0x0][0x288] ;  /* 0x0000a200ff08bb82 */ /* 0x000ea20000000a00 */
[----:B------:R-:W-:-:S02]  /*1050*/  SHF.R.S32.HI R45, RZ, 0x1f, R37 ;  /* 0x0000001fff2d7819 */ /* 0x000fc40000011425 */
[----:B0-----:R-:W-:Y:S02]  /*1060*/  @!P0 IADD3 R30, P6, R31, R20, RZ ;  /* 0x000000141f1e8210 */ /* 0x001fe40007fde0ff */
[----:B------:R-:W-:Y:S02]  /*1070*/  ISETP.GE.AND.EX P2, PT, R45, UR19, PT, P2 ;  /* 0x000000132d007c0c */ /* 0x000fe4000bf46320 */
[----:B---3--:R-:W-:Y:S02]  /*1080*/  @!P0 IADD3 R34, P5, R31, R34, RZ ;  /* 0x000000221f228210 */ /* 0x008fe40007fbe0ff */
[----:B------:R-:W-:Y:S02]  /*1090*/  ISETP.GT.U32.OR P2, PT, R0, 0x29f, P2 ;  /* 0x0000029f0000780c */ /* 0x000fe40001744470 */
[----:B------:R-:W-:Y:S02]  /*10a0*/  @!P0 IADD3.X R31, R38, R21, RZ, P6, !PT ;  /* 0x00000015261f8210 */ /* 0x000fe400037fe4ff */
[----:B------:R-:W-:-:S02]  /*10b0*/  @!P4 IADD3 R21, R23, R39, RZ ;  /* 0x000000271715c210 */ /* 0x000fc40007ffe0ff */
[C---:B------:R-:W-:Y:S01]  /*10c0*/  @!P4 SHF.L.U32 R49, R22.reuse, 0x1, RZ ;  /* 0x000000011631c819 */ /* 0x040fe200000006ff */
[----:B------:R-:W-:Y:S01]  /*10d0*/  HFMA2.MMA R39, -RZ, RZ, 0, 0 ;  /* 0x00000000ff277435 */ /* 0x000fe200000001ff */
[----:B------:R-:W-:Y:S02]  /*10e0*/  @!P4 SHF.L.U64.HI R36, R22, 0x1, R21 ;  /* 0x000000011624c819 */ /* 0x000fe40000010215 */
[----:B----4-:R-:W-:Y:S01]  /*10f0*/  @!P4 IADD3 R10, P6, R49, R10, RZ ;  /* 0x0000000a310ac210 */ /* 0x010fe20007fde0ff */
[----:B------:R-:W0:Y:S01]  /*1100*/  @!P3 LDC.64 R20, c[0x0][0x230] ;  /* 0x00008c00ff14bb82 */ /* 0x000e220000000a00 */
[----:B------:R-:W-:Y:S02]  /*1110*/  @!P0 IADD3.X R35, R38, R35, RZ, P5, !PT ;  /* 0x0000002326238210 */ /* 0x000fe40002ffe4ff */
[----:B------:R-:W-:Y:S02]  /*1120*/  MOV R38, RZ ;  /* 0x000000ff00267202 */ /* 0x000fe40000000f00 */
[----:B------:R-:W-:Y:S01]  /*1130*/  @!P4 IADD3.X R11, R36, R11, RZ, P6, !PT ;  /* 0x0000000b240bc210 */ /* 0x000fe200037fe4ff */
[----:B------:R3:W5:Y:S02]  /*1140*/  @!P0 LDG.E R39, desc[UR14][R30.64] ;  /* 0x0000000e1e278981 */ /* 0x000764000c1e1900 */
[----:B-1----:R-:W1:Y:S01]  /*1150*/  @!P2 LDC.64 R24, c[0x0][0x288] ;  /* 0x0000a200ff18ab82 */ /* 0x002e620000000a00 */
[----:B--2---:R-:W-:Y:S01]  /*1160*/  @!P3 IMAD R44, R47, R8, RZ ;  /* 0x000000082f2cb224 */ /* 0x004fe200078e02ff */
[----:B------:R-:W5:Y:S01]  /*1170*/  @!P0 LDG.E R61, desc[UR14][R34.64] ;  /* 0x0000000e223d8981 */ /* 0x000f62000c1e1900 */
[----:B------:R-:W-:-:S03]  /*1180*/  @!P4 IADD3 R26, P0, R49, R26, RZ ;  /* 0x0000001a311ac210 */ /* 0x000fc60007f1e0ff */
[----:B------:R2:W5:Y:S02]  /*1190*/  @!P4 LDG.E R38, desc[UR14][R10.64] ;  /* 0x0000000e0a26c981 */ /* 0x000564000c1e1900 */
[----:B------:R-:W4:Y:S01]  /*11a0*/  @!P3 LDC.64 R22, c[0x0][0x228] ;  /* 0x00008a00ff16bb82 */ /* 0x000f220000000a00 */
[----:B---3--:R-:W-:Y:S01]  /*11b0*/  IADD3 R31, R2, 0x160, RZ ;  /* 0x00000160021f7810 */ /* 0x008fe20007ffe0ff */
[----:B------:R-:W-:Y:S01]  /*11c0*/  @!P3 IMAD R47, R33, R9, R44 ;  /* 0x00000009212fb224 */ /* 0x000fe200078e022c */
[----:B------:R-:W-:Y:S02]  /*11d0*/  @!P4 IADD3.X R27, R36, R27, RZ, P0, !PT ;  /* 0x0000001b241bc210 */ /* 0x000fe400007fe4ff */
[----:B--2---:R-:W-:-:S03]  /*11e0*/  @!P3 MOV R10, R14 ;  /* 0x0000000e000ab202 */ /* 0x004fc60000000f00 */
[----:B------:R2:W5:Y:S01]  /*11f0*/  @!P4 LDG.E R53, desc[UR14][R26.64] ;  /* 0x0000000e1a35c981 */ /* 0x000562000c1e1900 */
[----:B------:R-:W-:Y:S02]  /*1200*/  @!P3 MOV R11, R17 ;  /* 0x00000011000bb202 */ /* 0x000fe40000000f00 */
[----:B------:R-:W-:Y:S01]  /*1210*/  ISETP.GE.U32.AND P0, PT, R31, UR18, PT ;  /* 0x000000121f007c0c */ /* 0x000fe2000bf06070 */
[----:B------:R-:W-:Y:S01]  /*1220*/  @!P3 IMAD.WIDE.U32 R8, R33, R8, R10 ;  /* 0x000000082108b225 */ /* 0x000fe200078e000a */
[----:B------:R-:W-:Y:S02]  /*1230*/  SHF.R.S32.HI R33, RZ, 0x1f, R31 ;  /* 0x0000001fff217819 */ /* 0x000fe4000001141f */
[----:B------:R-:W3:Y:S02]  /*1240*/  @!P2 LDC.64 R10, c[0x0][0x228] ;  /* 0x00008a00ff0aab82 */ /* 0x000ee40000000a00 */
[----:B------:R-:W-:Y:S02]  /*1250*/  ISETP.GE.AND.EX P4, PT, R33, UR19, PT, P0 ;  /* 0x0000001321007c0c */ /* 0x000fe4000bf86300 */
[----:B------:R-:W-:-:S02]  /*1260*/  @!P3 IADD3 R9, R9, R47, RZ ;  /* 0x0000002f0909b210 */ /* 0x000fc40007ffe0ff */
[----:B------:R-:W-:Y:S02]  /*1270*/  ISETP.GT.U32.OR P4, PT, R0, 0x29f, P4 ;  /* 0x0000029f0000780c */ /* 0x000fe40002784470 */
[C---:B------:R-:W-:Y:S02]  /*1280*/  @!P3 SHF.L.U32 R35, R8.reuse, 0x1, RZ ;  /* 0x000000010823b819 */ /* 0x040fe400000006ff */
[----:B------:R-:W-:Y:S02]  /*1290*/  @!P3 SHF.L.U64.HI R30, R8, 0x1, R9 ;  /* 0x00000001081eb819 */ /* 0x000fe40000010209 */
[----:B------:R-:W3:Y:S01]  /*12a0*/  @!P2 LDC.64 R8, c[0x0][0x230] ;  /* 0x00008c00ff08ab82 */ /* 0x000ee20000000a00 */
[----:B0-----:R-:W-:Y:S01]  /*12b0*/  @!P3 IADD3 R20, P5, R35, R20, RZ ;  /* 0x000000142314b210 */ /* 0x001fe20007fbe0ff */
[----:B-1----:R-:W-:Y:S01]  /*12c0*/  @!P2 IMAD R34, R45, R24, RZ ;  /* 0x000000182d22a224 */ /* 0x002fe200078e02ff */
[----:B------:R-:W-:Y:S02]  /*12d0*/  ISETP.GE.U32.AND P6, PT, R3, UR18, PT ;  /* 0x0000001203007c0c */ /* 0x000fe4000bfc6070 */
[----:B--2---:R-:W-:-:S02]  /*12e0*/  @!P2 MOV R26, R14 ;  /* 0x0000000e001aa202 */ /* 0x004fc40000000f00 */
[----:B------:R-:W-:Y:S02]  /*12f0*/  @!P2 MOV R27, R17 ;  /* 0x00000011001ba202 */ /* 0x000fe40000000f00 */
[----:B----4-:R-:W-:Y:S01]  /*1300*/  @!P3 IADD3 R22, P0, R35, R22, RZ ;  /* 0x000000162316b210 */ /* 0x010fe20007f1e0ff */
[C---:B------:R-:W-:Y:S01]  /*1310*/  @!P2 IMAD R35, R37.reuse, R25, R34 ;  /* 0x000000192523a224 */ /* 0x040fe200078e0222 */
[C---:B------:R-:W-:Y:S01]  /*1320*/  @!P3 IADD3.X R21, R30.reuse, R21, RZ, P5, !PT ;  /* 0x000000151e15b210 */ /* 0x040fe20002ffe4ff */
[----:B------:R-:W-:Y:S01]  /*1330*/  @!P2 IMAD.WIDE.U32 R24, R37, R24, R26 ;  /* 0x000000182518a225 */ /* 0x000fe200078e001a */
[----:B------:R-:W-:Y:S01]  /*1340*/  ISETP.GE.AND.EX P5, PT, R55, UR19, PT, P6 ;  /* 0x0000001337007c0c */ /* 0x000fe2000bfa6360 */
[----:B------:R-:W0:Y:S01]  /*1350*/  @!P4 LDC.64 R26, c[0x0][0x288] ;  /* 0x0000a200ff1acb82 */ /* 0x000e220000000a00 */
[----:B------:R-:W-:Y:S01]  /*1360*/  @!P3 IADD3.X R23, R30, R23, RZ, P0, !PT ;  /* 0x000000171e17b210 */ /* 0x000fe200007fe4ff */
[----:B------:R-:W5:Y:S01]  /*1370*/  @!P3 LDG.E R54, desc[UR14][R20.64] ;  /* 0x0000000e1436b981 */ /* 0x000f62000c1e1900 */
[----:B------:R-:W-:-:S02]  /*1380*/  ISETP.GT.U32.OR P5, PT, R0, 0x29f, P5 ;  /* 0x0000029f0000780c */ /* 0x000fc40002fa4470 */
[----:B------:R-:W-:Y:S01]  /*1390*/  @!P2 IADD3 R35, R25, R35, RZ ;  /* 0x000000231923a210 */ /* 0x000fe20007ffe0ff */
[----:B------:R-:W5:Y:S01]  /*13a0*/  @!P3 LDG.E R52, desc[UR14][R22.64] ;  /* 0x0000000e1634b981 */ /* 0x000f62000c1e1900 */
[C---:B------:R-:W-:Y:S02]  /*13b0*/  @!P2 SHF.L.U32 R25, R24.reuse, 0x1, RZ ;  /* 0x000000011819a819 */ /* 0x040fe400000006ff */
[----:B------:R-:W-:Y:S02]  /*13c0*/  CS2R R48, SRZ ;  /* 0x0000000000307805 */ /* 0x000fe4000001ff00 */
[----:B------:R-:W-:Y:S02]  /*13d0*/  @!P2 SHF.L.U64.HI R30, R24, 0x1, R35 ;  /* 0x00000001181ea819 */ /* 0x000fe40000010223 */
[C---:B---3--:R-:W-:Y:S02]  /*13e0*/  @!P2 IADD3 R8, P3, R25.reuse, R8, RZ ;  /* 0x000000081908a210 */ /* 0x048fe40007f7e0ff */
[----:B------:R-:W-:Y:S01]  /*13f0*/  @!P2 IADD3 R10, P6, R25, R10, RZ ;  /* 0x0000000a190aa210 */ /* 0x000fe20007fde0ff */
[----:B------:R1:W5:Y:S01]  /*1400*/  @P1 LDG.E R48, desc[UR14][R18.64] ;  /* 0x0000000e12301981 */ /* 0x000362000c1e1900 */
[----:B------:R-:W2:Y:S01]  /*1410*/  @!P5 LDC.64 R24, c[0x0][0x288] ;  /* 0x0000a200ff18db82 */ /* 0x000ea20000000a00 */
[----:B------:R-:W-:-:S02]  /*1420*/  MOV R36, RZ ;  /* 0x000000ff00247202 */ /* 0x000fc40000000f00 */
[----:B------:R-:W-:-:S05]  /*1430*/  @!P2 IADD3.X R9, R30, R9, RZ, P3, !PT ;  /* 0x000000091e09a210 */ /* 0x000fca0001ffe4ff */
[----:B-1----:R-:W1:Y:S01]  /*1440*/  @!P4 LDC.64 R18, c[0x0][0x230] ;  /* 0x00008c00ff12cb82 */ /* 0x002e620000000a00 */
[----:B------:R3:W5:Y:S01]  /*1450*/  @!P2 LDG.E R36, desc[UR14][R8.64] ;  /* 0x0000000e0824a981 */ /* 0x000762000c1e1900 */
[----:B------:R-:W-:Y:S01]  /*1460*/  ISETP.GE.U32.AND P0, PT, R4, UR18, PT ;  /* 0x0000001204007c0c */ /* 0x000fe2000bf06070 */
[----:B0-----:R-:W-:-:S05]  /*1470*/  @!P4 IMAD R20, R33, R26, RZ ;  /* 0x0000001a2114c224 */ /* 0x001fca00078e02ff */
[----:B------:R-:W0:Y:S01]  /*1480*/  @!P4 LDC.64 R22, c[0x0][0x228] ;  /* 0x00008a00ff16cb82 */ /* 0x000e220000000a00 */
[----:B---3--:R-:W-:Y:S02]  /*1490*/  @!P4 MOV R8, R14 ;  /* 0x0000000e0008c202 */ /* 0x008fe40000000f00 */
[----:B------:R-:W-:Y:S01]  /*14a0*/  @!P4 MOV R9, R17 ;  /* 0x000000110009c202 */ /* 0x000fe20000000f00 */
[----:B------:R-:W-:Y:S01]  /*14b0*/  @!P4 IMAD R33, R31, R27, R20 ;  /* 0x0000001b1f21c224 */ /* 0x000fe200078e0214 */
[----:B------:R-:W-:-:S03]  /*14c0*/  ISETP.GE.AND.EX P0, PT, R50, UR19, PT, P0 ;  /* 0x0000001332007c0c */ /* 0x000fc6000bf06300 */
[----:B------:R-:W3:Y:S01]  /*14d0*/  @!P5 LDC.64 R20, c[0x0][0x230] ;  /* 0x00008c00ff14db82 */ /* 0x000ee20000000a00 */
[----:B------:R-:W-:Y:S01]  /*14e0*/  @!P4 IMAD.WIDE.U32 R26, R31, R26, R8 ;  /* 0x0000001a1f1ac225 */ /* 0x000fe200078e0008 */
[----:B------:R-:W-:Y:S02]  /*14f0*/  ISETP.GT.U32.OR P0, PT, R0, 0x29f, P0 ;  /* 0x0000029f0000780c */ /* 0x000fe40000704470 */
[----:B------:R-:W-:Y:S02]  /*1500*/  @!P2 IADD3.X R11, R30, R11, RZ, P6, !PT ;  /* 0x0000000b1e0ba210 */ /* 0x000fe400037fe4ff */
[----:B------:R-:W-:Y:S02]  /*1510*/  @!P4 IADD3 R27, R27, R33, RZ ;  /* 0x000000211b1bc210 */ /* 0x000fe40007ffe0ff */
[----:B------:R-:W4:Y:S01]  /*1520*/  @!P5 LDC.64 R8, c[0x0][0x228] ;  /* 0x00008a00ff08db82 */ /* 0x000f220000000a00 */
[C---:B------:R-:W-:Y:S01]  /*1530*/  @!P4 SHF.L.U32 R31, R26.reuse, 0x1, RZ ;  /* 0x000000011a1fc819 */ /* 0x040fe200000006ff */
[----:B------:R1:W5:Y:S01]  /*1540*/  @!P2 LDG.E R51, desc[UR14][R10.64] ;  /* 0x0000000e0a33a981 */ /* 0x000362000c1e1900 */
[----:B------:R-:W-:Y:S01]  /*1550*/  @!P4 SHF.L.U64.HI R30, R26, 0x1, R27 ;  /* 0x000000011a1ec819 */ /* 0x000fe2000001021b */
[----:B--2---:R-:W-:Y:S01]  /*1560*/  @!P5 IMAD R34, R55, R24, RZ ;  /* 0x000000183722d224 */ /* 0x004fe200078e02ff */
[----:B------:R-:W-:-:S02]  /*1570*/  ISETP.GE.U32.AND P2, PT, R5, UR18, PT ;  /* 0x0000001205007c0c */ /* 0x000fc4000bf46070 */
[----:B------:R-:W-:Y:S02]  /*1580*/  @!P5 MOV R26, R14 ;  /* 0x0000000e001ad202 */ /* 0x000fe40000000f00 */
[----:B------:R-:W-:Y:S01]  /*1590*/  @!P5 MOV R27, R17 ;  /* 0x00000011001bd202 */ /* 0x000fe20000000f00 */
[----:B------:R-:W-:Y:S01]  /*15a0*/  @!P5 IMAD R33, R3, R25, R34 ;  /* 0x000000190321d224 */ /* 0x000fe200078e0222 */
[----:B------:R-:W-:Y:S01]  /*15b0*/  ISETP.GE.AND.EX P2, PT, R46, UR19, PT, P2 ;  /* 0x000000132e007c0c */ /* 0x000fe2000bf46320 */
[----:B-1----:R-:W1:Y:S01]  /*15c0*/  @!P0 LDC.64 R10, c[0x0][0x288] ;  /* 0x0000a200ff0a8b82 */ /* 0x002e620000000a00 */
[----:B------:R-:W-:Y:S01]  /*15d0*/  @!P4 IADD3 R18, P3, R31, R18, RZ ;  /* 0x000000121f12c210 */ /* 0x000fe20007f7e0ff */
[----:B------:R-:W-:Y:S01]  /*15e0*/  @!P5 IMAD.WIDE.U32 R24, R3, R24, R26 ;  /* 0x000000180318d225 */ /* 0x000fe200078e001a */
[----:B------:R-:W-:Y:S02]  /*15f0*/  ISETP.GT.U32.OR P2, PT, R0, 0x29f, P2 ;  /* 0x0000029f0000780c */ /* 0x000fe40001744470 */
[----:B------:R-:W-:-:S02]  /*1600*/  @!P4 IADD3.X R19, R30, R19, RZ, P3, !PT ;  /* 0x000000131e13c210 */ /* 0x000fc40001ffe4ff */
[----:B0-----:R-:W-:Y:S02]  /*1610*/  @!P4 IADD3 R22, P3, R31, R22, RZ ;  /* 0x000000161f16c210 */ /* 0x001fe40007f7e0ff */
[----:B------:R-:W-:Y:S01]  /*1620*/  @!P5 IADD3 R27, R25, R33, RZ ;  /* 0x00000021191bd210 */ /* 0x000fe20007ffe0ff */
[----:B------:R0:W5:Y:S01]  /*1630*/  @!P4 LDG.E R63, desc[UR14][R18.64] ;  /* 0x0000000e123fc981 */ /* 0x000162000c1e1900 */
[----:B------:R-:W-:Y:S02]  /*1640*/  @!P5 SHF.L.U32 R25, R24, 0x1, RZ ;  /* 0x000000011819d819 */ /* 0x000fe400000006ff */
[----:B------:R-:W-:Y:S02]  /*1650*/  @!P4 IADD3.X R23, R30, R23, RZ, P3, !PT ;  /* 0x000000171e17c210 */ /* 0x000fe40001ffe4ff */
[----:B------:R-:W-:Y:S02]  /*1660*/  @!P5 SHF.L.U64.HI R30, R24, 0x1, R27 ;  /* 0x00000001181ed819 */ /* 0x000fe4000001021b */
[C---:B---3--:R-:W-:Y:S01]  /*1670*/  @!P5 IADD3 R20, P3, R25.reuse, R20, RZ ;  /* 0x000000141914d210 */ /* 0x048fe20007f7e0ff */
[----:B------:R-:W2:Y:S01]  /*1680*/  @!P2 LDC.64 R26, c[0x0][0x288] ;  /* 0x0000a200ff1aab82 */ /* 0x000ea20000000a00 */
[----:B----4-:R-:W-:-:S02]  /*1690*/  @!P5 IADD3 R8, P6, R25, R8, RZ ;  /* 0x000000081908d210 */ /* 0x010fc40007fde0ff */
[----:B------:R-:W-:-:S05]  /*16a0*/  @!P5 IADD3.X R21, R30, R21, RZ, P3, !PT ;  /* 0x000000151e15d210 */ /* 0x000fca0001ffe4ff */
[----:B------:R-:W3:Y:S01]  /*16b0*/  @!P0 LDC.64 R24, c[0x0][0x230] ;  /* 0x00008c00ff188b82 */ /* 0x000ee20000000a00 */
[----:B------:R4:W5:Y:S04]  /*16c0*/  @!P5 LDG.E R49, desc[UR14][R20.64] ;  /* 0x0000000e1431d981 */ /* 0x000968000c1e1900 */
[----:B------:R-:W-:Y:S03]  /*16d0*/  STL [R1], R68 ;  /* 0x0000004401007387 */ /* 0x000fe60000100800 */
[----:B0-----:R-:W0:Y:S01]  /*16e0*/  @!P0 LDC.64 R18, c[0x0][0x228] ;  /* 0x00008a00ff128b82 */ /* 0x001e220000000a00 */
[----:B------:R1:W-:Y:S01]  /*16f0*/  STL [R1+0xc], R55 ;  /* 0x00000c3701007387 */ /* 0x0003e20000100800 */
[----:B----4-:R-:W-:-:S02]  /*1700*/  MOV R20, UR12 ;  /* 0x0000000c00147c02 */ /* 0x010fc40008000f00 */
[----:B------:R-:W-:Y:S01]  /*1710*/  MOV R21, UR13 ;  /* 0x0000000d00157c02 */ /* 0x000fe20008000f00 */
[----:B-1----:R-:W-:Y:S01]  /*1720*/  @!P0 IMAD R31, R50, R10, RZ ;  /* 0x0000000a321f8224 */ /* 0x002fe200078e02ff */
[----:B------:R-:W-:Y:S02]  /*1730*/  SHF.R.S32.HI R44, RZ, 0x1f, R6 ;  /* 0x0000001fff2c7819 */ /* 0x000fe40000011406 */
[----:B------:R-:W-:Y:S02]  /*1740*/  ISETP.GE.U32.AND P3, PT, R6, UR18, PT ;  /* 0x0000001206007c0c */ /* 0x000fe4000bf66070 */
[----:B------:R-:W4:Y:S01]  /*1750*/  LDG.E.64 R20, desc[UR14][R20.64] ;  /* 0x0000000e14147981 */ /* 0x000f22000c1e1b00 */
[----:B------:R-:W-:Y:S01]  /*1760*/  HFMA2.MMA R55, -RZ, RZ, 0, 0 ;  /* 0x00000000ff377435 */ /* 0x000fe200000001ff */
[----:B------:R-:W-:-:S09]  /*1770*/  @!P0 IMAD R31, R4, R11, R31 ;  /* 0x0000000b041f8224 */ /* 0x000fd200078e021f */
[----:B------:R1:W5:Y:S01]  /*1780*/  @!P4 LDG.E R55, desc[UR14][R22.64] ;  /* 0x0000000e1637c981 */ /* 0x000362000c1e1900 */
[----:B------:R-:W-:Y:S02]  /*1790*/  ISETP.GE.AND.EX P3, PT, R44, UR19, PT, P3 ;  /* 0x000000132c007c0c */ /* 0x000fe4000bf66330 */
[----:B-1----:R-:W-:Y:S02]  /*17a0*/  @!P0 MOV R22, R14 ;  /* 0x0000000e00168202 */ /* 0x002fe40000000f00 */
[----:B------:R-:W-:-:S03]  /*17b0*/  @!P0 MOV R23, R17 ;  /* 0x0000001100178202 */ /* 0x000fc60000000f00 */
[----:B------:R-:W-:Y:S01]  /*17c0*/  @!P0 IMAD.WIDE.U32 R22, R4, R10, R22 ;  /* 0x0000000a04168225 */ /* 0x000fe200078e0016 */
[----:B------:R-:W-:Y:S02]  /*17d0*/  @!P5 IADD3.X R9, R30, R9, RZ, P6, !PT ;  /* 0x000000091e09d210 */ /* 0x000fe400037fe4ff */
[----:B------:R-:W-:Y:S02]  /*17e0*/  SHF.R.S32.HI R45, RZ, 0x1f, R13 ;  /* 0x0000001fff2d7819 */ /* 0x000fe4000001140d */
[----:B------:R-:W-:Y:S01]  /*17f0*/  @!P0 IADD3 R31, R23, R31, RZ ;  /* 0x0000001f171f8210 */ /* 0x000fe20007ffe0ff */
[----:B------:R1:W5:Y:S01]  /*1800*/  @!P5 LDG.E R62, desc[UR14][R8.64] ;  /* 0x0000000e083ed981 */ /* 0x000362000c1e1900 */
[----:B------:R-:W-:Y:S02]  /*1810*/  @!P0 SHF.L.U32 R11, R22, 0x1, RZ ;  /* 0x00000001160b8819 */ /* 0x000fe400000006ff */
[----:B------:R-:W-:Y:S02]  /*1820*/  ISETP.GE.U32.AND P6, PT, R13, UR18, PT ;  /* 0x000000120d007c0c */ /* 0x000fe4000bfc6070 */
[----:B------:R-:W-:-:S02]  /*1830*/  ISETP.GT.U32.OR P3, PT, R0, 0x29f, P3 ;  /* 0x0000029f0000780c */ /* 0x000fc40001f64470 */
[----:B------:R-:W-:Y:S02]  /*1840*/  @!P0 SHF.L.U64.HI R30, R22, 0x1, R31 ;  /* 0x00000001161e8819 */ /* 0x000fe4000001021f */
[----:B---3--:R-:W-:Y:S01]  /*1850*/  @!P0 IADD3 R24, P4, R11, R24, RZ ;  /* 0x000000180b188210 */ /* 0x008fe20007f9e0ff */
[----:B--2---:R-:W-:Y:S01]  /*1860*/  @!P2 IMAD R10, R46, R26, RZ ;  /* 0x0000001a2e0aa224 */ /* 0x004fe200078e02ff */
[----:B------:R-:W-:Y:S01]  /*1870*/  ISETP.GE.AND.EX P6, PT, R45, UR19, PT, P6 ;  /* 0x000000132d007c0c */ /* 0x000fe2000bfc6360 */
[----:B------:R-:W2:Y:S01]  /*1880*/  @!P2 LDC.64 R22, c[0x0][0x230] ;  /* 0x00008c00ff16ab82 */ /* 0x000ea20000000a00 */
[----:B-1----:R-:W-:Y:S02]  /*1890*/  @!P2 MOV R8, R14 ;  /* 0x0000000e0008a202 */ /* 0x002fe40000000f00 */
[----:B------:R-:W-:Y:S02]  /*18a0*/  @!P2 MOV R9, R17 ;  /* 0x000000110009a202 */ /* 0x000fe40000000f00 */
[----:B------:R-:W-:Y:S01]  /*18b0*/  @!P0 IADD3.X R25, R30, R25, RZ, P4, !PT ;  /* 0x000000191e198210 */ /* 0x000fe200027fe4ff */
[C---:B------:R-:W-:Y:S01]  /*18c0*/  @!P2 IMAD R35, R5.reuse, R27, R10 ;  /* 0x0000001b0523a224 */ /* 0x040fe200078e020a */
[----:B------:R-:W-:Y:S01]  /*18d0*/  ISETP.GT.U32.OR P4, PT, R0, 0x29f, P6 ;  /* 0x0000029f0000780c */ /* 0x000fe20003784470 */
[----:B------:R-:W-:Y:S01]  /*18e0*/  @!P2 IMAD.WIDE.U32 R26, R5, R26, R8 ;  /* 0x0000001a051aa225 */ /* 0x000fe200078e0008 */
[----:B------:R-:W-:Y:S01]  /*18f0*/  IADD3 R33, R2, 0x1e0, RZ ;  /* 0x000001e002217810 */ /* 0x000fe20007ffe0ff */
[----:B------:R-:W1:Y:S01]  /*1900*/  @!P2 LDC.64 R8, c[0x0][0x228] ;  /* 0x00008a00ff08ab82 */ /* 0x000e620000000a00 */
[----:B0-----:R-:W-:-:S02]  /*1910*/  @!P0 IADD3 R18, P5, R11, R18, RZ ;  /* 0x000000120b128210 */ /* 0x001fc40007fbe0ff */
[----:B------:R-:W-:Y:S02]  /*1920*/  ISETP.GE.U32.AND P6, PT, R33, UR18, PT ;  /* 0x0000001221007c0c */ /* 0x000fe4000bfc6070 */
[----:B------:R-:W-:-:S03]  /*1930*/  SHF.R.S32.HI R34, RZ, 0x1f, R33 ;  /* 0x0000001fff227819 */ /* 0x000fc60000011421 */
[----:B------:R-:W0:Y:S01]  /*1940*/  @!P3 LDC.64 R10, c[0x0][0x288] ;  /* 0x0000a200ff0abb82 */ /* 0x000e220000000a00 */
[----:B------:R-:W-:Y:S02]  /*1950*/  @!P0 IADD3.X R19, R30, R19, RZ, P5, !PT ;  /* 0x000000131e138210 */ /* 0x000fe40002ffe4ff */
[----:B------:R-:W-:Y:S01]  /*1960*/  ISETP.GE.AND.EX P5, PT, R34, UR19, PT, P6 ;  /* 0x0000001322007c0c */ /* 0x000fe2000bfa6360 */
[----:B------:R-:W-:Y:S03]  /*1970*/  STL [R1+0x10], R50 ;  /* 0x0000103201007387 */ /* 0x000fe60000100800 */
[----:B------:R-:W-:Y:S01]  /*1980*/  ISETP.GT.U32.OR P5, PT, R0, 0x29f, P5 ;  /* 0x0000029f0000780c */ /* 0x000fe20002fa4470 */
[----:B------:R-:W3:Y:S01]  /*1990*/  @!P4 LDC.64 R30, c[0x0][0x288] ;  /* 0x0000a200ff1ecb82 */ /* 0x000ee20000000a00 */
[----:B------:R-:W-:Y:S01]  /*19a0*/  @!P2 IADD3 R35, R27, R35, RZ ;  /* 0x000000231b23a210 */ /* 0x000fe20007ffe0ff */
[----:B------:R2:W-:Y:S01]  /*19b0*/  STL [R1+0x14], R46 ;  /* 0x0000142e01007387 */ /* 0x0005e20000100800 */
[----:B------:R-:W-:-:S02]  /*19c0*/  @!P2 SHF.L.U32 R37, R26, 0x1, RZ ;  /* 0x000000011a25a819 */ /* 0x000fc400000006ff */
[----:B------:R-:W-:Y:S01]  /*19d0*/  @!P2 SHF.L.U64.HI R35, R26, 0x1, R35 ;  /* 0x000000011a23a819 */ /* 0x000fe20000010223 */
[----:B------:R1:W5:Y:S02]  /*19e0*/  @!P0 LDG.E R59, desc[UR14][R18.64] ;  /* 0x0000000e123b8981 */ /* 0x000364000c1e1900 */
[----:B------:R-:W3:Y:S01]  /*19f0*/  @!P3 LDC.64 R26, c[0x0][0x230] ;  /* 0x00008c00ff1abb82 */ /* 0x000ee20000000a00 */
[----:B--2---:R-:W-:-:S07]  /*1a00*/  CS2R R46, SRZ ;  /* 0x00000000002e7805 */ /* 0x004fce000001ff00 */
[----:B------:R-:W2:Y:S01]  /*1a10*/  @!P3 LDC.64 R28, c[0x0][0x228] ;  /* 0x00008a00ff1cbb82 */ /* 0x000ea20000000a00 */
[----:B------:R1:W5:Y:S02]  /*1a20*/  @!P0 LDG.E R46, desc[UR14][R24.64] ;  /* 0x0000000e182e8981 */ /* 0x000364000c1e1900 */
[----:B-1----:R-:W-:Y:S02]  /*1a30*/  @!P2 IADD3 R8, P0, R37, R8, RZ ;  /* 0x000000082508a210 */ /* 0x002fe40007f1e0ff */
[----:B------:R-:W-:Y:S01]  /*1a40*/  @!P3 MOV R18, R14 ;  /* 0x0000000e0012b202 */ /* 0x000fe20000000f00 */
[----:B------:R0:W-:Y:S01]  /*1a50*/  STL [R1+0x8], R44 ;  /* 0x0000082c01007387 */ /* 0x0001e20000100800 */
[----:B------:R-:W-:Y:S01]  /*1a60*/  @!P3 MOV R19, R17 ;  /* 0x000000110013b202 */ /* 0x000fe20000000f00 */
[----:B------:R-:W1:Y:S01]  /*1a70*/  @!P5 LDC.64 R24, c[0x0][0x288] ;  /* 0x0000a200ff18db82 */ /* 0x000e620000000a00 */
[----:B------:R-:W-:Y:S01]  /*1a80*/  @!P2 IADD3.X R9, R35, R9, RZ, P0, !PT ;  /* 0x000000092309a210 */ /* 0x000fe200007fe4ff */
[----:B0-----:R-:W-:Y:S01]  /*1a90*/  @!P3 IMAD R44, R44, R10, RZ ;  /* 0x0000000a2c2cb224 */ /* 0x001fe200078e02ff */
[----:B------:R-:W-:-:S03]  /*1aa0*/  @!P2 IADD3 R22, P6, R37, R22, RZ ;  /* 0x000000162516a210 */ /* 0x000fc60007fde0ff */
[----:B------:R0:W5:Y:S01]  /*1ab0*/  @!P2 LDG.E R58, desc[UR14][R8.64] ;  /* 0x0000000e083aa981 */ /* 0x000162000c1e1900 */
[C---:B------:R-:W-:Y:S02]  /*1ac0*/  @!P3 IMAD R37, R6.reuse, R11, R44 ;  /* 0x0000000b0625b224 */ /* 0x040fe400078e022c */
[----:B------:R-:W-:Y:S01]  /*1ad0*/  @!P3 IMAD.WIDE.U32 R10, R6, R10, R18 ;  /* 0x0000000a060ab225 */ /* 0x000fe200078e0012 */
[----:B------:R-:W-:-:S03]  /*1ae0*/  @!P2 IADD3.X R23, R35, R23, RZ, P6, !PT ;  /* 0x000000172317a210 */ /* 0x000fc600037fe4ff */
[----:B---3--:R-:W-:Y:S01]  /*1af0*/  @!P4 IMAD R18, R45, R30, RZ ;  /* 0x0000001e2d12c224 */ /* 0x008fe200078e02ff */
[----:B0-----:R-:W-:Y:S01]  /*1b00*/  @!P4 MOV R8, R14 ;  /* 0x0000000e0008c202 */ /* 0x001fe20000000f00 */
[----:B------:R0:W5:Y:S01]  /*1b10*/  @!P2 LDG.E R47, desc[UR14][R22.64] ;  /* 0x0000000e162fa981 */ /* 0x000162000c1e1900 */
[----:B------:R-:W-:Y:S02]  /*1b20*/  @!P4 MOV R9, R17 ;  /* 0x000000110009c202 */ /* 0x000fe40000000f00 */
[----:B------:R-:W-:Y:S01]  /*1b30*/  @!P3 IADD3 R35, R11, R37, RZ ;  /* 0x000000250b23b210 */ /* 0x000fe20007ffe0ff */
[C---:B------:R-:W-:Y:S01]  /*1b40*/  @!P4 IMAD R37, R13.reuse, R31, R18 ;  /* 0x0000001f0d25c224 */ /* 0x040fe200078e0212 */
[C---:B------:R-:W-:Y:S01]  /*1b50*/  @!P3 SHF.L.U32 R11, R10.reuse, 0x1, RZ ;  /* 0x000000010a0bb819 */ /* 0x040fe200000006ff */
[----:B------:R-:W-:Y:S01]  /*1b60*/  @!P4 IMAD.WIDE.U32 R30, R13, R30, R8 ;  /* 0x0000001e0d1ec225 */ /* 0x000fe200078e0008 */
[----:B------:R-:W3:Y:S01]  /*1b70*/  @!P5 LDC.64 R18, c[0x0][0x228] ;  /* 0x00008a00ff12db82 */ /* 0x000ee20000000a00 */
[----:B------:R-:W-:-:S02]  /*1b80*/  @!P3 SHF.L.U64.HI R35, R10, 0x1, R35 ;  /* 0x000000010a23b819 */ /* 0x000fc40000010223 */
[C---:B------:R-:W-:Y:S02]  /*1b90*/  @!P3 IADD3 R26, P0, R11.reuse, R26, RZ ;  /* 0x0000001a0b1ab210 */ /* 0x040fe40007f1e0ff */
[----:B--2---:R-:W-:-:S03]  /*1ba0*/  @!P3 IADD3 R28, P2, R11, R28, RZ ;  /* 0x0000001c0b1cb210 */ /* 0x004fc60007f5e0ff */
[----:B0-----:R-:W0:Y:S01]  /*1bb0*/  @!P4 LDC.64 R22, c[0x0][0x230] ;  /* 0x00008c00ff16cb82 */ /* 0x001e220000000a00 */
[----:B------:R-:W-:Y:S01]  /*1bc0*/  @!P4 IADD3 R37, R31, R37, RZ ;  /* 0x000000251f25c210 */ /* 0x000fe20007ffe0ff */
[----:B-1----:R-:W-:Y:S01]  /*1bd0*/  @!P5 IMAD R44, R34, R24, RZ ;  /* 0x00000018222cd224 */ /* 0x002fe200078e02ff */
[C---:B------:R-:W-:Y:S02]  /*1be0*/  @!P3 IADD3.X R27, R35.reuse, R27, RZ, P0, !PT ;  /* 0x0000001b231bb210 */ /* 0x040fe400007fe4ff */
[----:B------:R-:W-:Y:S02]  /*1bf0*/  @!P3 IADD3.X R29, R35, R29, RZ, P2, !PT ;  /* 0x0000001d231db210 */ /* 0x000fe400017fe4ff */
[C---:B------:R-:W-:Y:S01]  /*1c00*/  @!P4 SHF.L.U32 R35, R30.reuse, 0x1, RZ ;  /* 0x000000011e23c819 */ /* 0x040fe200000006ff */
[----:B------:R1:W-:Y:S01]  /*1c10*/  STL [R1+0x4], R45 ;  /* 0x0000042d01007387 */ /* 0x0003e20000100800 */
[----:B------:R-:W-:Y:S02]  /*1c20*/  @!P4 SHF.L.U64.HI R34, R30, 0x1, R37 ;  /* 0x000000011e22c819 */ /* 0x000fe40000010225 */
[----:B------:R-:W-:-:S02]  /*1c30*/  CS2R R56, SRZ ;  /* 0x0000000000387805 */ /* 0x000fc4000001ff00 */
[----:B------:R-:W-:Y:S01]  /*1c40*/  @!P5 MOV R30, R14 ;  /* 0x0000000e001ed202 */ /* 0x000fe20000000f00 */
[----:B------:R-:W2:Y:S01]  /*1c50*/  @!P4 LDC.64 R8, c[0x0][0x228] ;  /* 0x00008a00ff08cb82 */ /* 0x000ea20000000a00 */
[----:B------:R-:W-:Y:S01]  /*1c60*/  @!P5 MOV R31, R17 ;  /* 0x00000011001fd202 */ /* 0x000fe20000000f00 */
[C---:B------:R-:W-:Y:S01]  /*1c70*/  @!P5 IMAD R37, R33.reuse, R25, R44 ;  /* 0x000000192125d224 */ /* 0x040fe200078e022c */
[----:B------:R-:W5:Y:S01]  /*1c80*/  @!P3 LDG.E R57, desc[UR14][R28.64] ;  /* 0x0000000e1c39b981 */ /* 0x000f62000c1e1900 */
[----:B------:R-:W-:Y:S01]  /*1c90*/  @!P5 IMAD.WIDE.U32 R24, R33, R24, R30 ;  /* 0x000000182118d225 */ /* 0x000fe200078e001e */
[----:B-1----:R-:W-:Y:S02]  /*1ca0*/  CS2R R44, SRZ ;  /* 0x00000000002c7805 */ /* 0x002fe4000001ff00 */
[----:B------:R-:W-:Y:S01]  /*1cb0*/  MOV R50, RZ ;  /* 0x000000ff00327202 */ /* 0x000fe20000000f00 */
[----:B------:R-:W1:Y:S01]  /*1cc0*/  @!P5 LDC.64 R10, c[0x0][0x230] ;  /* 0x00008c00ff0adb82 */ /* 0x000e620000000a00 */
[----:B------:R-:W-:-:S02]  /*1cd0*/  @!P5 IADD3 R31, R25, R37, RZ ;  /* 0x00000025191fd210 */ /* 0x000fc40007ffe0ff */
[C---:B------:R-:W-:Y:S01]  /*1ce0*/  @!P5 SHF.L.U32 R25, R24.reuse, 0x1, RZ ;  /* 0x000000011819d819 */ /* 0x040fe200000006ff */
[----:B------:R-:W5:Y:S01]  /*1cf0*/  @!P3 LDG.E R44, desc[UR14][R26.64] ;  /* 0x0000000e1a2cb981 */ /* 0x000f62000c1e1900 */
[----:B0-----:R-:W-:Y:S02]  /*1d00*/  @!P4 IADD3 R22, P0, R35, R22, RZ ;  /* 0x000000162316c210 */ /* 0x001fe40007f1e0ff */
[----:B------:R-:W-:Y:S02]  /*1d10*/  @!P5 SHF.L.U64.HI R24, R24, 0x1, R31 ;  /* 0x000000011818d819 */ /* 0x000fe4000001021f */
[----:B---3--:R-:W-:Y:S02]  /*1d20*/  @!P5 IADD3 R18, P3, R25, R18, RZ ;  /* 0x000000121912d210 */ /* 0x008fe40007f7e0ff */
[----:B------:R-:W-:Y:S02]  /*1d30*/  @!P4 IADD3.X R23, R34, R23, RZ, P0, !PT ;  /* 0x000000172217c210 */ /* 0x000fe400007fe4ff */
[----:B------:R-:W-:-:S03]  /*1d40*/  @!P5 IADD3.X R19, R24, R19, RZ, P3, !PT ;  /* 0x000000131813d210 */ /* 0x000fc60001ffe4ff */
[----:B------:R-:W5:Y:S04]  /*1d50*/  @!P4 LDG.E R45, desc[UR14][R22.64] ;  /* 0x0000000e162dc981 */ /* 0x000f68000c1e1900 */
[----:B------:R-:W5:Y:S01]  /*1d60*/  @!P5 LDG.E R50, desc[UR14][R18.64] ;  /* 0x0000000e1232d981 */ /* 0x000f62000c1e1900 */
[----:B--2---:R-:W-:-:S04]  /*1d70*/  @!P4 IADD3 R8, P0, R35, R8, RZ ;  /* 0x000000082308c210 */ /* 0x004fc80007f1e0ff */
[----:B------:R-:W-:Y:S01]  /*1d80*/  @!P4 IADD3.X R9, R34, R9, RZ, P0, !PT ;  /* 0x000000092209c210 */ /* 0x000fe200007fe4ff */
[----:B------:R-:W-:Y:S01]  /*1d90*/  HFMA2.MMA R37, -RZ, RZ, 0, 0 ;  /* 0x00000000ff257435 */ /* 0x000fe200000001ff */
[----:B-1----:R-:W-:Y:S01]  /*1da0*/  @!P5 IADD3 R10, P2, R25, R10, RZ ;  /* 0x0000000a190ad210 */ /* 0x002fe20007f5e0ff */
[----:B------:R-:W-:Y:S01]  /*1db0*/  UMOV UR18, 0x3f800000 ;  /* 0x3f80000000127882 */ /* 0x000fe20000000000 */
[----:B------:R-:W-:Y:S01]  /*1dc0*/  BSSY B0, `(.L_x_360) ;  /* 0x0000023000007945 */ /* 0x000fe20003800000 */
[----:B------:R0:W5:Y:S01]  /*1dd0*/  @!P4 LDG.E R56, desc[UR14][R8.64] ;  /* 0x0000000e0838c981 */ /* 0x000162000c1e1900 */
[----:B------:R-:W-:-:S05]  /*1de0*/  @!P5 IADD3.X R11, R24, R11, RZ, P2, !PT ;  /* 0x0000000b180bd210 */ /* 0x000fca00017fe4ff */
[----:B------:R1:W5:Y:S01]  /*1df0*/  @!P5 LDG.E R37, desc[UR14][R10.64] ;  /* 0x0000000e0a25d981 */ /* 0x000362000c1e1900 */
[----:B0-----:R-:W-:Y:S02]  /*1e00*/  CS2R R8, SRZ ;  /* 0x0000000000087805 */ /* 0x001fe4000001ff00 */
[----:B-1----:R-:W-:Y:S02]  /*1e10*/  CS2R R10, SRZ ;  /* 0x00000000000a7805 */ /* 0x002fe4000001ff00 */
[----:B----4-:R-:W-:-:S13]  /*1e20*/  R2UR UR13, R20 ;  /* 0x00000000140d72ca */ /* 0x010fda00000e0000 */
        /* <DEDUP_REMOVED lines=20> */
[----:B------:R-:W2:Y:S04]  /*1f70*/  LDG.E.U16 R8, desc[UR14][R20.64] ;  /* 0x0000000e14087981 */ /* 0x000ea8000c1e1500 */
[----:B------:R-:W3:Y:S04]  /*1f80*/  @P0 LDG.E.U16 R22, desc[UR14][R18.64] ;  /* 0x0000000e12160981 */ /* 0x000ee8000c1e1500 */
[----:B------:R-:W4:Y:S04]  /*1f90*/  @P0 LDG.E.U16 R12, desc[UR14][R18.64+0x2] ;  /* 0x0000020e120c0981 */ /* 0x000f28000c1e1500 */
[----:B------:R-:W4:Y:S01]  /*1fa0*/  LDG.E.U16 R11, desc[UR14][R20.64+0x2] ;  /* 0x0000020e140b7981 */ /* 0x000f22000c1e1500 */
[----:B--2---:R-:W-:-:S02]  /*1fb0*/  SHF.L.U32 R8, R8, 0x10, RZ ;  /* 0x0000001008087819 */ /* 0x004fc400000006ff */
[----:B---3--:R-:W-:Y:S02]  /*1fc0*/  @P0 SHF.L.U32 R9, R22, 0x10, RZ ;  /* 0x0000001016090819 */ /* 0x008fe400000006ff */
[----:B----4-:R-:W-:Y:S02]  /*1fd0*/  @P0 SHF.L.U32 R10, R12, 0x10, RZ ;  /* 0x000000100c0a0819 */ /* 0x010fe400000006ff */
[----:B------:R-:W-:-:S07]  /*1fe0*/  SHF.L.U32 R11, R11, 0x10, RZ ;  /* 0x000000100b0b7819 */ /* 0x000fce00000006ff */
.L_x_361:
[----:B------:R-:W-:Y:S05]  /*1ff0*/  BSYNC B0 ;  /* 0x0000000000007941 */ /* 0x000fea0003800000 */
.L_x_360:
        /* <DEDUP_REMOVED lines=38> */
.L_x_362:
        /* <DEDUP_REMOVED lines=26> */
.L_x_363:
        /* <DEDUP_REMOVED lines=43> */
.L_x_364:
[----:B------:R-:W-:Y:S01]  /*26b0*/  FMUL.FTZ R28, R27, R8 ;  /* 0x000000081b1c7220 */ /* 0x000fe20000410000 */
[--C-:B------:R-:W-:Y:S01]  /*26c0*/  FADD.FTZ R29, R18, R25.reuse ;  /* 0x00000019121d7221 */ /* 0x100fe20000010000 */
[----:B------:R-:W-:Y:S01]  /*26d0*/  PRMT R25, R47, 0x7632, R25 ;  /* 0x000076322f197816 */ /* 0x000fe20000000019 */
[----:B------:R-:W-:Y:S01]  /*26e0*/  FADD.FTZ R18, R21, R27 ;  /* 0x0000001b15127221 */ /* 0x000fe20000010000 */
[----:B------:R-:W-:Y:S01]  /*26f0*/  FFMA.FTZ R23, R26, R28, R23 ;  /* 0x0000001c1a177223 */ /* 0x000fe20000010017 */
[----:B------:R-:W-:Y:S01]  /*2700*/  FADD.FTZ R20, R20, R22 ;  /* 0x0000001614147221 */ /* 0x000fe20000010000 */
[----:B------:R-:W-:Y:S01]  /*2710*/  FFMA.FTZ R19, R24, R22, R19 ;  /* 0x0000001618137223 */ /* 0x000fe20000010013 */
[----:B------:R-:W-:Y:S01]  /*2720*/  FMUL.FTZ R21, R22, R11 ;  /* 0x0000000b16157220 */ /* 0x000fe20000410000 */
[----:B------:R-:W-:Y:S01]  /*2730*/  SHF.L.U32 R22, R47, 0x10, RZ ;  /* 0x000000102f167819 */ /* 0x000fe200000006ff */
[----:B------:R-:W-:Y:S01]  /*2740*/  FFMA.FTZ R12, R26, R27, R12 ;  /* 0x0000001b1a0c7223 */ /* 0x000fe2000001000c */
[----:B------:R-:W-:Y:S01]  /*2750*/  SHF.L.U32 R25, R25, 0x10, RZ ;  /* 0x0000001019197819 */ /* 0x000fe200000006ff */
[--C-:B------:R-:W-:Y:S01]  /*2760*/  FFMA.FTZ R24, R24, R21, R23.reuse ;  /* 0x0000001518187223 */ /* 0x100fe20000010017 */
        /* <DEDUP_REMOVED lines=27> */
.L_x_365:
[----:B------:R-:W-:Y:S01]  /*2920*/  FADD.FTZ R28, R21, R28 ;  /* 0x0000001c151c7221 */ /* 0x000fe20000010000 */
[----:B------:R-:W-:Y:S01]  /*2930*/  FMUL.FTZ R29, R25, R8 ;  /* 0x00000008191d7220 */ /* 0x000fe20000410000 */
[----:B------:R-:W-:Y:S01]  /*2940*/  PRMT R21, R44, 0x7632, R21 ;  /* 0x000076322c157816 */ /* 0x000fe20000000015 */
[----:B------:R-:W-:Y:S01]  /*2950*/  FADD.FTZ R18, R18, R25 ;  /* 0x0000001912127221 */ /* 0x000fe20000010000 */
[----:B------:R-:W-:Y:S01]  /*2960*/  FFMA.FTZ R12, R27, R25, R12 ;  /* 0x000000191b0c7223 */ /* 0x000fe2000001000c */
[----:B------:R-:W-:Y:S01]  /*2970*/  FADD.FTZ R20, R20, R22 ;  /* 0x0000001614147221 */ /* 0x000fe20000010000 */
[----:B------:R-:W-:Y:S01]  /*2980*/  FFMA.FTZ R19, R23, R22, R19 ;  /* 0x0000001617137223 */ /* 0x000fe20000010013 */
[----:B------:R-:W-:Y:S01]  /*2990*/  FFMA.FTZ R24, R27, R29, R24 ;  /* 0x0000001d1b187223 */ /* 0x000fe20000010018 */
        /* <DEDUP_REMOVED lines=31> */
.L_x_366:
[----:B------:R-:W-:Y:S01]  /*2b90*/  FMUL.FTZ R28, R25, R8 ;  /* 0x00000008191c7220 */ /* 0x000fe20000410000 */
[----:B------:R-:W-:Y:S01]  /*2ba0*/  FADD.FTZ R29, R22, R29 ;  /* 0x0000001d161d7221 */ /* 0x000fe20000010000 */
[----:B------:R-:W-:Y:S01]  /*2bb0*/  PRMT R22, R45, 0x7632, R22 ;  /* 0x000076322d167816 */ /* 0x000fe20000000016 */
[----:B------:R-:W-:Y:S01]  /*2bc0*/  FFMA.FTZ R12, R26, R25, R12 ;  /* 0x000000191a0c7223 */ /* 0x000fe2000001000c */
[----:B------:R-:W-:Y:S01]  /*2bd0*/  FADD.FTZ R20, R20, R24 ;  /* 0x0000001814147221 */ /* 0x000fe20000010000 */
[----:B------:R-:W-:Y:S01]  /*2be0*/  FFMA.FTZ R19, R21, R24, R19 ;  /* 0x0000001815137223 */ /* 0x000fe20000010013 */
[----:B------:R-:W-:Y:S01]  /*2bf0*/  FADD.FTZ R18, R18, R25 ;  /* 0x0000001912127221 */ /* 0x000fe20000010000 */
[----:B------:R-:W-:Y:S01]  /*2c00*/  FFMA.FTZ R26, R26, R28, R23 ;  /* 0x0000001c1a1a7223 */ /* 0x000fe20000010017 */
        /* <DEDUP_REMOVED lines=31> */
.L_x_367:
[----:B------:R-:W-:Y:S01]  /*2e00*/  FMUL.FTZ R28, R27, R8 ;  /* 0x000000081b1c7220 */ /* 0x000fe20000410000 */
[----:B------:R-:W-:Y:S01]  /*2e10*/  FFMA.FTZ R12, R26, R27, R12 ;  /* 0x0000001b1a0c7223 */ /* 0x000fe2000001000c */
[----:B------:R-:W-:Y:S01]  /*2e20*/  FADD.FTZ R20, R20, R22 ;  /* 0x0000001614147221 */ /* 0x000fe20000010000 */
[----:B------:R-:W-:Y:S01]  /*2e30*/  FFMA.FTZ R19, R25, R22, R19 ;  /* 0x0000001619137223 */ /* 0x000fe20000010013 */
[--C-:B------:R-:W-:Y:S01]  /*2e40*/  FFMA.FTZ R26, R26, R28, R21.reuse ;  /* 0x0000001c1a1a7223 */ /* 0x100fe20000010015 */
[----:B------:R-:W-:Y:S01]  /*2e50*/  PRMT R21, R42, 0x7632, R21 ;  /* 0x000076322a157816 */ /* 0x000fe20000000015 */
[----:B------:R-:W-:Y:S01]  /*2e60*/  FADD.FTZ R29, R24, R23 ;  /* 0x00000017181d7221 */ /* 0x000fe20000010000 */
[----:B------:R-:W-:Y:S01]  /*2e70*/  FMUL.FTZ R22, R22, R11 ;  /* 0x0000000b16167220 */ /* 0x000fe20000410000 */
[----:B------:R-:W-:Y:S01]  /*2e80*/  SHF.L.U32 R23, R42, 0x10, RZ ;  /* 0x000000102a177819 */ /* 0x000fe200000006ff */
[----:B------:R-:W-:Y:S01]  /*2e90*/  FADD.FTZ R18, R18, R27 ;  /* 0x0000001b12127221 */ /* 0x000fe20000010000 */
[----:B------:R-:W-:Y:S01]  /*2ea0*/  SHF.L.U32 R24, R21, 0x10, RZ ;  /* 0x0000001015187819 */ /* 0x000fe200000006ff */
[--C-:B------:R-:W-:Y:S01]  /*2eb0*/  FFMA.FTZ R25, R25, R22, R26.reuse ;  /* 0x0000001619197223 */ /* 0x100fe2000001001a */
        /* <DEDUP_REMOVED lines=27> */
.L_x_368:
[----:B------:R-:W-:Y:S01]  /*3070*/  FMUL.FTZ R28, R27, R8 ;  /* 0x000000081b1c7220 */ /* 0x000fe20000410000 */
[--C-:B------:R-:W-:Y:S01]  /*3080*/  FADD.FTZ R29, R22, R21.reuse ;  /* 0x00000015161d7221 */ /* 0x100fe20000010000 */
[----:B------:R-:W-:Y:S01]  /*3090*/  PRMT R21, R43, 0x7632, R21 ;  /* 0x000076322b157816 */ /* 0x000fe20000000015 */
        /* <DEDUP_REMOVED lines=36> */
.L_x_369:
        /* <DEDUP_REMOVED lines=39> */
.L_x_370:
        /* <DEDUP_REMOVED lines=39> */
.L_x_371:
[----:B------:R-:W-:Y:S01]  /*37c0*/  FMUL.FTZ R28, R27, R8 ;  /* 0x000000081b1c7220 */ /* 0x000fe20000410000 */
[----:B------:R-:W-:Y:S01]  /*37d0*/  FADD.FTZ R18, R18, R27 ;  /* 0x0000001b12127221 */ /* 0x000fe20000010000 */
[----:B------:R-:W-:Y:S01]  /*37e0*/  FFMA.FTZ R27, R26, R27, R12 ;  /* 0x0000001b1a1b7223 */ /* 0x000fe2000001000c */
[----:B------:R-:W-:Y:S01]  /*37f0*/  FADD.FTZ R29, R24, R21 ;  /* 0x00000015181d7221 */ /* 0x000fe20000010000 */
[--C-:B------:R-:W-:Y:S01]  /*3800*/  FADD.FTZ R12, R20, R22.reuse ;  /* 0x00000016140c7221 */ /* 0x100fe20000010000 */
[----:B------:R-:W-:Y:S01]  /*3810*/  FMUL.FTZ R21, R22, R11 ;  /* 0x0000000b16157220 */ /* 0x000fe20000410000 */
[----:B------:R-:W-:Y:S01]  /*3820*/  FFMA.FTZ R20, R25, R22, R19 ;  /* 0x0000001619147223 */ /* 0x000fe20000010013 */
[----:B------:R-:W-:Y:S01]  /*3830*/  PRMT R22, R39, 0x7632, R22 ;  /* 0x0000763227167816 */ /* 0x000fe20000000016 */
[----:B------:R-:W-:Y:S01]  /*3840*/  FFMA.FTZ R26, R26, R28, R23 ;  /* 0x0000001c1a1a7223 */ /* 0x000fe20000010017 */
[----:B------:R-:W-:Y:S01]  /*3850*/  FADD.FTZ R28, R29, R28 ;  /* 0x0000001c1d1c7221 */ /* 0x000fe20000010000 */
[----:B------:R-:W-:-:S02]  /*3860*/  SHF.L.U32 R24, R39, 0x10, RZ ;  /* 0x0000001027187819 */ /* 0x000fc400000006ff */
[----:B------:R-:W-:Y:S01]  /*3870*/  SHF.L.U32 R22, R22, 0x10, RZ ;  /* 0x0000001016167819 */ /* 0x000fe200000006ff */
[----:B------:R-:W-:Y:S01]  /*3880*/  FFMA.FTZ R19, R25, R21, R26 ;  /* 0x0000001519137223 */ /* 0x000fe2000001001a */
[----:B------:R-:W-:Y:S01]  /*3890*/  FADD.FTZ R21, R21, R28 ;  /* 0x0000001c15157221 */ /* 0x000fe20000010000 */
[C---:B------:R-:W-:Y:S01]  /*38a0*/  PRMT R25, R61.reuse, 0x7632, R25 ;  /* 0x000076323d197816 */ /* 0x040fe20000000019 */
[----:B------:R-:W-:Y:S01]  /*38b0*/  FADD.FTZ R28, R24, -UR13 ;  /* 0x8000000d181c7e21 */ /* 0x000fe20008010000 */
[----:B------:R-:W-:Y:S01]  /*38c0*/  FADD.FTZ R26, R22, -UR13 ;  /* 0x8000000d161a7e21 */ /* 0x000fe20008010000 */
[----:B------:R-:W-:Y:S02]  /*38d0*/  SHF.L.U32 R23, R61, 0x10, RZ ;  /* 0x000000103d177819 */ /* 0x000fe400000006ff */
[----:B------:R-:W-:Y:S01]  /*38e0*/  SHF.L.U32 R24, R25, 0x10, RZ ;  /* 0x0000001019187819 */ /* 0x000fe200000006ff */
[----:B------:R-:W-:Y:S01]  /*38f0*/  FMUL.FTZ R28, R28, UR18 ;  /* 0x000000121c1c7c20 */ /* 0x000fe20008410000 */
[----:B------:R-:W-:Y:S01]  /*3900*/  PRMT R22, R63, 0x7632, R22 ;  /* 0x000076323f167816 */ /* 0x000fe20000000016 */
        /* <DEDUP_REMOVED lines=20> */
.L_x_372:
        /* <DEDUP_REMOVED lines=34> */
.L_x_373:
[--C-:B------:R-:W-:Y:S01]  /*3c70*/  FFMA.FTZ R23, R25, R22, R18.reuse ;  /* 0x0000001619177223 */ /* 0x100fe20000010012 */
[----:B------:R-:W-:Y:S01]  /*3c80*/  PRMT R18, R38, 0x7632, R18 ;  /* 0x0000763226127816 */ /* 0x000fe20000000012 */
[----:B------:R-:W-:Y:S01]  /*3c90*/  FADD.FTZ R22, R22, R21 ;  /* 0x0000001516167221 */ /* 0x000fe20000010000 */
[----:B------:R-:W-:Y:S01]  /*3ca0*/  SHF.L.U32 R21, R38, 0x10, RZ ;  /* 0x0000001026157819 */ /* 0x000fe200000006ff */
[----:B------:R-:W-:Y:S01]  /*3cb0*/  FMUL.FTZ R19, R28, R8 ;  /* 0x000000081c137220 */ /* 0x000fe20000410000 */
[----:B------:R-:W-:Y:S02]  /*3cc0*/  SHF.L.U32 R18, R18, 0x10, RZ ;  /* 0x0000001012127819 */ /* 0x000fe400000006ff */
[----:B------:R-:W-:Y:S01]  /*3cd0*/  PRMT R33, R53, 0x7632, R33 ;  /* 0x0000763235217816 */ /* 0x000fe20000000021 */
[----:B------:R-:W-:Y:S01]  /*3ce0*/  FADD.FTZ R21, R21, -UR13 ;  /* 0x8000000d15157e21 */ /* 0x000fe20008010000 */
[----:B------:R-:W-:Y:S01]  /*3cf0*/  FFMA.FTZ R68, R30, R19, R23 ;  /* 0x000000131e447223 */ /* 0x000fe20000010017 */
[----:B------:R-:W-:Y:S01]  /*3d00*/  FADD.FTZ R35, R18, -UR13 ;  /* 0x8000000d12237e21 */ /* 0x000fe20008010000 */
[----:B------:R-:W-:Y:S01]  /*3d10*/  FADD.FTZ R22, R22, R19 ;  /* 0x0000001316167221 */ /* 0x000fe20000010000 */
[----:B------:R-:W-:Y:S01]  /*3d20*/  SHF.L.U32 R32, R53, 0x10, RZ ;  /* 0x0000001035207819 */ /* 0x000fe200000006ff */
        /* <DEDUP_REMOVED lines=24> */
.L_x_374:
        /* <DEDUP_REMOVED lines=34> */
.L_x_375:
[C---:B------:R-:W-:Y:S01]  /*40d0*/  PRMT R74, R36.reuse, 0x7632, R74 ;  /* 0x00007632244a7816 */ /* 0x040fe2000000004a */
        /* <DEDUP_REMOVED lines=36> */
.L_x_376:
[----:B------:R-:W-:Y:S01]  /*4320*/  FMUL.FTZ R21, R71, R8 ;  /* 0x0000000847157220 */ /* 0x000fe20000410000 */
[----:B------:R-:W-:Y:S02]  /*4330*/  SHF.L.U32 R75, R37, 0x10, RZ ;  /* 0x00000010254b7819 */ /* 0x000fe400000006ff */
[----:B------:R-:W-:Y:S01]  /*4340*/  PRMT R23, R50, 0x7632, R23 ;  /* 0x0000763232177816 */ /* 0x000fe20000000017 */
[----:B------:R-:W-:Y:S01]  /*4350*/  FFMA.FTZ R18, R73, R21, R18 ;  /* 0x0000001549127223 */ /* 0x000fe20000010012 */
[----:B------:R-:W-:Y:S01]  /*4360*/  FADD.FTZ R19, R19, R21 ;  /* 0x0000001513137221 */ /* 0x000fe20000010000 */
[----:B------:R-:W-:Y:S01]  /*4370*/  FMUL.FTZ R21, R72, R11 ;  /* 0x0000000b48157220 */ /* 0x000fe20000410000 */
[----:B------:R-:W-:Y:S01]  /*4380*/  FADD.FTZ R75, R75, -UR13 ;  /* 0x8000000d4b4b7e21 */ /* 0x000fe20008010000 */
[----:B------:R-:W-:Y:S02]  /*4390*/  SHF.L.U32 R23, R23, 0x10, RZ ;  /* 0x0000001017177819 */ /* 0x000fe400000006ff */
[----:B------:R-:W-:Y:S01]  /*43a0*/  FFMA.FTZ R18, R74, R21, R18 ;  /* 0x000000154a127223 */ /* 0x000fe20000010012 */
[----:B------:R-:W-:Y:S01]  /*43b0*/  FADD.FTZ R19, R21, R19 ;  /* 0x0000001315137221 */ /* 0x000fe20000010000 */
[----:B------:R-:W-:Y:S01]  /*43c0*/  PRMT R21, R37, 0x7632, R21 ;  /* 0x0000763225157816 */ /* 0x000fe20000000015 */
[----:B------:R-:W-:Y:S01]  /*43d0*/  FMUL.FTZ R75, R75, UR18 ;  /* 0x000000124b4b7c20 */ /* 0x000fe20008410000 */
[----:B------:R-:W-:-:S02]  /*43e0*/  SHF.L.U32 R22, R50, 0x10, RZ ;  /* 0x0000001032167819 */ /* 0x000fc400000006ff */
[----:B------:R-:W-:-:S05]  /*43f0*/  SHF.L.U32 R21, R21, 0x10, RZ ;  /* 0x0000001015157819 */ /* 0x000fca00000006ff */
        /* <DEDUP_REMOVED lines=21> */
.L_x_377:
        /* <DEDUP_REMOVED lines=122> */
.L_x_379:
[----:B------:R-:W-:Y:S05]  /*4cf0*/  BSYNC B0 ;  /* 0x0000000000007941 */ /* 0x000fea0003800000 */
.L_x_378:
        /* <DEDUP_REMOVED lines=158> */
.L_x_381:
[----:B------:R-:W-:Y:S05]  /*56e0*/  BSYNC B0 ;  /* 0x0000000000007941 */ /* 0x000fea0003800000 */
.L_x_380:
        /* <DEDUP_REMOVED lines=22> */
.L_x_383:
[----:B------:R-:W-:Y:S05]  /*5850*/  BSYNC B0 ;  /* 0x0000000000007941 */ /* 0x000fea0003800000 */
.L_x_382:
        /* <DEDUP_REMOVED lines=45> */
.L_x_386:
[----:B------:R-:W2:Y:S04]  /*5b30*/  LDG.E.STRONG.GPU R25, desc[UR14][R22.64] ;  /* 0x0000000e16197981 */ /* 0x000ea8000c1ef900 */
[----:B--2---:R-:W-:Y:S01]  /*5b40*/  CCTL.IVALL ;  /* 0x00000000ff00798f */ /* 0x004fe20002000000 */
[----:B------:R-:W-:Y:S05]  /*5b50*/  YIELD ;  /* 0x0000000000007946 */ /* 0x000fea0003800000 */
[----:B------:R-:W-:-:S13]  /*5b60*/  ISETP.NE.AND P0, PT, R25, R24, PT ;  /* 0x000000181900720c */ /* 0x000fda0003f05270 */
[----:B------:R-:W-:Y:S05]  /*5b70*/  @P0 BRA `(.L_x_386) ;  /* 0xfffffffc00ec0947 */ /* 0x000fea000383ffff */
.L_x_385:
        /* <DEDUP_REMOVED lines=17> */
.L_x_390:
        /* <DEDUP_REMOVED lines=115> */
.L_x_389:
        /* <DEDUP_REMOVED lines=61> */
.L_x_391:
[----:B------:R-:W-:-:S13]  /*6790*/  ISETP.NE.OR P0, PT, R22, RZ, P0 ;  /* 0x000000ff1600720c */ /* 0x000fda0000705670 */
[----:B------:R-:W-:Y:S05]  /*67a0*/  @!P0 BRA `(.L_x_387) ;  /* 0x00000000007c8947 */ /* 0x000fea0003800000 */
.L_x_388:
        /* <DEDUP_REMOVED lines=31> */
.L_x_387:
        /* <DEDUP_REMOVED lines=11> */
.L_x_393:
[----:B------:R-:W-:Y:S05]  /*6a50*/  BSYNC B0 ;  /* 0x0000000000007941 */ /* 0x000fea0003800000 */
.L_x_392:
        /* <DEDUP_REMOVED lines=16> */
.L_x_384:
[----:B--2---:R-:W2:Y:S01]  /*6b60*/  LDL R30, [R1+0xc] ;  /* 0x00000c00011e7983 */ /* 0x004ea20000100800 */
[----:B------:R-:W0:Y:S01]  /*6b70*/  S2UR UR12, SR_CgaCtaId ;  /* 0x00000000000c79c3 */ /* 0x000e220000008800 */
[----:B------:R-:W-:Y:S01]  /*6b80*/  UMOV UR11, 0x400 ;  /* 0x00000400000b7882 */ /* 0x000fe20000000000 */
[----:B------:R-:W-:Y:S01]  /*6b90*/  SHF.L.U32 R48, R48, 0x10, RZ ;  /* 0x0000001030307819 */ /* 0x000fe200000006ff */
[----:B------:R-:W-:Y:S01]  /*6ba0*/  ULDC.64 UR20, c[0x0][0x290] ;  /* 0x0000a40000147ab9 */ /* 0x000fe20000000a00 */
[----:B------:R-:W-:Y:S02]  /*6bb0*/  SHF.L.U32 R71, R71, 0x10, RZ ;  /* 0x0000001047477819 */ /* 0x000fe400000006ff */
[----:B------:R-:W-:Y:S01]  /*6bc0*/  ISETP.GE.U32.AND P0, PT, R3, UR20, PT ;  /* 0x0000001403007c0c */ /* 0x000fe2000bf06070 */
[----:B------:R-:W-:Y:S01]  /*6bd0*/  FADD.FTZ R21, R48, -UR13 ;  /* 0x8000000d30157e21 */ /* 0x000fe20008010000 */
[----:B------:R-:W-:Y:S01]  /*6be0*/  SHF.L.U32 R34, R34, 0x10, RZ ;  /* 0x0000001022227819 */ /* 0x000fe200000006ff */
[----:B------:R-:W-:Y:S01]  /*6bf0*/  FADD.FTZ R23, R71, -UR13 ;  /* 0x8000000d47177e21 */ /* 0x000fe20008010000 */
[----:B------:R-:W-:Y:S01]  /*6c00*/  SHF.L.U32 R49, R49, 0x10, RZ ;  /* 0x0000001031317819 */ /* 0x000fe200000006ff */
[----:B------:R-:W-:-:S02]  /*6c10*/  FMUL.FTZ R21, R21, UR18 ;  /* 0x0000001215157c20 */ /* 0x000fc40008410000 */
[----:B------:R-:W-:Y:S01]  /*6c20*/  FMUL.FTZ R23, R23, UR18 ;  /* 0x0000001217177c20 */ /* 0x000fe20008410000 */
[----:B0-----:R-:W-:-:S03]  /*6c30*/  ULEA UR11, UR12, UR11, 0x18 ;  /* 0x0000000b0c0b7291 */ /* 0x001fc6000f8ec03f */
[----:B------:R-:W-:-:S06]  /*6c40*/  ULDC UR12, c[0x0][0x2bc] ;  /* 0x0000af00000c7ab9 */ /* 0x000fcc0000000800 */
[----:B------:R-:W-:Y:S01]  /*6c50*/  @!P2 STS.64 [UR11+0xc8], R18 ;  /* 0x0000c812ff00a988 */ /* 0x000fe20008000a0b */
[----:B------:R-:W-:Y:S06]  /*6c60*/  BAR.SYNC.DEFER_BLOCKING 0x0 ;  /* 0x0000000000007b1d */ /* 0x000fec0000010000 */
[----:B------:R-:W0:Y:S02]  /*6c70*/  LDS.64 R18, [UR11+0xc8] ;  /* 0x0000c80bff127984 */ /* 0x000e240008000a00 */
[----:B0-----:R-:W-:-:S05]  /*6c80*/  FMUL.FTZ R12, R18, UR12 ;  /* 0x0000000c120c7c20 */ /* 0x001fca0008410000 */
[----:B------:R-:W-:Y:S01]  /*6c90*/  R2UR UR11, R12 ;  /* 0x000000000c0b72ca */ /* 0x000fe200000e0000 */
[----:B------:R-:W-:Y:S01]  /*6ca0*/  FMUL.FTZ R12, R19, UR12 ;  /* 0x0000000c130c7c20 */ /* 0x000fe20008410000 */
[----:B------:R-:W-:Y:S02]  /*6cb0*/  SHF.L.U32 R19, R60, 0x10, RZ ;  /* 0x000000103c137819 */ /* 0x000fe400000006ff */
[----:B--2---:R-:W-:Y:S01]  /*6cc0*/  ISETP.GE.AND.EX P0, PT, R30, UR21, PT, P0 ;  /* 0x000000151e007c0c */ /* 0x004fe2000bf06300 */
        /* <DEDUP_REMOVED lines=19> */
.L_x_394:
[----:B------:R-:W-:Y:S04]  /*6e00*/  BSSY B0, `(.L_x_395) ;  /* 0x0000015000007945 */ /* 0x000fe80003800000 */
[----:B------:R-:W-:Y:S05]  /*6e10*/  @!P1 BRA `(.L_x_396) ;  /* 0x00000000004c9947 */ /* 0x000fea0003800000 */
[----:B------:R-:W2:Y:S01]  /*6e20*/  LDL R22, [R1+0x1c] ;  /* 0x00001c0001167983 */ /* 0x000ea20000100800 */
[--C-:B------:R-:W-:Y:S01]  /*6e30*/  FFMA.FTZ R18, R21, UR11, R12.reuse ;  /* 0x0000000b15127c23 */ /* 0x100fe2000801000c */
[----:B------:R-:W-:Y:S01]  /*6e40*/  ULDC.64 UR22, c[0x0][0x288] ;  /* 0x0000a20000167ab9 */ /* 0x000fe20000000a00 */
[----:B------:R-:W-:Y:S02]  /*6e50*/  FFMA.FTZ R23, R23, UR11, R12 ;  /* 0x0000000b17177c23 */ /* 0x000fe4000801000c */
[----:B------:R-:W-:Y:S01]  /*6e60*/  FFMA.FTZ R20, R19, R8, -R18 ;  /* 0x0000000813147223 */ /* 0x000fe20000010812 */
[----:B------:R-:W-:Y:S02]  /*6e70*/  MOV R18, R14 ;  /* 0x0000000e00127202 */ /* 0x000fe40000000f00 */
[----:B------:R-:W-:-:S03]  /*6e80*/  MOV R19, R17 ;  /* 0x0000001100137202 */ /* 0x000fc60000000f00 */
[----:B-----5:R-:W-:-:S04]  /*6e90*/  IMAD.WIDE.U32 R18, R2, UR22, R18 ;  /* 0x0000001602127c25 */ /* 0x020fc8000f8e0012 */
[----:B--2---:R-:W-:Y:S02]  /*6ea0*/  IMAD R21, R22, UR22, RZ ;  /* 0x0000001616157c24 */ /* 0x004fe4000f8e02ff */
[----:B------:R-:W-:Y:S01]  /*6eb0*/  FFMA.FTZ R22, R34, R11, -R23 ;  /* 0x0000000b22167223 */ /* 0x000fe20000010817 */
[----:B------:R-:W-:Y:S01]  /*6ec0*/  FMUL.FTZ R23, R20, UR18 ;  /* 0x0000001214177c20 */ /* 0x000fe20008410000 */
        /* <DEDUP_REMOVED lines=8> */
.L_x_396:
[----:B------:R-:W-:Y:S05]  /*6f50*/  BSYNC B0 ;  /* 0x0000000000007941 */ /* 0x000fea0003800000 */
.L_x_395:
        /* <DEDUP_REMOVED lines=29> */
.L_x_397:
        /* <DEDUP_REMOVED lines=20> */
.L_x_399:
[----:B------:R-:W-:Y:S05]  /*7270*/  BSYNC B0 ;  /* 0x0000000000007941 */ /* 0x000fea0003800000 */
.L_x_398:
        /* <DEDUP_REMOVED lines=39> */
.L_x_400:
        /* <DEDUP_REMOVED lines=20> */
.L_x_402:
[----:B------:R-:W-:Y:S05]  /*7630*/  BSYNC B0 ;  /* 0x0000000000007941 */ /* 0x000fea0003800000 */
.L_x_401:
        /* <DEDUP_REMOVED lines=25> */
.L_x_403:
        /* <DEDUP_REMOVED lines=20> */
.L_x_405:
[----:B------:R-:W-:Y:S05]  /*7910*/  BSYNC B0 ;  /* 0x0000000000007941 */ /* 0x000fea0003800000 */
.L_x_404:
        /* <DEDUP_REMOVED lines=31> */
.L_x_406:
[----:B------:R-:W-:Y:S04]  /*7b10*/  BSSY B0, `(.L_x_407) ;  /* 0x0000014000007945 */ /* 0x000fe80003800000 */
[----:B------:R-:W-:Y:S05]  /*7b20*/  @P3 BRA `(.L_x_408) ;  /* 0x0000000000483947 */ /* 0x000fea0003800000 */
[--C-:B0-----:R-:W-:Y:S01]  /*7b30*/  FFMA.FTZ R19, R29, UR11, R12.reuse ;  /* 0x0000000b1d137c23 */ /* 0x101fe2000801000c */
        /* <DEDUP_REMOVED lines=17> */
.L_x_408:
[----:B------:R-:W-:Y:S05]  /*7c50*/  BSYNC B0 ;  /* 0x0000000000007941 */ /* 0x000fea0003800000 */
.L_x_407:
        /* <DEDUP_REMOVED lines=29> */
.L_x_409:
        /* <DEDUP_REMOVED lines=20> */
.L_x_411:
[----:B------:R-:W-:Y:S05]  /*7f70*/  BSYNC B0 ;  /* 0x0000000000007941 */ /* 0x000fea0003800000 */
.L_x_410:
        /* <DEDUP_REMOVED lines=35> */
.L_x_412:
        /* <DEDUP_REMOVED lines=20> */
.L_x_414:
[----:B------:R-:W-:Y:S05]  /*82f0*/  BSYNC B0 ;  /* 0x0000000000007941 */ /* 0x000fea0003800000 */
.L_x_413:
[C---:B------:R-:W-:Y:S02]  /*8300*/  PRMT R18, R43.reuse, 0x7632, R18 ;  /* 0x000076322b127816 */ /* 0x040fe40000000012 */
[----:B------:R-:W-:Y:S02]  /*8310*/  SHF.L.U32 R43, R43, 0x10, RZ ;  /* 0x000000102b2b7819 */ /* 0x000fe400000006ff */
[----:B------:R-:W-:Y:S02]  /*8320*/  SHF.L.U32 R18, R18, 0x10, RZ ;  /* 0x0000001012127819 */ /* 0x000fe400000006ff */
[----:B------:R-:W-:Y:S01]  /*8330*/  IADD3 R22, R2, 0x100, RZ ;  /* 0x0000010002167810 */ /* 0x000fe20007ffe0ff */
[----:B------:R-:W-:Y:S01]  /*8340*/  FADD.FTZ R43, R43, -UR13 ;  /* 0x8000000d2b2b7e21 */ /* 0x000fe20008010000 */
[----:B------:R-:W-:Y:S01]  /*8350*/  ISETP.GE.AND.EX P0, PT, R24, UR21, PT, P0 ;  /* 0x0000001518007c0c */ /* 0x000fe2000bf06300 */
[----:B------:R-:W-:Y:S01]  /*8360*/  FADD.FTZ R18, R18, -UR13 ;  /* 0x8000000d12127e21 */ /* 0x000fe20008010000 */
[----:B0-----:R-:W-:Y:S01]  /*8370*/  PRMT R20, R66, 0x7632, R20 ;  /* 0x0000763242147816 */ /* 0x001fe20000000014 */
        /* <DEDUP_REMOVED lines=26> */
.L_x_415:
        /* <DEDUP_REMOVED lines=12> */
[----:B------:R-:W-:Y:S01]  /*85e0*/  IMAD.WIDE.U32 R18, R23, UR22, R18 ;  /* 0x0000001617127c25 */ /* 0x000fe2000f8e0012 */
[----:B------:R-:W-:-:S03]  /*85f0*/  ULDC.64 UR22, c[0x0][0x210] ;  /* 0x0000840000167ab9 */ /* 0x000fc60000000a00 */
[----:B------:R-:W-:Y:S01]  /*8600*/  FMUL.FTZ R23, R27, UR18 ;  /* 0x000000121b177c20 */ /* 0x000fe20008410000 */
[C---:B------:R-:W-:Y:S02]  /*8610*/  LEA R20, P0, R18.reuse, UR22, 0x1 ;  /* 0x0000001612147c11 */ /* 0x040fe4000f8008ff */
[----:B------:R-:W-:Y:S02]  /*8620*/  IADD3 R29, R19, R29, RZ ;  /* 0x0000001d131d7210 */ /* 0x000fe40007ffe0ff */
[----:B------:R-:W-:Y:S02]  /*8630*/  F2FP.BF16.F32.PACK_AB R23, R23, R24 ;  /* 0x000000181717723e */ /* 0x000fe400000010ff */
[----:B------:R-:W-:-:S05]  /*8640*/  LEA.HI.X R21, R18, UR23, R29, 0x1, P0 ;  /* 0x0000001712157c11 */ /* 0x000fca00080f0c1d */
[----:B------:R0:W-:Y:S02]  /*8650*/  STG.E desc[UR14][R20.64], R23 ;  /* 0x0000001714007986 */ /* 0x0001e4000c10190e */
.L_x_417:
[----:B------:R-:W-:Y:S05]  /*8660*/  BSYNC B0 ;  /* 0x0000000000007941 */ /* 0x000fea0003800000 */
.L_x_416:
        /* <DEDUP_REMOVED lines=34> */
.L_x_418:
        /* <DEDUP_REMOVED lines=20> */
.L_x_420:
[----:B------:R-:W-:Y:S05]  /*89d0*/  BSYNC B0 ;  /* 0x0000000000007941 */ /* 0x000fea0003800000 */
.L_x_419:
        /* <DEDUP_REMOVED lines=34> */
.L_x_421:
        /* <DEDUP_REMOVED lines=20> */
.L_x_423:
[----:B------:R-:W-:Y:S05]  /*8d40*/  BSYNC B0 ;  /* 0x0000000000007941 */ /* 0x000fea0003800000 */
.L_x_422:
        /* <DEDUP_REMOVED lines=34> */
.L_x_424:
        /* <DEDUP_REMOVED lines=20> */
.L_x_426:
[----:B------:R-:W-:Y:S05]  /*90b0*/  BSYNC B0 ;  /* 0x0000000000007941 */ /* 0x000fea0003800000 */
.L_x_425:
        /* <DEDUP_REMOVED lines=34> */
.L_x_427:
        /* <DEDUP_REMOVED lines=20> */
.L_x_429:
[----:B------:R-:W-:Y:S05]  /*9420*/  BSYNC B0 ;  /* 0x0000000000007941 */ /* 0x000fea0003800000 */
.L_x_428:
        /* <DEDUP_REMOVED lines=33> */
.L_x_430:
        /* <DEDUP_REMOVED lines=20> */
.L_x_432:
[----:B------:R-:W-:Y:S05]  /*9780*/  BSYNC B0 ;  /* 0x0000000000007941 */ /* 0x000fea0003800000 */
.L_x_431:
        /* <DEDUP_REMOVED lines=40> */
.L_x_433:
        /* <DEDUP_REMOVED lines=20> */
.L_x_435:
[----:B------:R-:W-:Y:S05]  /*9b50*/  BSYNC B0 ;  /* 0x0000000000007941 */ /* 0x000fea0003800000 */
.L_x_434:
[C---:B------:R-:W-:Y:S02]  /*9b60*/  PRMT R20, R36.reuse, 0x7632, R20 ;  /* 0x0000763224147816 */ /* 0x040fe40000000014 */
[----:B------:R-:W-:Y:S02]  /*9b70*/  SHF.L.U32 R36, R36, 0x10, RZ ;  /* 0x0000001024247819 */ /* 0x000fe400000006ff */
[----:B------:R-:W-:Y:S02]  /*9b80*/  SHF.L.U32 R20, R20, 0x10, RZ ;  /* 0x0000001014147819 */ /* 0x000fe400000006ff */
[----:B0-----:R-:W-:Y:S01]  /*9b90*/  PRMT R24, R51, 0x7632, R24 ;  /* 0x0000763233187816 */ /* 0x001fe20000000018 */
        /* <DEDUP_REMOVED lines=29> */
.L_x_436:
        /* <DEDUP_REMOVED lines=20> */
.L_x_438:
[----:B------:R-:W-:Y:S05]  /*9eb0*/  BSYNC B0 ;  /* 0x0000000000007941 */ /* 0x000fea0003800000 */
.L_x_437:
[----:B0-----:R-:W-:Y:S01]  /*9ec0*/  PRMT R20, R50, 0x7632, R20 ;  /* 0x0000763232147816 */ /* 0x001fe20000000014 */
[----:B------:R-:W-:Y:S01]  /*9ed0*/  FADD.FTZ R37, R37, -UR13 ;  /* 0x8000000d25257e21 */ /* 0x000fe20008010000 */
[----:B------:R-:W-:Y:S01]  /*9ee0*/  FADD.FTZ R32, R32, -UR13 ;  /* 0x8000000d20207e21 */ /* 0x000fe20008010000 */
[----:B------:R-:W-:Y:S02]  /*9ef0*/  ISETP.GT.U32.OR P2, PT, R0, 0x29f, P2 ;  /* 0x0000029f0000780c */ /* 0x000fe40001744470 */
[----:B------:R-:W-:Y:S01]  /*9f00*/  SHF.L.U32 R21, R50, 0x10, RZ ;  /* 0x0000001032157819 */ /* 0x000fe200000006ff */
        /* <DEDUP_REMOVED lines=22> */
.L_x_439:
        /* <DEDUP_REMOVED lines=19> */
.L_x_441:
[----:B------:R-:W-:Y:S05]  /*a1a0*/  BSYNC B0 ;  /* 0x0000000000007941 */ /* 0x000fea0003800000 */
.L_x_440:
[----:B------:R-:W-:Y:S01]  /*a1b0*/  ULDC UR11, c[0x0][0x10] ;  /* 0x00000400000b7ab9 */ /* 0x000fe20000000800 */
[----:B------:R-:W-:Y:S02]  /*a1c0*/  UIADD3 UR4, UR4, 0x1, URZ ;  /* 0x0000000104047890 */ /* 0x000fe4000fffe03f */
[----:B------:R-:W-:-:S04]  /*a1d0*/  UIADD3 UR6, UR11, UR6, URZ ;  /* 0x000000060b067290 */ /* 0x000fc8000fffe03f */
[----:B------:R-:W-:-:S06]  /*a1e0*/  UISETP.GE.AND UP0, UPT, UR6, UR5, UPT ;  /* 0x000000050600728c */ /* 0x000fcc000bf06270 */
[----:B------:R-:W-:-:S13]  /*a1f0*/  PLOP3.LUT P0, PT, PT, PT, UP0, 0x80, 0x0 ;  /* 0x000000000000781c */ /* 0x000fda0003f0f008 */
[----:B------:R-:W-:Y:S05]  /*a200*/  @!P0 BRA `(.L_x_442) ;  /* 0xffffff6000548947 */ /* 0x000fea000383ffff */
.L_x_359:
        /* <DEDUP_REMOVED lines=19> */
.L_x_444:
[----:B------:R-:W-:Y:S05]  /*a340*/  BSYNC B0 ;  /* 0x0000000000007941 */ /* 0x000fea0003800000 */
.L_x_443:
        /* <DEDUP_REMOVED lines=11> */
.L_x_446:
[----:B------:R-:W2:Y:S04]  /*a400*/  LDG.E.STRONG.GPU R5, desc[UR14][R2.64] ;  /* 0x0000000e02057981 */ /* 0x000ea8000c1ef900 */
[----:B--2---:R-:W-:Y:S01]  /*a410*/  CCTL.IVALL ;  /* 0x00000000ff00798f */ /* 0x004fe20002000000 */
[----:B------:R-:W-:Y:S05]  /*a420*/  YIELD ;  /* 0x0000000000007946 */ /* 0x000fea0003800000 */
[----:B------:R-:W-:-:S13]  /*a430*/  ISETP.NE.AND P0, PT, R5, R4, PT ;  /* 0x000000040500720c */ /* 0x000fda0003f05270 */
[----:B------:R-:W-:Y:S05]  /*a440*/  @P0 BRA `(.L_x_446) ;  /* 0xfffffffc00ec0947 */ /* 0x000fea000383ffff */
.L_x_445:
        /* <DEDUP_REMOVED lines=25> */
.L_x_447:
[----:B------:R-:W-:-:S04]  /*a5e0*/  LEA R6, P0, R0, UR4, 0x2 ;  /* 0x0000000400067c11 */ /* 0x000fc8000f8010ff */
[----:B------:R-:W-:Y:S02]  /*a5f0*/  LEA.HI.X R7, R0, UR5, R7, 0x2, P0 ;  /* 0x0000000500077c11 */ /* 0x000fe400080f1407 */
[-C--:B0-----:R-:W-:Y:S02]  /*a600*/  LEA R8, P0, R25, R6.reuse, 0x2 ;  /* 0x0000000619087211 */ /* 0x081fe400078010ff */
[-C--:B------:R-:W-:Y:S01]  /*a610*/  LEA R12, P2, R27, R6.reuse, 0x2 ;  /* 0x000000061b0c7211 */ /* 0x080fe200078410ff */
[----:B---3--:R0:W3:Y:S01]  /*a620*/  LDG.E R2, desc[UR14][R6.64] ;  /* 0x0000000e06027981 */ /* 0x0080e2000c1e1900 */
[----:B------:R-:W-:Y:S02]  /*a630*/  LEA R10, P1, R22, R6, 0x2 ;  /* 0x00000006160a7211 */ /* 0x000fe400078210ff */
[C---:B------:R-:W-:Y:S02]  /*a640*/  IADD3.X R9, R7.reuse, R31, RZ, P0, !PT ;  /* 0x0000001f07097210 */ /* 0x040fe400007fe4ff */
[----:B------:R-:W-:-:S02]  /*a650*/  IADD3.X R13, R7, R29, RZ, P2, !PT ;  /* 0x0000001d070d7210 */ /* 0x000fc400017fe4ff */
[----:B------:R-:W-:Y:S02]  /*a660*/  IADD3.X R11, R23, R7, RZ, P1, !PT ;  /* 0x00000007170b7210 */ /* 0x000fe40000ffe4ff */
[----:B------:R-:W3:Y:S04]  /*a670*/  LDG.E R9, desc[UR14][R8.64] ;  /* 0x0000000e08097981 */ /* 0x000ee8000c1e1900 */
[----:B------:R-:W4:Y:S04]  /*a680*/  LDG.E R10, desc[UR14][R10.64] ;  /* 0x0000000e0a0a7981 */ /* 0x000f28000c1e1900 */
[----:B------:R-:W4:Y:S01]  /*a690*/  LDG.E R13, desc[UR14][R12.64] ;  /* 0x0000000e0c0d7981 */ /* 0x000f22000c1e1900 */
[----:B------:R-:W-:-:S02]  /*a6a0*/  SHF.L.U32 R5, R0, 0x1, RZ ;  /* 0x0000000100057819 */ /* 0x000fc400000006ff */
[----:B------:R-:W-:-:S04]  /*a6b0*/  IADD3 R0, R0, 0x2a0, RZ ;  /* 0x000002a000007810 */ /* 0x000fc80007ffe0ff */
[----:B------:R-:W-:Y:S02]  /*a6c0*/  ISETP.GT.U32.AND P0, PT, R25, R0, PT ;  /* 0x000000001900720c */ /* 0x000fe40003f04070 */
[----:B0-----:R-:W-:-:S04]  /*a6d0*/  SHF.R.S32.HI R7, RZ, 0x1f, R0 ;  /* 0x0000001fff077819 */ /* 0x001fc80000011400 */
[----:B------:R-:W-:Y:S02]  /*a6e0*/  ISETP.GT.AND.EX P0, PT, R18, R7, PT, P0 ;  /* 0x000000071200720c */ /* 0x000fe40003f04300 */
[----:B---3--:R-:W-:Y:S01]  /*a6f0*/  F2FP.BF16.F32.PACK_AB R19, R9, R2 ;  /* 0x000000020913723e */ /* 0x008fe200000010ff */
[----:B-1----:R-:W-:-:S04]  /*a700*/  IMAD.WIDE R2, R5, 0x2, R14 ;  /* 0x0000000205027825 */ /* 0x002fc800078e020e */
[----:B--2---:R-:W-:Y:S01]  /*a710*/  IMAD.WIDE R4, R5, 0x2, R16 ;  /* 0x0000000205047825 */ /* 0x004fe200078e0210 */
[----:B----4-:R-:W-:Y:S01]  /*a720*/  F2FP.BF16.F32.PACK_AB R21, R13, R10 ;  /* 0x0000000a0d15723e */ /* 0x010fe200000010ff */
[----:B------:R3:W-:Y:S04]  /*a730*/  STG.E desc[UR14][R2.64], R19 ;  /* 0x0000001302007986 */ /* 0x0007e8000c10190e */
[----:B------:R3:W-:Y:S01]  /*a740*/  STG.E desc[UR14][R4.64], R21 ;  /* 0x0000001504007986 */ /* 0x0007e2000c10190e */
[----:B------:R-:W-:Y:S05]  /*a750*/  @P0 BRA `(.L_x_447) ;  /* 0xfffffffc00a00947 */ /* 0x000fea000383ffff */
[----:B------:R-:W-:Y:S05]  /*a760*/  EXIT ;  /* 0x000000000000794d */ /* 0x000fea0003800000 */
.L_x_448:
        /* <DEDUP_REMOVED lines=9> */
.L_x_3231:


//--------------------- .text._Z35group_norm_nhwc_bwd_one_pass_kernelI11Bf16IOFp16WLi64ELi42ELi672EEv26Group_norm_nhwc_bwd_params --------------------------
	.section	.text._Z35group_norm_nhwc_bwd_one_pass_kernelI11Bf16IOFp16WLi64ELi42ELi672EEv26Group_norm_nhwc_bwd_params,"ax",@progbits
	.align	128
        .global         _Z35group_norm_nhwc_bwd_one_pass_kernelI11Bf16IOFp16WLi64ELi42ELi672EEv26Group_norm_nhwc_bwd_params
        .type           _Z35group_norm_nhwc_bwd_one_pass_kernelI11Bf16IOFp16WLi64ELi42ELi672EEv26Group_norm_nhwc_bwd_params,@function
        .size           _Z35group_norm_nhwc_bwd_one_pass_kernelI11Bf16IOFp16WLi64ELi42ELi672EEv26Group_norm_nhwc_bwd_params,(.L_x_3232 - _Z35group_norm_nhwc_bwd_one_pass_kernelI11Bf16IOFp16WLi64ELi42ELi672EEv26Group_norm_nhwc_bwd_params)
        .other          _Z35group_norm_nhwc_bwd_one_pass_kernelI11Bf16IOFp16WLi64ELi42ELi672EEv26Group_norm_nhwc_bwd_params,@"STO_CUDA_ENTRY STV_DEFAULT"
_Z35group_norm_nhwc_bwd_one_pass_kernelI11Bf16IOFp16WLi64ELi42ELi672EEv26Group_norm_nhwc_bwd_params:
.text._Z35group_norm_nhwc_bwd_one_pass_kernelI11Bf16IOFp16WLi64ELi42ELi672EEv26Group_norm_nhwc_bwd_params:
        /* <DEDUP_REMOVED lines=50> */
.L_x_476:
        /* <DEDUP_REMOVED lines=120> */
[----:B--2---:R-:W-:-:S02]  /*0aa0*/  HADD2.F32 R23, -RZ, R23.H0_H0 ;  /* 0x20000017ff177230 */ /* 0x004fc40000004100 */
[----:B---3--:R-:W-:Y:S02]  /*0ab0*/  HADD2.F32 R4, -RZ, R4.H0_H0 ;  /* 0x20000004ff047230 */ /* 0x008fe40000004100 */
[----:B----4-:R-:W-:Y:S02]  /*0ac0*/  @P0 HADD2.F32 R20, -RZ, R13.H0_H0 ;  /* 0x2000000dff140230 */ /* 0x010fe40000004100 */
[----:B------:R-:W-:-:S07]  /*0ad0*/  @P0 HADD2.F32 R21, -RZ, R12.H0_H0 ;  /* 0x2000000cff150230 */ /* 0x000fce0000004100 */
.L_x_451:
[----:B------:R-:W-:Y:S05]  /*0ae0*/  BSYNC B0 ;  /* 0x0000000000007941 */ /* 0x000fea0003800000 */
.L_x_450:
        /* <DEDUP_REMOVED lines=26> */
.L_x_452:
        /* <DEDUP_REMOVED lines=35> */
.L_x_453:
        /* <DEDUP_REMOVED lines=105> */
.L_x_455:
[----:B------:R-:W-:Y:S05]  /*1550*/  BSYNC B0 ;  /* 0x0000000000007941 */ /* 0x000fea0003800000 */
.L_x_454:
        /* <DEDUP_REMOVED lines=158> */
.L_x_457:
[----:B------:R-:W-:Y:S05]  /*1f40*/  BSYNC B0 ;  /* 0x0000000000007941 */ /* 0x000fea0003800000 */
.L_x_456:
        /* <DEDUP_REMOVED lines=21> */
.L_x_459:
[----:B------:R-:W-:Y:S05]  /*20a0*/  BSYNC B0 ;  /* 0x0000000000007941 */ /* 0x000fea0003800000 */
.L_x_458:
        /* <DEDUP_REMOVED lines=37> */
.L_x_462:
[----:B------:R-:W2:Y:S04]  /*2300*/  LDG.E.STRONG.GPU R17, desc[UR14][R8.64] ;  /* 0x0000000e08117981 */ /* 0x000ea8000c1ef900 */
[----:B--2---:R-:W-:Y:S01]  /*2310*/  CCTL.IVALL ;  /* 0x00000000ff00798f */ /* 0x004fe20002000000 */
[----:B------:R-:W-:Y:S05]  /*2320*/  YIELD ;  /* 0x0000000000007946 */ /* 0x000fea0003800000 */
[----:B------:R-:W-:-:S13]  /*2330*/  ISETP.NE.AND P0, PT, R17, R31, PT ;  /* 0x0000001f1100720c */ /* 0x000fda0003f05270 */
[----:B------:R-:W-:Y:S05]  /*2340*/  @P0 BRA `(.L_x_462) ;  /* 0xfffffffc00ec0947 */ /* 0x000fea000383ffff */
.L_x_461:
        /* <DEDUP_REMOVED lines=17> */
.L_x_466:
        /* <DEDUP_REMOVED lines=115> */
.L_x_465:
        /* <DEDUP_REMOVED lines=61> */
.L_x_467:
[----:B------:R-:W-:-:S13]  /*2f60*/  ISETP.NE.OR P0, PT, R17, RZ, P0 ;  /* 0x000000ff1100720c */ /* 0x000fda0000705670 */
[----:B------:R-:W-:Y:S05]  /*2f70*/  @!P0 BRA `(.L_x_463) ;  /* 0x00000000007c8947 */ /* 0x000fea0003800000 */
.L_x_464:
        /* <DEDUP_REMOVED lines=31> */
.L_x_463:
        /* <DEDUP_REMOVED lines=11> */
.L_x_469:
[----:B------:R-:W-:Y:S05]  /*3220*/  BSYNC B0 ;  /* 0x0000000000007941 */ /* 0x000fea0003800000 */
.L_x_468:
        /* <DEDUP_REMOVED lines=16> */
.L_x_460:
        /* <DEDUP_REMOVED lines=40> */
.L_x_470:
        /* <DEDUP_REMOVED lines=20> */
.L_x_472:
[----:B------:R-:W-:Y:S05]  /*36f0*/  BSYNC B0 ;  /* 0x0000000000007941 */ /* 0x000fea0003800000 */
.L_x_471:
        /* <DEDUP_REMOVED lines=23> */
.L_x_473:
        /* <DEDUP_REMOVED lines=23> */
.L_x_475:
[----:B------:R-:W-:Y:S05]  /*39e0*/  BSYNC B0 ;  /* 0x0000000000007941 */ /* 0x000fea0003800000 */
.L_x_474:
[----:B------:R-:W-:Y:S01]  /*39f0*/  ULDC UR8, c[0x0][0x10] ;  /* 0x0000040000087ab9 */ /* 0x000fe20000000800 */
[----:B------:R-:W-:Y:S02]  /*3a00*/  UIADD3 UR4, UR4, 0x1, URZ ;  /* 0x0000000104047890 */ /* 0x000fe4000fffe03f */
[----:B------:R-:W-:-:S04]  /*3a10*/  UIADD3 UR7, UR8, UR7, URZ ;  /* 0x0000000708077290 */ /* 0x000fc8000fffe03f */
[----:B------:R-:W-:-:S06]  /*3a20*/  UISETP.GE.AND UP0, UPT, UR7, UR5, UPT ;  /* 0x000000050700728c */ /* 0x000fcc000bf06270 */
[----:B------:R-:W-:-:S13]  /*3a30*/  PLOP3.LUT P0, PT, PT, PT, UP0, 0x80, 0x0 ;  /* 0x000000000000781c */ /* 0x000fda0003f0f008 */
[----:B------:R-:W-:Y:S05]  /*3a40*/  @!P0 BRA `(.L_x_476) ;  /* 0xffffffc800348947 */ /* 0x000fea000383ffff */
.L_x_449:
        /* <DEDUP_REMOVED lines=19> */
.L_x_478:
[----:B------:R-:W-:Y:S05]  /*3b80*/  BSYNC B0 ;  /* 0x0000000000007941 */ /* 0x000fea0003800000 */
.L_x_477:
        /* <DEDUP_REMOVED lines=11> */
.L_x_480:
[----:B------:R-:W2:Y:S04]  /*3c40*/  LDG.E.STRONG.GPU R5, desc[UR14][R2.64] ;  /* 0x0000000e02057981 */ /* 0x000ea8000c1ef900 */
[----:B--2---:R-:W-:Y:S01]  /*3c50*/  CCTL.IVALL ;  /* 0x00000000ff00798f */ /* 0x004fe20002000000 */
[----:B------:R-:W-:Y:S05]  /*3c60*/  YIELD ;  /* 0x0000000000007946 */ /* 0x000fea0003800000 */
[----:B------:R-:W-:-:S13]  /*3c70*/  ISETP.NE.AND P0, PT, R5, R0, PT ;  /* 0x000000000500720c */ /* 0x000fda0003f05270 */
[----:B------:R-:W-:Y:S05]  /*3c80*/  @P0 BRA `(.L_x_480) ;  /* 0xfffffffc00ec0947 */ /* 0x000fea000383ffff */
.L_x_479:
        /* <DEDUP_REMOVED lines=24> */
.L_x_481:
        /* <DEDUP_REMOVED lines=19> */
[----:B--2---:R-:W-:Y:S02]  /*3f40*/  F2FP.F16.F32.PACK_AB R3, R16, R3 ;  /* 0x000000031003723e */ /* 0x004fe400000000ff */
[----:B---3--:R-:W-:-:S03]  /*3f50*/  F2FP.F16.F32.PACK_AB R23, R21, R18 ;  /* 0x000000121517723e */ /* 0x008fc600000000ff */
[----:B------:R2:W-:Y:S04]  /*3f60*/  STG.E desc[UR14][R10.64], R3 ;  /* 0x000000030a007986 */ /* 0x0005e8000c10190e */
[----:B------:R2:W-:Y:S02]  /*3f70*/  STG.E desc[UR14][R12.64], R23 ;  /* 0x000000170c007986 */ /* 0x0005e4000c10190e */
[----:B------:R-:W-:Y:S05]  /*3f80*/  @P0 BRA `(.L_x_481) ;  /* 0xfffffffc00a00947 */ /* 0x000fea000383ffff */
[----:B------:R-:W-:Y:S05]  /*3f90*/  EXIT ;  /* 0x000000000000794d */ /* 0x000fea0003800000 */
.L_x_482:
        /* <DEDUP_REMOVED lines=14> */
.L_x_3232:


//--------------------- .text._Z35group_norm_nhwc_bwd_one_pass_kernelI11Bf16IOFp16WLi128ELi42ELi672EEv26Group_norm_nhwc_bwd_params --------------------------
	.section	.text._Z35group_norm_nhwc_bwd_one_pass_kernelI11Bf16IOFp16WLi128ELi42ELi672EEv26Group_norm_nhwc_bwd_params,"ax",@progbits
	.align	128
        .global         _Z35group_norm_nhwc_bwd_one_pass_kernelI11Bf16IOFp16WLi128ELi42ELi672EEv26Group_norm_nhwc_bwd_params
        .type           _Z35group_norm_nhwc_bwd_one_pass_kernelI11Bf16IOFp16WLi128ELi42ELi672EEv26Group_norm_nhwc_bwd_params,@function
        .size           _Z35group_norm_nhwc_bwd_one_pass_kernelI11Bf16IOFp16WLi128ELi42ELi672EEv26Group_norm_nhwc_bwd_params,(.L_x_3233 - _Z35group_norm_nhwc_bwd_one_pass_kernelI11Bf16IOFp16WLi128ELi42ELi672EEv26Group_norm_nhwc_bwd_params)
        .other          _Z35group_norm_nhwc_bwd_one_pass_kernelI11Bf16IOFp16WLi128ELi42ELi672EEv26Group_norm_nhwc_bwd_params,@"STO_CUDA_ENTRY STV_DEFAULT"
_Z35group_norm_nhwc_bwd_one_pass_kernelI11Bf16IOFp16WLi128ELi42ELi672EEv26Group_norm_nhwc_bwd_params:
.text._Z35group_norm_nhwc_bwd_one_pass_kernelI11Bf16IOFp16WLi128ELi42ELi672EEv26Group_norm_nhwc_bwd_params:
        /* <DEDUP_REMOVED lines=50> */
.L_x_518:
        /* <DEDUP_REMOVED lines=152> */
[----:B--2---:R-:W-:Y:S02]  /*0ca0*/  HADD2.F32 R54, -RZ, R54.H0_H0 ;  /* 0x20000036ff367230 */ /* 0x004fe40000004100 */
[----:B---3--:R-:W-:Y:S02]  /*0cb0*/  HADD2.F32 R15, -RZ, R15.H0_H0 ;  /* 0x2000000fff0f7230 */ /* 0x008fe40000004100 */
[----:B----4-:R-:W-:Y:S02]  /*0cc0*/  @P2 HADD2.F32 R53, -RZ, R21.H0_H0 ;  /* 0x20000015ff352230 */ /* 0x010fe40000004100 */
[----:B------:R-:W-:-:S07]  /*0cd0*/  @P2 HADD2.F32 R52, -RZ, R20.H0_H0 ;  /* 0x20000014ff342230 */ /* 0x000fce0000004100 */
.L_x_485:
[----:B------:R-:W-:Y:S05]  /*0ce0*/  BSYNC B0 ;  /* 0x0000000000007941 */ /* 0x000fea0003800000 */
.L_x_484:
        /* <DEDUP_REMOVED lines=39> */
.L_x_486:
        /* <DEDUP_REMOVED lines=26> */
.L_x_487:
        /* <DEDUP_REMOVED lines=34> */
.L_x_488:
        /* <DEDUP_REMOVED lines=37> */
.L_x_489:
        /* <DEDUP_REMOVED lines=111> */
.L_x_491:
[----:B------:R-:W-:Y:S05]  /*1c60*/  BSYNC B0 ;  /* 0x0000000000007941 */ /* 0x000fea0003800000 */
.L_x_490:
        /* <DEDUP_REMOVED lines=158> */
.L_x_493:
[----:B------:R-:W-:Y:S05]  /*2650*/  BSYNC B0 ;  /* 0x0000000000007941 */ /* 0x000fea0003800000 */
.L_x_492:
        /* <DEDUP_REMOVED lines=19> */
.L_x_495:
[----:B------:R-:W-:Y:S05]  /*2790*/  BSYNC B0 ;  /* 0x0000000000007941 */ /* 0x000fea0003800000 */
.L_x_494:
        /* <DEDUP_REMOVED lines=39> */
.L_x_498:
[----:B--2---:R-:W2:Y:S04]  /*2a10*/  LDG.E.STRONG.GPU R18, desc[UR8][R16.64] ;  /* 0x0000000810127981 */ /* 0x004ea8000c1ef900 */
[----:B--2---:R-:W-:Y:S01]  /*2a20*/  CCTL.IVALL ;  /* 0x00000000ff00798f */ /* 0x004fe20002000000 */
[----:B------:R-:W-:Y:S05]  /*2a30*/  YIELD ;  /* 0x0000000000007946 */ /* 0x000fea0003800000 */
[----:B------:R-:W-:-:S13]  /*2a40*/  ISETP.NE.AND P0, PT, R18, R33, PT ;  /* 0x000000211200720c */ /* 0x000fda0003f05270 */
[----:B------:R-:W-:Y:S05]  /*2a50*/  @P0 BRA `(.L_x_498) ;  /* 0xfffffffc00ec0947 */ /* 0x000fea000383ffff */
.L_x_497:
        /* <DEDUP_REMOVED lines=17> */
.L_x_502:
        /* <DEDUP_REMOVED lines=115> */
.L_x_501:
        /* <DEDUP_REMOVED lines=61> */
.L_x_503:
[----:B------:R-:W-:-:S13]  /*3670*/  ISETP.NE.OR P0, PT, R32, RZ, P0 ;  /* 0x000000ff2000720c */ /* 0x000fda0000705670 */
[----:B------:R-:W-:Y:S05]  /*3680*/  @!P0 BRA `(.L_x_499) ;  /* 0x00000000007c8947 */ /* 0x000fea0003800000 */
.L_x_500:
        /* <DEDUP_REMOVED lines=31> */
.L_x_499:
        /* <DEDUP_REMOVED lines=11> */
.L_x_505:
[----:B------:R-:W-:Y:S05]  /*3930*/  BSYNC B0 ;  /* 0x0000000000007941 */ /* 0x000fea0003800000 */
.L_x_504:
        /* <DEDUP_REMOVED lines=16> */
.L_x_496:
        /* <DEDUP_REMOVED lines=58> */
.L_x_506:
        /* <DEDUP_REMOVED lines=20> */
.L_x_508:
[----:B------:R-:W-:Y:S05]  /*3f20*/  BSYNC B0 ;  /* 0x0000000000007941 */ /* 0x000fea0003800000 */
.L_x_507:
        /* <DEDUP_REMOVED lines=23> */
.L_x_509:
        /* <DEDUP_REMOVED lines=20> */
.L_x_511:
[----:B------:R-:W-:Y:S05]  /*41e0*/  BSYNC B0 ;  /* 0x0000000000007941 */ /* 0x000fea0003800000 */
.L_x_510:
        /* <DEDUP_REMOVED lines=23> */
.L_x_512:
        /* <DEDUP_REMOVED lines=20> */
.L_x_514:
[----:B------:R-:W-:Y:S05]  /*44a0*/  BSYNC B0 ;  /* 0x0000000000007941 */ /* 0x000fea0003800000 */
.L_x_513:
        /* <DEDUP_REMOVED lines=23> */
.L_x_515:
        /* <DEDUP_REMOVED lines=19> */
.L_x_517:
[----:B------:R-:W-:Y:S05]  /*4750*/  BSYNC B0 ;  /* 0x0000000000007941 */ /* 0x000fea0003800000 */
.L_x_516:
[----:B0-----:R-:W0:Y:S01]  /*4760*/  LDC R8, c[0x0][0x10] ;  /* 0x00000400ff087b82 */ /* 0x001e220000000800 */
[----:B------:R-:W-:Y:S02]  /*4770*/  IADD3 R44, R44, 0x1, RZ ;  /* 0x000000012c2c7810 */ /* 0x000fe40007ffe0ff */
[----:B0-----:R-:W-:-:S04]  /*4780*/  IADD3 R49, R8, R49, RZ ;  /* 0x0000003108317210 */ /* 0x001fc80007ffe0ff */
[----:B------:R-:W-:-:S13]  /*4790*/  ISETP.GE.AND P0, PT, R49, UR4, PT ;  /* 0x0000000431007c0c */ /* 0x000fda000bf06270 */
[----:B------:R-:W-:Y:S05]  /*47a0*/  @!P0 BRA `(.L_x_518) ;  /* 0xffffffb800dc8947 */ /* 0x000fea000383ffff */
.L_x_483:
        /* <DEDUP_REMOVED lines=19> */
.L_x_520:
[----:B------:R-:W-:Y:S05]  /*48e0*/  BSYNC B0 ;  /* 0x0000000000007941 */ /* 0x000fea0003800000 */
.L_x_519:
        /* <DEDUP_REMOVED lines=11> */
.L_x_522:
[----:B------:R-:W2:Y:S04]  /*49a0*/  LDG.E.STRONG.GPU R5, desc[UR8][R2.64] ;  /* 0x0000000802057981 */ /* 0x000ea8000c1ef900 */
[----:B--2---:R-:W-:Y:S01]  /*49b0*/  CCTL.IVALL ;  /* 0x00000000ff00798f */ /* 0x004fe20002000000 */
[----:B------:R-:W-:Y:S05]  /*49c0*/  YIELD ;  /* 0x0000000000007946 */ /* 0x000fea0003800000 */
[----:B------:R-:W-:-:S13]  /*49d0*/  ISETP.NE.AND P0, PT, R5, R0, PT ;  /* 0x000000000500720c */ /* 0x000fda0003f05270 */
[----:B------:R-:W-:Y:S05]  /*49e0*/  @P0 BRA `(.L_x_522) ;  /* 0xfffffffc00ec0947 */ /* 0x000fea000383ffff */
.L_x_521:
        /* <DEDUP_REMOVED lines=24> */
.L_x_523:
        /* <DEDUP_REMOVED lines=17> */
[----:B--2---:R-:W-:Y:S02]  /*4c80*/  F2FP.F16.F32.PACK_AB R19, R9, R0 ;  /* 0x000000000913723e */ /* 0x004fe400000000ff */
[----:B------:R-:W-:Y:S02]  /*4c90*/  SHF.R.S32.HI R0, RZ, 0x1f, R51 ;  /* 0x0000001fff007819 */ /* 0x000fe40000011433 */
[----:B---3--:R-:W-:Y:S01]  /*4ca0*/  F2FP.F16.F32.PACK_AB R21, R13, R10 ;  /* 0x0000000a0d15723e */ /* 0x008fe200000000ff */
[----:B------:R2:W-:Y:S04]  /*4cb0*/  STG.E desc[UR8][R2.64], R19 ;  /* 0x0000001302007986 */ /* 0x0005e8000c101908 */
[----:B------:R2:W-:Y:S01]  /*4cc0*/  STG.E desc[UR8][R4.64], R21 ;  /* 0x0000001504007986 */ /* 0x0005e2000c101908 */
[----:B------:R-:W-:-:S13]  /*4cd0*/  ISETP.GT.AND.EX P0, PT, R25, R0, PT, P0 ;  /* 0x000000001900720c */ /* 0x000fda0003f04300 */
[----:B--2---:R-:W-:Y:S05]  /*4ce0*/  @P0 BRA `(.L_x_523) ;  /* 0xfffffffc00a00947 */ /* 0x004fea000383ffff */
[----:B------:R-:W-:Y:S05]  /*4cf0*/  EXIT ;  /* 0x000000000000794d */ /* 0x000fea0003800000 */
.L_x_524:
        /* <DEDUP_REMOVED lines=16> */
.L_x_3233:


//--------------------- .text._Z35group_norm_nhwc_bwd_one_pass_kernelI11Bf16IOFp16WLi256ELi42ELi672EEv26Group_norm_nhwc_bwd_params --------------------------
	.section	.text._Z35group_norm_nhwc_bwd_one_pass_kernelI11Bf16IOFp16WLi256ELi42ELi672EEv26Group_norm_nhwc_bwd_params,"ax",@progbits
	.align	128
        .global         _Z35group_norm_nhwc_bwd_one_pass_kernelI11Bf16IOFp16WLi256ELi42ELi672EEv26Group_norm_nhwc_bwd_params
        .type           _Z35group_norm_nhwc_bwd_one_pass_kernelI11Bf16IOFp16WLi256ELi42ELi672EEv26Group_norm_nhwc_bwd_params,@function
        .size           _Z35group_norm_nhwc_bwd_one_pass_kernelI11Bf16IOFp16WLi256ELi42ELi672EEv26Group_norm_nhwc_bwd_params,(.L_x_3234 - _Z35group_norm_nhwc_bwd_one_pass_kernelI11Bf16IOFp16WLi256ELi42ELi672EEv26Group_norm_nhwc_bwd_params)
        .other          _Z35group_norm_nhwc_bwd_one_pass_kernelI11Bf16IOFp16WLi256ELi42ELi672EEv26Group_norm_nhwc_bwd_params,@"STO_CUDA_ENTRY STV_DEFAULT"
_Z35group_norm_nhwc_bwd_one_pass_kernelI11Bf16IOFp16WLi256ELi42ELi672EEv26Group_norm_nhwc_bwd_params:
.text._Z35group_norm_nhwc_bwd_one_pass_kernelI11Bf16IOFp16WLi256ELi42ELi672EEv26Group_norm_nhwc_bwd_params:
        /* <DEDUP_REMOVED lines=55> */
.L_x_576:
        /* <DEDUP_REMOVED lines=252> */
.L_x_527:
[----:B------:R-:W-:Y:S05]  /*1330*/  BSYNC B0 ;  /* 0x0000000000007941 */ /* 0x000fea0003800000 */
.L_x_526:
        /* <DEDUP_REMOVED lines=38> */
.L_x_528:
        /* <DEDUP_REMOVED lines=26> */
.L_x_529:
        /* <DEDUP_REMOVED lines=43> */
.L_x_530:
        /* <DEDUP_REMOVED lines=38> */
.L_x_531:
        /* <DEDUP_REMOVED lines=35> */
.L_x_532:
        /* <DEDUP_REMOVED lines=34> */
.L_x_533:
        /* <DEDUP_REMOVED lines=37> */
.L_x_534:
        /* <DEDUP_REMOVED lines=36> */
.L_x_535:
        /* <DEDUP_REMOVED lines=115> */
.L_x_537:
[----:B------:R-:W-:Y:S05]  /*2c60*/  BSYNC B0 ;  /* 0x0000000000007941 */ /* 0x000fea0003800000 */
.L_x_536:
        /* <DEDUP_REMOVED lines=158> */
.L_x_539:
[----:B------:R-:W-:Y:S05]  /*3650*/  BSYNC B0 ;  /* 0x0000000000007941 */ /* 0x000fea0003800000 */
.L_x_538:
        /* <DEDUP_REMOVED lines=21> */
.L_x_541:
[----:B------:R-:W-:Y:S05]  /*37b0*/  BSYNC B0 ;  /* 0x0000000000007941 */ /* 0x000fea0003800000 */
.L_x_540:
        /* <DEDUP_REMOVED lines=47> */
.L_x_544:
[----:B------:R-:W2:Y:S04]  /*3ab0*/  LDG.E.STRONG.GPU R14, desc[UR14][R12.64] ;  /* 0x0000000e0c0e7981 */ /* 0x000ea8000c1ef900 */
[----:B--2---:R-:W-:Y:S01]  /*3ac0*/  CCTL.IVALL ;  /* 0x00000000ff00798f */ /* 0x004fe20002000000 */
[----:B------:R-:W-:Y:S05]  /*3ad0*/  YIELD ;  /* 0x0000000000007946 */ /* 0x000fea0003800000 */
[----:B------:R-:W-:-:S13]  /*3ae0*/  ISETP.NE.AND P0, PT, R14, R17, PT ;  /* 0x000000110e00720c */ /* 0x000fda0003f05270 */
[----:B------:R-:W-:Y:S05]  /*3af0*/  @P0 BRA `(.L_x_544) ;  /* 0xfffffffc00ec0947 */ /* 0x000fea000383ffff */
.L_x_543:
        /* <DEDUP_REMOVED lines=17> */
.L_x_548:
        /* <DEDUP_REMOVED lines=115> */
.L_x_547:
        /* <DEDUP_REMOVED lines=61> */
.L_x_549:
[----:B------:R-:W-:-:S13]  /*4710*/  ISETP.NE.OR P0, PT, R34, RZ, P0 ;  /* 0x000000ff2200720c */ /* 0x000fda0000705670 */
[----:B------:R-:W-:Y:S05]  /*4720*/  @!P0 BRA `(.L_x_545) ;  /* 0x00000000007c8947 */ /* 0x000fea0003800000 */
.L_x_546:
        /* <DEDUP_REMOVED lines=31> */
.L_x_545:
        /* <DEDUP_REMOVED lines=11> */
.L_x_551:
[----:B------:R-:W-:Y:S05]  /*49d0*/  BSYNC B0 ;  /* 0x0000000000007941 */ /* 0x000fea0003800000 */
.L_x_550:
        /* <DEDUP_REMOVED lines=16> */
.L_x_542:
        /* <DEDUP_REMOVED lines=43> */
.L_x_552:
        /* <DEDUP_REMOVED lines=20> */
.L_x_554:
[----:B------:R-:W-:Y:S05]  /*4ed0*/  BSYNC B0 ;  /* 0x0000000000007941 */ /* 0x000fea0003800000 */
.L_x_553:
        /* <DEDUP_REMOVED lines=29> */
.L_x_555:
        /* <DEDUP_REMOVED lines=20> */
.L_x_557:
[----:B------:R-:W-:Y:S05]  /*51f0*/  BSYNC B0 ;  /* 0x0000000000007941 */ /* 0x000fea0003800000 */
.L_x_556:
        /* <DEDUP_REMOVED lines=33> */
.L_x_558:
        /* <DEDUP_REMOVED lines=20> */
.L_x_560:
[----:B------:R-:W-:Y:S05]  /*5550*/  BSYNC B0 ;  /* 0x0000000000007941 */ /* 0x000fea0003800000 */
.L_x_559:
        /* <DEDUP_REMOVED lines=29> */
.L_x_561:
        /* <DEDUP_REMOVED lines=20> */
.L_x_563:
[----:B------:R-:W-:Y:S05]  /*5870*/  BSYNC B0 ;  /* 0x0000000000007941 */ /* 0x000fea0003800000 */
.L_x_562:
        /* <DEDUP_REMOVED lines=41> */
.L_x_564:
        /* <DEDUP_REMOVED lines=20> */
.L_x_566:
[----:B------:R-:W-:Y:S05]  /*5c50*/  BSYNC B0 ;  /* 0x0000000000007941 */ /* 0x000fea0003800000 */
.L_x_565:
        /* <DEDUP_REMOVED lines=25> */
.L_x_567:
        /* <DEDUP_REMOVED lines=20> */
.L_x_569:
[----:B------:R-:W-:Y:S05]  /*5f30*/  BSYNC B0 ;  /* 0x0000000000007941 */ /* 0x000fea0003800000 */
.L_x_568:
        /* <DEDUP_REMOVED lines=31> */
.L_x_570:
        /* <DEDUP_REMOVED lines=20> */
.L_x_572:
[----:B------:R-:W-:Y:S05]  /*6270*/  BSYNC B0 ;  /* 0x0000000000007941 */ /* 0x000fea0003800000 */
.L_x_571:
        /* <DEDUP_REMOVED lines=25> */
.L_x_573:
        /* <DEDUP_REMOVED lines=19> */
.L_x_575:
[----:B------:R-:W-:Y:S05]  /*6540*/  BSYNC B0 ;  /* 0x0000000000007941 */ /* 0x000fea0003800000 */
.L_x_574:
[----:B------:R-:W-:Y:S01]  /*6550*/  ULDC UR11, c[0x0][0x10] ;  /* 0x00000400000b7ab9 */ /* 0x000fe20000000800 */
[----:B------:R-:W-:Y:S02]  /*6560*/  UIADD3 UR4, UR4, 0x1, URZ ;  /* 0x0000000104047890 */ /* 0x000fe4000fffe03f */
[----:B------:R-:W-:-:S04]  /*6570*/  UIADD3 UR6, UR11, UR6, URZ ;  /* 0x000000060b067290 */ /* 0x000fc8000fffe03f */
[----:B------:R-:W-:-:S06]  /*6580*/  UISETP.GE.AND UP0, UPT, UR6, UR5, UPT ;  /* 0x000000050600728c */ /* 0x000fcc000bf06270 */
[----:B------:R-:W-:-:S13]  /*6590*/  PLOP3.LUT P0, PT, PT, PT, UP0, 0x80, 0x0 ;  /* 0x000000000000781c */ /* 0x000fda0003f0f008 */
[----:B------:R-:W-:Y:S05]  /*65a0*/  @!P0 BRA `(.L_x_576) ;  /* 0xffffff9c00708947 */ /* 0x000fea000383ffff */
.L_x_525:
        /* <DEDUP_REMOVED lines=19> */
.L_x_578:
[----:B------:R-:W-:Y:S05]  /*66e0*/  BSYNC B0 ;  /* 0x0000000000007941 */ /* 0x000fea0003800000 */
.L_x_577:
        /* <DEDUP_REMOVED lines=11> */
.L_x_580:
[----:B------:R-:W2:Y:S04]  /*67a0*/  LDG.E.STRONG.GPU R5, desc[UR14][R2.64] ;  /* 0x0000000e02057981 */ /* 0x000ea8000c1ef900 */
[----:B--2---:R-:W-:Y:S01]  /*67b0*/  CCTL.IVALL ;  /* 0x00000000ff00798f */ /* 0x004fe20002000000 */
[----:B------:R-:W-:Y:S05]  /*67c0*/  YIELD ;  /* 0x0000000000007946 */ /* 0x000fea0003800000 */
[----:B------:R-:W-:-:S13]  /*67d0*/  ISETP.NE.AND P0, PT, R5, R0, PT ;  /* 0x000000000500720c */ /* 0x000fda0003f05270 */
[----:B------:R-:W-:Y:S05]  /*67e0*/  @P0 BRA `(.L_x_580) ;  /* 0xfffffffc00ec0947 */ /* 0x000fea000383ffff */
.L_x_579:
        /* <DEDUP_REMOVED lines=24> */
.L_x_581:
        /* <DEDUP_REMOVED lines=25> */
.L_x_582:
        /* <DEDUP_REMOVED lines=16> */
.L_x_3234:


//--------------------- .text._Z35group_norm_nhwc_bwd_one_pass_kernelI11Bf16IOFp16WLi512ELi42ELi672EEv26Group_norm_nhwc_bwd_params --------------------------
	.section	.text._Z35group_norm_nhwc_bwd_one_pass_kernelI11Bf16IOFp16WLi512ELi42ELi672EEv26Group_norm_nhwc_bwd_params,"ax",@progbits
	.align	128
        .global         _Z35group_norm_nhwc_bwd_one_pass_kernelI11Bf16IOFp16WLi512ELi42ELi672EEv26Group_norm_nhwc_bwd_params
        .type           _Z35group_norm_nhwc_bwd_one_pass_kernelI11Bf16IOFp16WLi512ELi42ELi672EEv26Group_norm_nhwc_bwd_params,@function
        .size           _Z35group_norm_nhwc_bwd_one_pass_kernelI11Bf16IOFp16WLi512ELi42ELi672EEv26Group_norm_nhwc_bwd_params,(.L_x_3235 - _Z35group_norm_nhwc_bwd_one_pass_kernelI11Bf16IOFp16WLi512ELi42ELi672EEv26Group_norm_nhwc_bwd_params)
        .other          _Z35group_norm_nhwc_bwd_one_pass_kernelI11Bf16IOFp16WLi512ELi42ELi672EEv26Group_norm_nhwc_bwd_params,@"STO_CUDA_ENTRY STV_DEFAULT"
_Z35group_norm_nhwc_bwd_one_pass_kernelI11Bf16IOFp16WLi512ELi42ELi672EEv26Group_norm_nhwc_bwd_params:
.text._Z35group_norm_nhwc_bwd_one_pass_kernelI11Bf16IOFp16WLi512ELi42ELi672EEv26Group_norm_nhwc_bwd_params:
        /* <DEDUP_REMOVED lines=54> */
.L_x_666:
        /* <DEDUP_REMOVED lines=453> */
[----:B--2---:R-:W-:-:S02]  /*1fb0*/  HADD2.F32 R8, -RZ, R8.H0_H0 ;  /* 0x20000008ff087230 */ /* 0x004fc40000004100 */
[----:B---3--:R-:W-:Y:S02]  /*1fc0*/  @P0 HADD2.F32 R9, -RZ, R22.H0_H0 ;  /* 0x20000016ff090230 */ /* 0x008fe40000004100 */
[----:B----4-:R-:W-:Y:S02]  /*1fd0*/  @P0 HADD2.F32 R10, -RZ, R12.H0_H0 ;  /* 0x2000000cff0a0230 */ /* 0x010fe40000004100 */
[----:B------:R-:W-:-:S07]  /*1fe0*/  HADD2.F32 R11, -RZ, R11.H0_H0 ;  /* 0x2000000bff0b7230 */ /* 0x000fce0000004100 */
.L_x_585:
[----:B------:R-:W-:Y:S05]  /*1ff0*/  BSYNC B0 ;  /* 0x0000000000007941 */ /* 0x000fea0003800000 */
.L_x_584:
        /* <DEDUP_REMOVED lines=38> */
.L_x_586:
        /* <DEDUP_REMOVED lines=26> */
.L_x_587:
        /* <DEDUP_REMOVED lines=43> */
.L_x_588:
        /* <DEDUP_REMOVED lines=39> */
.L_x_589:
        /* <DEDUP_REMOVED lines=39> */
.L_x_590:
        /* <DEDUP_REMOVED lines=39> */
.L_x_591:
        /* <DEDUP_REMOVED lines=39> */
.L_x_592:
        /* <DEDUP_REMOVED lines=39> */
.L_x_593:
        /* <DEDUP_REMOVED lines=39> */
.L_x_594:
        /* <DEDUP_REMOVED lines=39> */
.L_x_595:
        /* <DEDUP_REMOVED lines=41> */
.L_x_596:
        /* <DEDUP_REMOVED lines=34> */
.L_x_597:
        /* <DEDUP_REMOVED lines=36> */
.L_x_598:
        /* <DEDUP_REMOVED lines=34> */
.L_x_599:
        /* <DEDUP_REMOVED lines=37> */
.L_x_600:
        /* <DEDUP_REMOVED lines=35> */
.L_x_601:
        /* <DEDUP_REMOVED lines=122> */
.L_x_603:
[----:B------:R-:W-:Y:S05]  /*4cf0*/  BSYNC B0 ;  /* 0x0000000000007941 */ /* 0x000fea0003800000 */
.L_x_602:
        /* <DEDUP_REMOVED lines=158> */
.L_x_605:
[----:B------:R-:W-:Y:S05]  /*56e0*/  BSYNC B0 ;  /* 0x0000000000007941 */ /* 0x000fea0003800000 */
.L_x_604:
        /* <DEDUP_REMOVED lines=22> */
.L_x_607:
[----:B------:R-:W-:Y:S05]  /*5850*/  BSYNC B0 ;  /* 0x0000000000007941 */ /* 0x000fea0003800000 */
.L_x_606:
        /* <DEDUP_REMOVED lines=45> */
.L_x_610:
[----:B------:R-:W2:Y:S04]  /*5b30*/  LDG.E.STRONG.GPU R25, desc[UR14][R22.64] ;  /* 0x0000000e16197981 */ /* 0x000ea8000c1ef900 */
[----:B--2---:R-:W-:Y:S01]  /*5b40*/  CCTL.IVALL ;  /* 0x00000000ff00798f */ /* 0x004fe20002000000 */
[----:B------:R-:W-:Y:S05]  /*5b50*/  YIELD ;  /* 0x0000000000007946 */ /* 0x000fea0003800000 */
[----:B------:R-:W-:-:S13]  /*5b60*/  ISETP.NE.AND P0, PT, R25, R24, PT ;  /* 0x000000181900720c */ /* 0x000fda0003f05270 */
[----:B------:R-:W-:Y:S05]  /*5b70*/  @P0 BRA `(.L_x_610) ;  /* 0xfffffffc00ec0947 */ /* 0x000fea000383ffff */
.L_x_609:
        /* <DEDUP_REMOVED lines=17> */
.L_x_614:
        /* <DEDUP_REMOVED lines=115> */
.L_x_613:
        /* <DEDUP_REMOVED lines=61> */
.L_x_615:
[----:B------:R-:W-:-:S13]  /*6790*/  ISETP.NE.OR P0, PT, R22, RZ, P0 ;  /* 0x000000ff1600720c */ /* 0x000fda0000705670 */
[----:B------:R-:W-:Y:S05]  /*67a0*/  @!P0 BRA `(.L_x_611) ;  /* 0x00000000007c8947 */ /* 0x000fea0003800000 */
.L_x_612:
        /* <DEDUP_REMOVED lines=31> */
.L_x_611:
        /* <DEDUP_REMOVED lines=11> */
.L_x_617:
[----:B------:R-:W-:Y:S05]  /*6a50*/  BSYNC B0 ;  /* 0x0000000000007941 */ /* 0x000fea0003800000 */
.L_x_616:
        /* <DEDUP_REMOVED lines=16> */
.L_x_608:
        /* <DEDUP_REMOVED lines=42> */
.L_x_618:
        /* <DEDUP_REMOVED lines=21> */
.L_x_620:
[----:B------:R-:W-:Y:S05]  /*6f50*/  BSYNC B0 ;  /* 0x0000000000007941 */ /* 0x000fea0003800000 */
.L_x_619:
        /* <DEDUP_REMOVED lines=29> */
.L_x_621:
        /* <DEDUP_REMOVED lines=20> */
.L_x_623:
[----:B------:R-:W-:Y:S05]  /*7270*/  BSYNC B0 ;  /* 0x0000000000007941 */ /* 0x000fea0003800000 */
.L_x_622:
        /* <DEDUP_REMOVED lines=39> */
.L_x_624:
        /* <DEDUP_REMOVED lines=20> */
.L_x_626:
[----:B------:R-:W-:Y:S05]  /*7630*/  BSYNC B0 ;  /* 0x0000000000007941 */ /* 0x000fea0003800000 */
.L_x_625:
        /* <DEDUP_REMOVED lines=25> */
.L_x_627:
        /* <DEDUP_REMOVED lines=20> */
.L_x_629:
[----:B------:R-:W-:Y:S05]  /*7910*/  BSYNC B0 ;  /* 0x0000000000007941 */ /* 0x000fea0003800000 */
.L_x_628:
        /* <DEDUP_REMOVED lines=31> */
.L_x_630:
        /* <DEDUP_REMOVED lines=20> */
.L_x_632:
[----:B------:R-:W-:Y:S05]  /*7c50*/  BSYNC B0 ;  /* 0x0000000000007941 */ /* 0x000fea0003800000 */
.L_x_631:
        /* <DEDUP_REMOVED lines=29> */
.L_x_633:
        /* <DEDUP_REMOVED lines=20> */
.L_x_635:
[----:B------:R-:W-:Y:S05]  /*7f70*/  BSYNC B0 ;  /* 0x0000000000007941 */ /* 0x000fea0003800000 */
.L_x_634:
        /* <DEDUP_REMOVED lines=35> */
.L_x_636:
        /* <DEDUP_REMOVED lines=20> */
.L_x_638:
[----:B------:R-:W-:Y:S05]  /*82f0*/  BSYNC B0 ;  /* 0x0000000000007941 */ /* 0x000fea0003800000 */
.L_x_637:
        /* <DEDUP_REMOVED lines=34> */
.L_x_639:
        /* <DEDUP_REMOVED lines=20> */
.L_x_641:
[----:B------:R-:W-:Y:S05]  /*8660*/  BSYNC B0 ;  /* 0x0000000000007941 */ /* 0x000fea0003800000 */
.L_x_640:
        /* <DEDUP_REMOVED lines=34> */
.L_x_642:
        /* <DEDUP_REMOVED lines=20> */
.L_x_644:
[----:B------:R-:W-:Y:S05]  /*89d0*/  BSYNC B0 ;  /* 0x0000000000007941 */ /* 0x000fea0003800000 */
.L_x_643:
        /* <DEDUP_REMOVED lines=34> */
.L_x_645:
        /* <DEDUP_REMOVED lines=20> */
.L_x_647:
[----:B------:R-:W-:Y:S05]  /*8d40*/  BSYNC B0 ;  /* 0x0000000000007941 */ /* 0x000fea0003800000 */
.L_x_646:
        /* <DEDUP_REMOVED lines=34> */
.L_x_648:
        /* <DEDUP_REMOVED lines=20> */
.L_x_650:
[----:B------:R-:W-:Y:S05]  /*90b0*/  BSYNC B0 ;  /* 0x0000000000007941 */ /* 0x000fea0003800000 */
.L_x_649:
        /* <DEDUP_REMOVED lines=34> */
.L_x_651:
        /* <DEDUP_REMOVED lines=20> */
.L_x_653:
[----:B------:R-:W-:Y:S05]  /*9420*/  BSYNC B0 ;  /* 0x0000000000007941 */ /* 0x000fea0003800000 */
.L_x_652:
        /* <DEDUP_REMOVED lines=33> */
.L_x_654:
        /* <DEDUP_REMOVED lines=20> */
.L_x_656:
[----:B------:R-:W-:Y:S05]  /*9780*/  BSYNC B0 ;  /* 0x0000000000007941 */ /* 0x000fea0003800000 */
.L_x_655:
        /* <DEDUP_REMOVED lines=40> */
.L_x_657:
        /* <DEDUP_REMOVED lines=20> */
.L_x_659:
[----:B------:R-:W-:Y:S05]  /*9b50*/  BSYNC B0 ;  /* 0x0000000000007941 */ /* 0x000fea0003800000 */
.L_x_658:
        /* <DEDUP_REMOVED lines=33> */
.L_x_660:
        /* <DEDUP_REMOVED lines=20> */
.L_x_662:
[----:B------:R-:W-:Y:S05]  /*9eb0*/  BSYNC B0 ;  /* 0x0000000000007941 */ /* 0x000fea0003800000 */
.L_x_661:
        /* <DEDUP_REMOVED lines=27> */
.L_x_663:
        /* <DEDUP_REMOVED lines=19> */
.L_x_665:
[----:B------:R-:W-:Y:S05]  /*a1a0*/  BSYNC B0 ;  /* 0x0000000000007941 */ /* 0x000fea0003800000 */
.L_x_664:
[----:B------:R-:W-:Y:S01]  /*a1b0*/  ULDC UR11, c[0x0][0x10] ;  /* 0x00000400000b7ab9 */ /* 0x000fe20000000800 */
[----:B------:R-:W-:Y:S02]  /*a1c0*/  UIADD3 UR4, UR4, 0x1, URZ ;  /* 0x0000000104047890 */ /* 0x000fe4000fffe03f */
[----:B------:R-:W-:-:S04]  /*a1d0*/  UIADD3 UR6, UR11, UR6, URZ ;  /* 0x000000060b067290 */ /* 0x000fc8000fffe03f */
[----:B------:R-:W-:-:S06]  /*a1e0*/  UISETP.GE.AND UP0, UPT, UR6, UR5, UPT ;  /* 0x000000050600728c */ /* 0x000fcc000bf06270 */
[----:B------:R-:W-:-:S13]  /*a1f0*/  PLOP3.LUT P0, PT, PT, PT, UP0, 0x80, 0x0 ;  /* 0x000000000000781c */ /* 0x000fda0003f0f008 */
[----:B------:R-:W-:Y:S05]  /*a200*/  @!P0 BRA `(.L_x_666) ;  /* 0xffffff6000548947 */ /* 0x000fea000383ffff */
.L_x_583:
        /* <DEDUP_REMOVED lines=19> */
.L_x_668:
[----:B------:R-:W-:Y:S05]  /*a340*/  BSYNC B0 ;  /* 0x0000000000007941 */ /* 0x000fea0003800000 */
.L_x_667:
        /* <DEDUP_REMOVED lines=11> */
.L_x_670:
[----:B------:R-:W2:Y:S04]  /*a400*/  LDG.E.STRONG.GPU R5, desc[UR14][R2.64] ;  /* 0x0000000e02057981 */ /* 0x000ea8000c1ef900 */
[----:B--2---:R-:W-:Y:S01]  /*a410*/  CCTL.IVALL ;  /* 0x00000000ff00798f */ /* 0x004fe20002000000 */
[----:B------:R-:W-:Y:S05]  /*a420*/  YIELD ;  /* 0x0000000000007946 */ /* 0x000fea0003800000 */
[----:B------:R-:W-:-:S13]  /*a430*/  ISETP.NE.AND P0, PT, R5, R4, PT ;  /* 0x000000040500720c */ /* 0x000fda0003f05270 */
[----:B------:R-:W-:Y:S05]  /*a440*/  @P0 BRA `(.L_x_670) ;  /* 0xfffffffc00ec0947 */ /* 0x000fea000383ffff */
.L_x_669:
        /* <DEDUP_REMOVED lines=25> */
.L_x_671:
        /* <DEDUP_REMOVED lines=17> */
[----:B---3--:R-:W-:Y:S01]  /*a6f0*/  F2FP.F16.F32.PACK_AB R19, R9, R2 ;  /* 0x000000020913723e */ /* 0x008fe200000000ff */
[----:B-1----:R-:W-:-:S04]  /*a700*/  IMAD.WIDE R2, R5, 0x2, R14 ;  /* 0x0000000205027825 */ /* 0x002fc800078e020e */
[----:B--2---:R-:W-:Y:S01]  /*a710*/  IMAD.WIDE R4, R5, 0x2, R16 ;  /* 0x0000000205047825 */ /* 0x004fe200078e0210 */
[----:B----4-:R-:W-:Y:S01]  /*a720*/  F2FP.F16.F32.PACK_AB R21, R13, R10 ;  /* 0x0000000a0d15723e */ /* 0x010fe200000000ff */
[----:B------:R3:W-:Y:S04]  /*a730*/  STG.E desc[UR14][R2.64], R19 ;  /* 0x0000001302007986 */ /* 0x0007e8000c10190e */
[----:B------:R3:W-:Y:S01]  /*a740*/  STG.E desc[UR14][R4.64], R21 ;  /* 0x0000001504007986 */ /* 0x0007e2000c10190e */
[----:B------:R-:W-:Y:S05]  /*a750*/  @P0 BRA `(.L_x_671) ;  /* 0xfffffffc00a00947 */ /* 0x000fea000383ffff */
[----:B------:R-:W-:Y:S05]  /*a760*/  EXIT ;  /* 0x000000000000794d */ /* 0x000fea0003800000 */
.L_x_672:
        /* <DEDUP_REMOVED lines=9> */
.L_x_3235:


//--------------------- .text._Z35group_norm_nhwc_bwd_one_pass_kernelI11Fp16IOFp32WLi64ELi42ELi672EEv26Group_norm_nhwc_bwd_params --------------------------
	.section	.text._Z35group_norm_nhwc_bwd_one_pass_kernelI11Fp16IOFp32WLi64ELi42ELi672EEv26Group_norm_nhwc_bwd_params,"ax",@progbits
	.align	128
        .global         _Z35group_norm_nhwc_bwd_one_pass_kernelI11Fp16IOFp32WLi64ELi42ELi672EEv26Group_norm_nhwc_bwd_params
        .type           _Z35group_norm_nhwc_bwd_one_pass_kernelI11Fp16IOFp32WLi64ELi42ELi672EEv26Group_norm_nhwc_bwd_params,@function
        .size           _Z35group_norm_nhwc_bwd_one_pass_kernelI11Fp16IOFp32WLi64ELi42ELi672EEv26Group_norm_nhwc_bwd_params,(.L_x_3236 - _Z35group_norm_nhwc_bwd_one_pass_kernelI11Fp16IOFp32WLi64ELi42ELi672EEv26Group_norm_nhwc_bwd_params)
        .other          _Z35group_norm_nhwc_bwd_one_pass_kernelI11Fp16IOFp32WLi64ELi42ELi672EEv26Group_norm_nhwc_bwd_params,@"STO_CUDA_ENTRY STV_DEFAULT"
_Z35group_norm_nhwc_bwd_one_pass_kernelI11Fp16IOFp32WLi64ELi42ELi672EEv26Group_norm_nhwc_bwd_params:
.text._Z35group_norm_nhwc_bwd_one_pass_kernelI11Fp16IOFp32WLi64ELi42ELi672EEv26Group_norm_nhwc_bwd_params:
        /* <DEDUP_REMOVED lines=50> */
.L_x_700:
        /* <DEDUP_REMOVED lines=45> */
[----:B------:R-:W-:Y:S02]  /*05f0*/  SHF.R.S32.HI R8, RZ, 0x1f, R30 ;  /* 0x0000001fff087819 */ /* 0x000fe4000001141e */
[----:B------:R-:W-:Y:S02]  /*0600*/  IADD3 R34, P2, R30, R15, RZ ;  /* 0x0000000f1e227210 */ /* 0x000fe40007f5e0ff */
[----:B------:R-:W-:-:S02]  /*0610*/  SHF.R.S32.HI R4, RZ, 0x1f, R5 ;  /* 0x0000001fff047819 */ /* 0x000fc40000011405 */
[----:B------:R-:W-:Y:S02]  /*0620*/  LEA.HI.X.SX32 R35, R15, R8, 0x1, P2 ;  /* 0x000000080f237211 */ /* 0x000fe400010f0eff */
[----:B------:R-:W0:Y:S01]  /*0630*/  @P1 LDC.64 R8, c[0x0][0x228] ;  /* 0x00008a00ff081b82 */ /* 0x000e220000000a00 */
[----:B------:R-:W-:Y:S02]  /*0640*/  IMAD R4, R4, UR8, RZ ;  /* 0x0000000804047c24 */ /* 0x000fe4000f8e02ff */
[----:B------:R-:W-:-:S05]  /*0650*/  IMAD.WIDE.U32 R34, R5, UR8, R34 ;  /* 0x0000000805227c25 */ /* 0x000fca000f8e0022 */
[----:B------:R-:W4:Y:S01]  /*0660*/  @!P0 LDC.64 R12, c[0x0][0x288] ;  /* 0x0000a200ff0c8b82 */ /* 0x000f220000000a00 */
[----:B------:R-:W-:Y:S01]  /*0670*/  IMAD R37, R5, UR9, R4 ;  /* 0x0000000905257c24 */ /* 0x000fe2000f8e0204 */
[----:B------:R-:W-:Y:S01]  /*0680*/  @P1 MOV R36, R34 ;  /* 0x0000002200241202 */ /* 0x000fe20000000f00 */
[----:B-1----:R-:W-:-:S03]  /*0690*/  @P1 IMAD R4, R23, R18, RZ ;  /* 0x0000001217041224 */ /* 0x002fc600078e02ff */
[----:B------:R-:W-:Y:S01]  /*06a0*/  IADD3 R37, R35, R37, RZ ;  /* 0x0000002523257210 */ /* 0x000fe20007ffe0ff */
[C---:B------:R-:W-:Y:S01]  /*06b0*/  @P1 IMAD R21, R29.reuse, R19, R4 ;  /* 0x000000131d151224 */ /* 0x040fe200078e0204 */
[----:B------:R-:W1:Y:S01]  /*06c0*/  @!P0 LDC.64 R10, c[0x0][0x230] ;  /* 0x00008c00ff0a8b82 */ /* 0x000e620000000a00 */
[----:B------:R-:W-:-:S07]  /*06d0*/  @P1 IMAD.WIDE.U32 R18, R29, R18, R36 ;  /* 0x000000121d121225 */ /* 0x000fce00078e0024 */
[----:B------:R-:W1:Y:S01]  /*06e0*/  @!P0 LDC.64 R4, c[0x0][0x228] ;  /* 0x00008a00ff048b82 */ /* 0x000e620000000a00 */
[----:B------:R-:W-:Y:S02]  /*06f0*/  @P1 IADD3 R19, R19, R21, RZ ;  /* 0x0000001513131210 */ /* 0x000fe40007ffe0ff */
[C---:B------:R-:W-:Y:S02]  /*0700*/  @P1 SHF.L.U32 R21, R18.reuse, 0x1, RZ ;  /* 0x0000000112151819 */ /* 0x040fe400000006ff */
[----:B------:R-:W-:Y:S02]  /*0710*/  @P1 SHF.L.U64.HI R14, R18, 0x1, R19 ;  /* 0x00000001120e1819 */ /* 0x000fe40000010213 */
[----:B------:R-:W-:Y:S01]  /*0720*/  @!P0 MOV R18, R34 ;  /* 0x0000002200128202 */ /* 0x000fe20000000f00 */
[----:B----4-:R-:W-:Y:S01]  /*0730*/  @!P0 IMAD R20, R3, R12, RZ ;  /* 0x0000000c03148224 */ /* 0x010fe200078e02ff */
[----:B------:R-:W-:-:S03]  /*0740*/  @!P0 MOV R19, R37 ;  /* 0x0000002500138202 */ /* 0x000fc60000000f00 */
[C---:B------:R-:W-:Y:S02]  /*0750*/  @!P0 IMAD R13, R28.reuse, R13, R20 ;  /* 0x0000000d1c0d8224 */ /* 0x040fe400078e0214 */
[----:B------:R-:W-:Y:S01]  /*0760*/  @!P0 IMAD.WIDE.U32 R18, R28, R12, R18 ;  /* 0x0000000c1c128225 */ /* 0x000fe200078e0012 */
[----:B--2---:R-:W-:-:S04]  /*0770*/  @P1 IADD3 R16, P2, R21, R16, RZ ;  /* 0x0000001015101210 */ /* 0x004fc80007f5e0ff */
[----:B------:R-:W-:Y:S02]  /*0780*/  @!P0 IADD3 R19, R19, R13, RZ ;  /* 0x0000000d13138210 */ /* 0x000fe40007ffe0ff */
[----:B------:R-:W-:Y:S02]  /*0790*/  @P1 IADD3.X R17, R14, R17, RZ, P2, !PT ;  /* 0x000000110e111210 */ /* 0x000fe400017fe4ff */
[----:B------:R-:W-:Y:S02]  /*07a0*/  @!P0 SHF.L.U32 R13, R18, 0x1, RZ ;  /* 0x00000001120d8819 */ /* 0x000fe400000006ff */
[----:B0-----:R-:W-:Y:S02]  /*07b0*/  @P1 IADD3 R12, P2, R21, R8, RZ ;  /* 0x00000008150c1210 */ /* 0x001fe40007f5e0ff */
[----:B------:R-:W-:Y:S02]  /*07c0*/  CS2R R26, SRZ ;  /* 0x00000000001a7805 */ /* 0x000fe4000001ff00 */
[----:B-1----:R-:W-:-:S02]  /*07d0*/  @!P0 IADD3 R8, P3, R13, R10, RZ ;  /* 0x0000000a0d088210 */ /* 0x002fc40007f7e0ff */
[----:B------:R-:W-:Y:S02]  /*07e0*/  CS2R R24, SRZ ;  /* 0x0000000000187805 */ /* 0x000fe4000001ff00 */
[----:B------:R-:W-:Y:S02]  /*07f0*/  @!P0 IADD3 R4, P4, R13, R4, RZ ;  /* 0x000000040d048210 */ /* 0x000fe40007f9e0ff */
[----:B------:R-:W-:Y:S01]  /*0800*/  @P1 IADD3.X R13, R14, R9, RZ, P2, !PT ;  /* 0x000000090e0d1210 */ /* 0x000fe200017fe4ff */
[----:B------:R-:W5:Y:S04]  /*0810*/  @P1 LDG.E R26, desc[UR14][R16.64] ;  /* 0x0000000e101a1981 */ /* 0x000f68000c1e1900 */
[----:B------:R-:W5:Y:S01]  /*0820*/  @P1 LDG.E R25, desc[UR14][R12.64] ;  /* 0x0000000e0c191981 */ /* 0x000f62000c1e1900 */
[----:B------:R-:W-:-:S04]  /*0830*/  @!P0 SHF.L.U64.HI R18, R18, 0x1, R19 ;  /* 0x0000000112128819 */ /* 0x000fc80000010213 */
[C---:B------:R-:W-:Y:S02]  /*0840*/  @!P0 IADD3.X R9, R18.reuse, R11, RZ, P3, !PT ;  /* 0x0000000b12098210 */ /* 0x040fe40001ffe4ff */
[----:B------:R-:W-:-:S03]  /*0850*/  @!P0 IADD3.X R5, R18, R5, RZ, P4, !PT ;  /* 0x0000000512058210 */ /* 0x000fc600027fe4ff */
[----:B------:R-:W5:Y:S04]  /*0860*/  @!P0 LDG.E R27, desc[UR14][R8.64] ;  /* 0x0000000e081b8981 */ /* 0x000f68000c1e1900 */
[----:B------:R0:W5:Y:S01]  /*0870*/  @!P0 LDG.E R24, desc[UR14][R4.64] ;  /* 0x0000000e04188981 */ /* 0x000162000c1e1900 */
[----:B------:R-:W-:Y:S01]  /*0880*/  UMOV UR13, 0x3f800000 ;  /* 0x3f800000000d7882 */ /* 0x000fe20000000000 */
[----:B------:R-:W-:Y:S01]  /*0890*/  BSSY B0, `(.L_x_674) ;  /* 0x000001a000007945 */ /* 0x000fe20003800000 */
        /* <DEDUP_REMOVED lines=25> */
.L_x_675:
[----:B------:R-:W-:Y:S05]  /*0a30*/  BSYNC B0 ;  /* 0x0000000000007941 */ /* 0x000fea0003800000 */
.L_x_674:
[----:B------:R-:W-:Y:S01]  /*0a40*/  ISETP.NE.AND P2, PT, RZ, UR18, PT ;  /* 0x00000012ff007c0c */ /* 0x000fe2000bf45270 */
[--C-:B0----5:R-:W-:Y:S02]  /*0a50*/  HADD2.F32 R9, -RZ, R26.reuse.H0_H0 ;  /* 0x2000001aff097230 */ /* 0x121fe40000004100 */
[----:B------:R-:W-:Y:S02]  /*0a60*/  HADD2.F32 R10, -RZ, R26.H1_H1 ;  /* 0x3000001aff0a7230 */ /* 0x000fe40000004100 */
[----:B------:R-:W-:Y:S02]  /*0a70*/  HADD2.F32 R15, -RZ, R27.H0_H0 ;  /* 0x2000001bff0f7230 */ /* 0x000fe40000004100 */
[----:B------:R-:W-:Y:S01]  /*0a80*/  FADD.FTZ R9, R9, -UR19 ;  /* 0x8000001309097e21 */ /* 0x000fe20008010000 */
[--C-:B------:R-:W-:Y:S02]  /*0a90*/  HADD2.F32 R14, -RZ, R25.reuse.H0_H0 ;  /* 0x20000019ff0e7230 */ /* 0x100fe40000004100 */
[----:B------:R-:W-:Y:S01]  /*0aa0*/  FADD.FTZ R10, R10, -UR19 ;  /* 0x800000130a0a7e21 */ /* 0x000fe20008010000 */
[----:B------:R-:W-:-:S02]  /*0ab0*/  HADD2.F32 R13, -RZ, R25.H1_H1 ;  /* 0x30000019ff0d7230 */ /* 0x000fc40000004100 */
[----:B------:R-:W-:Y:S01]  /*0ac0*/  FADD.FTZ R15, R15, -UR19 ;  /* 0x800000130f0f7e21 */ /* 0x000fe20008010000 */
[----:B------:R-:W-:Y:S02]  /*0ad0*/  HADD2.F32 R8, -RZ, R27.H1_H1 ;  /* 0x3000001bff087230 */ /* 0x000fe40000004100 */
[----:B------:R-:W-:Y:S01]  /*0ae0*/  FMUL.FTZ R9, R9, UR13 ;  /* 0x0000000d09097c20 */ /* 0x000fe20008410000 */
[--C-:B------:R-:W-:Y:S02]  /*0af0*/  HADD2.F32 R11, -RZ, R24.reuse.H0_H0 ;  /* 0x20000018ff0b7230 */ /* 0x100fe40000004100 */
[----:B------:R-:W-:Y:S01]  /*0b00*/  FMUL.FTZ R10, R10, UR13 ;  /* 0x0000000d0a0a7c20 */ /* 0x000fe20008410000 */
[----:B------:R-:W-:Y:S01]  /*0b10*/  HADD2.F32 R12, -RZ, R24.H1_H1 ;  /* 0x30000018ff0c7230 */ /* 0x000fe20000004100 */
        /* <DEDUP_REMOVED lines=19> */
.L_x_676:
[----:B------:R-:W-:Y:S01]  /*0c50*/  FMUL.FTZ R16, R14, R4 ;  /* 0x000000040e107220 */ /* 0x000fe20000410000 */
[----:B------:R-:W-:Y:S01]  /*0c60*/  FADD.FTZ R18, R8, -UR19 ;  /* 0x8000001308127e21 */ /* 0x000fe20008010000 */
[----:B------:R-:W-:Y:S01]  /*0c70*/  FMUL.FTZ R15, R15, UR13 ;  /* 0x0000000d0f0f7c20 */ /* 0x000fe20008410000 */
[----:B------:R-:W-:Y:S01]  /*0c80*/  FMUL.FTZ R8, R13, R5 ;  /* 0x000000050d087220 */ /* 0x000fe20000410000 */
[----:B------:R-:W-:Y:S01]  /*0c90*/  FFMA.FTZ R17, R9, R16, RZ ;  /* 0x0000001009117223 */ /* 0x000fe200000100ff */
[----:B------:R-:W-:Y:S01]  /*0ca0*/  FADD.FTZ R19, RZ, R16 ;  /* 0x00000010ff137221 */ /* 0x000fe20000010000 */
[----:B------:R-:W-:Y:S01]  /*0cb0*/  FMUL.FTZ R16, R18, UR13 ;  /* 0x0000000d12107c20 */ /* 0x000fe20008410000 */
[----:B------:R-:W-:Y:S06]  /*0cc0*/  @!P2 BRA `(.L_x_677) ;  /* 0x000000000048a947 */ /* 0x000fec0003800000 */
[----:B------:R-:W-:Y:S01]  /*0cd0*/  FFMA.FTZ R18, R15, R4, R6 ;  /* 0x000000040f127223 */ /* 0x000fe20000010006 */
[----:B------:R-:W-:-:S03]  /*0ce0*/  FFMA.FTZ R20, R16, R5, R7 ;  /* 0x0000000510147223 */ /* 0x000fc60000010007 */
[----:B------:R-:W-:-:S06]  /*0cf0*/  FMUL.FTZ R21, R18, -1.4426950216293334961 ;  /* 0xbfb8aa3b12157820 */ /* 0x000fcc0000410000 */
[----:B------:R-:W0:Y:S02]  /*0d00*/  MUFU.EX2 R21, R21 ;  /* 0x0000001500157308 */ /* 0x000e240000000800 */
[----:B0-----:R-:W-:-:S06]  /*0d10*/  FADD.FTZ R32, R21, 1 ;  /* 0x3f80000015207421 */ /* 0x001fcc0000010000 */
[----:B------:R-:W0:Y:S02]  /*0d20*/  MUFU.RCP R32, R32 ;  /* 0x0000002000207308 */ /* 0x000e240000001000 */
[----:B0-----:R-:W-:Y:S01]  /*0d30*/  FADD.FTZ R33, -R32, 1 ;  /* 0x3f80000020217421 */ /* 0x001fe20000010100 */
[----:B------:R-:W-:-:S03]  /*0d40*/  FMUL.FTZ R11, R11, R32 ;  /* 0x000000200b0b7220 */ /* 0x000fc60000410000 */
[----:B------:R-:W-:Y:S01]  /*0d50*/  FFMA.FTZ R18, R18, R33, 1 ;  /* 0x3f80000012127423 */ /* 0x000fe20000010021 */
[----:B------:R-:W-:-:S03]  /*0d60*/  FMUL.FTZ R33, R20, -1.4426950216293334961 ;  /* 0xbfb8aa3b14217820 */ /* 0x000fc60000410000 */
[----:B------:R-:W-:-:S03]  /*0d70*/  FMUL.FTZ R11, R11, R18 ;  /* 0x000000120b0b7220 */ /* 0x000fc60000410000 */
[----:B------:R-:W0:Y:S02]  /*0d80*/  MUFU.EX2 R33, R33 ;  /* 0x0000002100217308 */ /* 0x000e240000000800 */
[----:B0-----:R-:W-:-:S06]  /*0d90*/  FADD.FTZ R33, R33, 1 ;  /* 0x3f80000021217421 */ /* 0x001fcc0000010000 */
[----:B------:R-:W0:Y:S02]  /*0da0*/  MUFU.RCP R33, R33 ;  /* 0x0000002100217308 */ /* 0x000e240000001000 */
[----:B0-----:R-:W-:Y:S01]  /*0db0*/  FADD.FTZ R21, -R33, 1 ;  /* 0x3f80000021157421 */ /* 0x001fe20000010100 */
[----:B------:R-:W-:-:S03]  /*0dc0*/  FMUL.FTZ R12, R12, R33 ;  /* 0x000000210c0c7220 */ /* 0x000fc60000410000 */
[----:B------:R-:W-:-:S04]  /*0dd0*/  FFMA.FTZ R21, R20, R21, 1 ;  /* 0x3f80000014157423 */ /* 0x000fc80000010015 */
[----:B------:R-:W-:-:S07]  /*0de0*/  FMUL.FTZ R12, R12, R21 ;  /* 0x000000150c0c7220 */ /* 0x000fce0000410000 */
.L_x_677:
[----:B------:R-:W-:Y:S01]  /*0df0*/  FFMA.FTZ R18, R10, R8, R17 ;  /* 0x000000080a127223 */ /* 0x000fe20000010011 */
[----:B------:R-:W-:Y:S01]  /*0e00*/  FADD.FTZ R19, R8, R19 ;  /* 0x0000001308137221 */ /* 0x000fe20000010000 */
[----:B------:R-:W-:Y:S01]  /*0e10*/  FMUL.FTZ R8, R11, R4 ;  /* 0x000000040b087220 */ /* 0x000fe20000410000 */
[----:B------:R-:W-:Y:S01]  /*0e20*/  FMUL.FTZ R21, R12, R5 ;  /* 0x000000050c157220 */ /* 0x000fe20000410000 */
[----:B------:R-:W-:Y:S01]  /*0e30*/  ISETP.GT.AND P0, PT, R22, 0x1e, PT ;  /* 0x0000001e1600780c */ /* 0x000fe20003f04270 */
[----:B------:R-:W0:Y:S01]  /*0e40*/  S2UR UR17, SR_CgaCtaId ;  /* 0x00000000001179c3 */ /* 0x000e220000008800 */
[----:B------:R-:W-:Y:S01]  /*0e50*/  FFMA.FTZ R17, R15, R8, R18 ;  /* 0x000000080f117223 */ /* 0x000fe20000010012 */
[----:B------:R-:W-:Y:S01]  /*0e60*/  FADD.FTZ R8, R19, R8 ;  /* 0x0000000813087221 */ /* 0x000fe20000010000 */
[----:B------:R-:W-:Y:S01]  /*0e70*/  UMOV UR9, 0x400 ;  /* 0x0000040000097882 */ /* 0x000fe20000000000 */
[----:B------:R-:W-:Y:S01]  /*0e80*/  FFMA.FTZ R18, R9, R14, RZ ;  /* 0x0000000e09127223 */ /* 0x000fe200000100ff */
[----:B------:R-:W-:Y:S01]  /*0e90*/  FFMA.FTZ R20, R16, R21, R17 ;  /* 0x0000001510147223 */ /* 0x000fe20000010011 */
[----:B------:R-:W-:Y:S01]  /*0ea0*/  FADD.FTZ R21, R21, R8 ;  /* 0x0000000815157221 */ /* 0x000fe20000010000 */
[----:B------:R-:W-:Y:S01]  /*0eb0*/  UIADD3 UR8, UR9, 0xd0, URZ ;  /* 0x000000d009087890 */ /* 0x000fe2000fffe03f */
[----:B------:R-:W-:Y:S01]  /*0ec0*/  FFMA.FTZ R9, R10, R13, RZ ;  /* 0x0000000d0a097223 */ /* 0x000fe200000100ff */
[----:B------:R-:W-:Y:S01]  /*0ed0*/  FADD.FTZ R10, RZ, R14 ;  /* 0x0000000eff0a7221 */ /* 0x000fe20000010000 */
[----:B------:R-:W1:Y:S01]  /*0ee0*/  SHFL.DOWN PT, R17, R20, 0x1, 0x1f ;  /* 0x08201f0014117f89 */ /* 0x000e6200000e0000 */
[C---:B------:R-:W-:Y:S01]  /*0ef0*/  ISETP.NE.AND P3, PT, R31.reuse, RZ, PT ;  /* 0x000000ff1f00720c */ /* 0x040fe20003f65270 */
[----:B------:R-:W-:Y:S01]  /*0f00*/  FADD.FTZ R13, RZ, R13 ;  /* 0x0000000dff0d7221 */ /* 0x000fe20000010000 */
[----:B------:R-:W-:Y:S01]  /*0f10*/  FADD.FTZ R10, R10, R11 ;  /* 0x0000000b0a0a7221 */ /* 0x000fe20000010000 */
[----:B------:R-:W2:Y:S01]  /*0f20*/  SHFL.DOWN PT, R8, R21, 0x1, 0x1f ;  /* 0x08201f0015087f89 */ /* 0x000ea200000e0000 */
[----:B------:R-:W-:Y:S01]  /*0f30*/  FFMA.FTZ R9, R16, R12, R9 ;  /* 0x0000000c10097223 */ /* 0x000fe20000010009 */
        /* <DEDUP_REMOVED lines=27> */
[----:B------:R-:W-:Y:S01]  /*10f0*/  FFMA.FTZ R8, R15, R11, R18 ;  /* 0x0000000b0f087223 */ /* 0x000fe20000010012 */
[----:B------:R-:W-:-:S05]  /*1100*/  FADD.FTZ R11, R13, R12 ;  /* 0x0000000c0d0b7221 */ /* 0x000fca0000010000 */
        /* <DEDUP_REMOVED lines=55> */
.L_x_679:
[----:B------:R-:W-:Y:S05]  /*1480*/  BSYNC B0 ;  /* 0x0000000000007941 */ /* 0x000fea0003800000 */
.L_x_678:
        /* <DEDUP_REMOVED lines=158> */
.L_x_681:
[----:B------:R-:W-:Y:S05]  /*1e70*/  BSYNC B0 ;  /* 0x0000000000007941 */ /* 0x000fea0003800000 */
.L_x_680:
[----:B------:R-:W1:Y:S01]  /*1e80*/  LDC R14, c[0x0][0xc] ;  /* 0x00000300ff0e7b82 */ /* 0x000e620000000800 */
[----:B------:R-:W-:Y:S01]  /*1e90*/  IMAD R13, R2, 0x15, R31 ;  /* 0x00000015020d7824 */ /* 0x000fe200078e021f */
[----:B------:R-:W-:Y:S06]  /*1ea0*/  BSSY B0, `(.L_x_682) ;  /* 0x0000012000007945 */ /* 0x000fec0003800000 */
        /* <DEDUP_REMOVED lines=8> */
[----:B0-----:R-:W-:-:S04]  /*1f30*/  LEA R32, P4, R33, R16, 0x2 ;  /* 0x0000001021207211 */ /* 0x001fc800078810ff */
[----:B------:R-:W-:-:S05]  /*1f40*/  IADD3.X R33, R17, UR11, RZ, P4, !PT ;  /* 0x0000000b11217c10 */ /* 0x000fca000a7fe4ff */
[----:B------:R3:W-:Y:S01]  /*1f50*/  REDG.E.ADD.F32.FTZ.RN.STRONG.GPU desc[UR14][R32.64], R9 ;  /* 0x00000009200079a6 */ /* 0x0007e2000c10f38e */
[CC--:B-1----:R-:W-:Y:S02]  /*1f60*/  LEA R18, P5, R12.reuse, R16.reuse, 0x2 ;  /* 0x000000100c127211 */ /* 0x0c2fe400078a10ff */
[----:B--2---:R-:W-:Y:S02]  /*1f70*/  LEA R16, P6, R15, R16, 0x2 ;  /* 0x000000100f107211 */ /* 0x004fe400078c10ff */
[----:B------:R-:W-:Y:S02]  /*1f80*/  LEA.HI.X R19, R12, R17, R13, 0x2, P5 ;  /* 0x000000110c137211 */ /* 0x000fe400028f140d */
[----:B------:R-:W-:-:S03]  /*1f90*/  IADD3.X R17, R17, UR10, RZ, P6, !PT ;  /* 0x0000000a11117c10 */ /* 0x000fc6000b7fe4ff */
[----:B------:R3:W-:Y:S04]  /*1fa0*/  REDG.E.ADD.F32.FTZ.RN.STRONG.GPU desc[UR14][R18.64], R10 ;  /* 0x0000000a120079a6 */ /* 0x0007e8000c10f38e */
[----:B------:R3:W-:Y:S02]  /*1fb0*/  REDG.E.ADD.F32.FTZ.RN.STRONG.GPU desc[UR14][R16.64], R11 ;  /* 0x0000000b100079a6 */ /* 0x0007e4000c10f38e */
.L_x_683:
[----:B------:R-:W-:Y:S05]  /*1fc0*/  BSYNC B0 ;  /* 0x0000000000007941 */ /* 0x000fea0003800000 */
.L_x_682:
[----:B------:R-:W-:Y:S05]  /*1fd0*/  @!P0 BRA `(.L_x_684) ;  /* 0x0000001000908947 */ /* 0x000fea0003800000 */
[----:B------:R-:W1:Y:S01]  /*1fe0*/  LDC R15, c[0x0][0x10] ;  /* 0x00000400ff0f7b82 */ /* 0x000e620000000800 */
[----:B------:R-:W2:Y:S01]  /*1ff0*/  S2R R2, SR_CTAID.Y ;  /* 0x0000000000027919 */ /* 0x000ea20000002600 */
[----:B------:R-:W-:-:S06]  /*2000*/  ULOP3.LUT UR8, UR4, 0x1, URZ, 0xc0, !UPT ;  /* 0x0000000104087892 */ /* 0x000fcc000f8ec03f */
[----:B0--3--:R-:W0:Y:S08]  /*2010*/  LDC.64 R8, c[0x0][0x258] ;  /* 0x00009600ff087b82 */ /* 0x009e300000000a00 */
        /* <DEDUP_REMOVED lines=29> */
.L_x_686:
[----:B------:R-:W2:Y:S04]  /*21f0*/  LDG.E.STRONG.GPU R10, desc[UR14][R8.64] ;  /* 0x0000000e080a7981 */ /* 0x000ea8000c1ef900 */
[----:B--2---:R-:W-:Y:S01]  /*2200*/  CCTL.IVALL ;  /* 0x00000000ff00798f */ /* 0x004fe20002000000 */
[----:B------:R-:W-:Y:S05]  /*2210*/  YIELD ;  /* 0x0000000000007946 */ /* 0x000fea0003800000 */
[----:B------:R-:W-:-:S13]  /*2220*/  ISETP.NE.AND P0, PT, R10, R13, PT ;  /* 0x0000000d0a00720c */ /* 0x000fda0003f05270 */
[----:B------:R-:W-:Y:S05]  /*2230*/  @P0 BRA `(.L_x_686) ;  /* 0xfffffffc00ec0947 */ /* 0x000fea000383ffff */
.L_x_685:
        /* <DEDUP_REMOVED lines=17> */
.L_x_690:
[----:B------:R-:W-:-:S13]  /*2350*/  ISETP.EQ.OR P6, PT, R17, UR16, P3 ;  /* 0x0000001011007c0c */ /* 0x000fda0009fc2670 */
[----:B------:R-:W-:-:S04]  /*2360*/  @!P6 IMAD R11, R15, R17, R2 ;  /* 0x000000110f0be224 */ /* 0x000fc800078e0202 */
[----:B------:R-:W-:-:S05]  /*2370*/  @!P6 IMAD.WIDE.U32 R10, R11, 0x8, R18 ;  /* 0x000000080b0ae825 */ /* 0x000fca00078e0012 */
[----:B------:R-:W2:Y:S01]  /*2380*/  @!P6 LDG.E.64 R8, desc[UR14][R10.64] ;  /* 0x0000000e0a08e981 */ /* 0x000ea2000c1e1b00 */
[C---:B------:R-:W-:Y:S02]  /*2390*/  IADD3 R13, R17.reuse, 0x1, RZ ;  /* 0x00000001110d7810 */ /* 0x040fe40007ffe0ff */
[----:B------:R-:W-:Y:S02]  /*23a0*/  IADD3 R32, R17, 0x2, RZ ;  /* 0x0000000211207810 */ /* 0x000fe40007ffe0ff */
[----:B------:R-:W-:Y:S02]  /*23b0*/  ISETP.EQ.OR P4, PT, R13, UR16, P3 ;  /* 0x000000100d007c0c */ /* 0x000fe40009f82670 */
[----:B------:R-:W-:Y:S02]  /*23c0*/  ISETP.EQ.OR P5, PT, R32, UR16, P3 ;  /* 0x0000001020007c0c */ /* 0x000fe40009fa2670 */
[----:B------:R-:W-:-:S09]  /*23d0*/  IADD3 R12, R17, 0x3, RZ ;  /* 0x00000003110c7810 */ /* 0x000fd20007ffe0ff */
[----:B------:R-:W-:Y:S02]  /*23e0*/  @!P4 IMAD R13, R15, R13, R2 ;  /* 0x0000000d0f0dc224 */ /* 0x000fe400078e0202 */
[----:B--2---:R-:W-:Y:S01]  /*23f0*/  @!P6 FADD.FTZ R20, R20, R8 ;  /* 0x000000081414e221 */ /* 0x004fe20000010000 */
        /* <DEDUP_REMOVED lines=10> */
[C---:B------:R-:W-:Y:S02]  /*24a0*/  IADD3 R32, R17.reuse, 0x4, RZ ;  /* 0x0000000411207810 */ /* 0x040fe40007ffe0ff */
[----:B------:R-:W-:Y:S01]  /*24b0*/  IADD3 R33, R17, 0x5, RZ ;  /* 0x0000000511217810 */ /* 0x000fe20007ffe0ff */
[----:B--2---:R-:W-:Y:S01]  /*24c0*/  @!P4 FADD.FTZ R20, R20, R8 ;  /* 0x000000081414c221 */ /* 0x004fe20000010000 */
[----:B------:R-:W-:Y:S01]  /*24d0*/  @!P4 FADD.FTZ R21, R21, R9 ;  /* 0x000000091515c221 */ /* 0x000fe20000010000 */
[----:B------:R-:W-:Y:S02]  /*24e0*/  ISETP.EQ.OR P4, PT, R32, UR16, P3 ;  /* 0x0000001020007c0c */ /* 0x000fe40009f82670 */
[----:B---3--:R-:W-:Y:S01]  /*24f0*/  @!P5 FADD.FTZ R20, R20, R10 ;  /* 0x0000000a1414d221 */ /* 0x008fe20000010000 */
[----:B------:R-:W-:Y:S01]  /*2500*/  @!P5 FADD.FTZ R21, R21, R11 ;  /* 0x0000000b1515d221 */ /* 0x000fe20000010000 */
[----:B------:R-:W-:-:S09]  /*2510*/  ISETP.EQ.OR P5, PT, R33, UR16, P3 ;  /* 0x0000001021007c0c */ /* 0x000fd20009fa2670 */
[----:B------:R-:W-:Y:S02]  /*2520*/  @!P4 IMAD R9, R15, R32, R2 ;  /* 0x000000200f09c224 */ /* 0x000fe400078e0202 */
[----:B----4-:R-:W-:Y:S01]  /*2530*/  @!P6 FADD.FTZ R20, R20, R12 ;  /* 0x0000000c1414e221 */ /* 0x010fe20000010000 */
[----:B------:R-:W-:Y:S01]  /*2540*/  IADD3 R12, R17, 0x6, RZ ;  /* 0x00000006110c7810 */ /* 0x000fe20007ffe0ff */
[----:B------:R-:W-:Y:S01]  /*2550*/  @!P6 FADD.FTZ R21, R21, R13 ;  /* 0x0000000d1515e221 */ /* 0x000fe20000010000 */
[----:B------:R-:W-:Y:S02]  /*2560*/  @!P4 IMAD.WIDE.U32 R8, R9, 0x8, R18 ;  /* 0x000000080908c825 */ /* 0x000fe400078e0012 */
[----:B------:R-:W-:Y:S02]  /*2570*/  ISETP.EQ.OR P6, PT, R12, UR16, P3 ;  /* 0x000000100c007c0c */ /* 0x000fe40009fc2670 */
[----:B------:R-:W-:Y:S02]  /*2580*/  @!P5 IMAD R11, R15, R33, R2 ;  /* 0x000000210f0bd224 */ /* 0x000fe400078e0202 */
[----:B------:R-:W2:Y:S02]  /*2590*/  @!P4 LDG.E.64 R8, desc[UR14][R8.64] ;  /* 0x0000000e0808c981 */ /* 0x000ea4000c1e1b00 */
[----:B------:R-:W-:-:S06]  /*25a0*/  @!P5 IMAD.WIDE.U32 R10, R11, 0x8, R18 ;  /* 0x000000080b0ad825 */ /* 0x000fcc00078e0012 */
[----:B------:R-:W3:Y:S01]  /*25b0*/  @!P5 LDG.E.64 R10, desc[UR14][R10.64] ;  /* 0x0000000e0a0ad981 */ /* 0x000ee2000c1e1b00 */
[----:B------:R-:W-:-:S04]  /*25c0*/  @!P6 IMAD R13, R15, R12, R2 ;  /* 0x0000000c0f0de224 */ /* 0x000fc800078e0202 */
        /* <DEDUP_REMOVED lines=13> */
[----:B------:R-:W-:-:S04]  /*26a0*/  @!P4 IMAD.WIDE.U32 R8, R9, 0x8, R18 ;  /* 0x000000080908c825 */ /* 0x000fc800078e0012 */
[----:B------:R-:W-:Y:S01]  /*26b0*/  @!P6 FADD.FTZ R21, R21, R13 ;  /* 0x0000000d1515e221 */ /* 0x000fe20000010000 */
[----:B------:R-:W-:Y:S01]  /*26c0*/  ISETP.EQ.OR P6, PT, R12, UR16, P3 ;  /* 0x000000100c007c0c */ /* 0x000fe20009fc2670 */
[----:B------:R-:W-:Y:S01]  /*26d0*/  @!P5 IMAD R11, R15, R33, R2 ;  /* 0x000000210f0bd224 */ /* 0x000fe200078e0202 */
[----:B------:R-:W2:Y:S03]  /*26e0*/  @!P4 LDG.E.64 R8, desc[UR14][R8.64] ;  /* 0x0000000e0808c981 */ /* 0x000ea6000c1e1b00 */
[----:B------:R-:W-:-:S06]  /*26f0*/  @!P5 IMAD.WIDE.U32 R10, R11, 0x8, R18 ;  /* 0x000000080b0ad825 */ /* 0x000fcc00078e0012 */
[----:B------:R-:W3:Y:S02]  /*2700*/  @!P5 LDG.E.64 R10, desc[UR14][R10.64] ;  /* 0x0000000e0a0ad981 */ /* 0x000ee4000c1e1b00 */
        /* <DEDUP_REMOVED lines=10> */
[----:B------:R-:W-:-:S04]  /*27b0*/  IADD3 R11, R17, 0xb, RZ ;  /* 0x0000000b110b7810 */ /* 0x000fc80007ffe0ff */
[----:B------:R-:W-:Y:S01]  /*27c0*/  ISETP.EQ.OR P4, PT, R11, UR16, P3 ;  /* 0x000000100b007c0c */ /* 0x000fe20009f82670 */
[----:B----4-:R-:W-:Y:S01]  /*27d0*/  @!P6 FADD.FTZ R20, R20, R12 ;  /* 0x0000000c1414e221 */ /* 0x010fe20000010000 */
[----:B------:R-:W-:Y:S01]  /*27e0*/  @!P6 FADD.FTZ R21, R21, R13 ;  /* 0x0000000d1515e221 */ /* 0x000fe20000010000 */
[----:B------:R-:W-:-:S04]  /*27f0*/  ISETP.EQ.OR P6, PT, R32, UR16, P3 ;  /* 0x0000001020007c0c */ /* 0x000fc80009fc2670 */
[----:B------:R-:W-:-:S04]  /*2800*/  @!P5 IMAD R9, R15, R33, R2 ;  /* 0x000000210f09d224 */ /* 0x000fc800078e0202 */
        /* <DEDUP_REMOVED lines=12> */
[----:B------:R-:W-:-:S03]  /*28d0*/  ISETP.EQ.OR P5, PT, R33, UR16, P3 ;  /* 0x0000001021007c0c */ /* 0x000fc60009fa2670 */
[----:B---3--:R-:W-:Y:S01]  /*28e0*/  @!P4 FADD.FTZ R21, R21, R11 ;  /* 0x0000000b1515c221 */ /* 0x008fe20000010000 */
[----:B------:R-:W-:Y:S01]  /*28f0*/  IADD3 R11, R17, 0xe, RZ ;  /* 0x0000000e110b7810 */ /* 0x000fe20007ffe0ff */
[----:B------:R-:W-:-:S03]  /*2900*/  @!P4 FADD.FTZ R20, R20, R10 ;  /* 0x0000000a1414c221 */ /* 0x000fc60000010000 */
[----:B------:R-:W-:-:S05]  /*2910*/  ISETP.EQ.OR P4, PT, R11, UR16, P3 ;  /* 0x000000100b007c0c */ /* 0x000fca0009f82670 */
[----:B------:R-:W-:Y:S02]  /*2920*/  @!P5 IMAD R9, R15, R33, R2 ;  /* 0x000000210f09d224 */ /* 0x000fe400078e0202 */
[----:B----4-:R-:W-:Y:S01]  /*2930*/  @!P6 FADD.FTZ R20, R20, R12 ;  /* 0x0000000c1414e221 */ /* 0x010fe20000010000 */
[----:B------:R-:W-:Y:S01]  /*2940*/  @!P6 FADD.FTZ R21, R21, R13 ;  /* 0x0000000d1515e221 */ /* 0x000fe20000010000 */
[----:B------:R-:W-:Y:S01]  /*2950*/  ISETP.EQ.OR P6, PT, R32, UR16, P3 ;  /* 0x0000001020007c0c */ /* 0x000fe20009fc2670 */
[----:B------:R-:W-:-:S06]  /*2960*/  @!P5 IMAD.WIDE.U32 R8, R9, 0x8, R18 ;  /* 0x000000080908d825 */ /* 0x000fcc00078e0012 */
[----:B------:R-:W2:Y:S01]  /*2970*/  @!P5 LDG.E.64 R8, desc[UR14][R8.64] ;  /* 0x0000000e0808d981 */ /* 0x000ea2000c1e1b00 */
[----:B------:R-:W-:-:S04]  /*2980*/  @!P4 IMAD R11, R15, R11, R2 ;  /* 0x0000000b0f0bc224 */ /* 0x000fc800078e0202 */
        /* <DEDUP_REMOVED lines=15> */
.L_x_689:
[----:B------:R-:W-:-:S13]  /*2a80*/  ISETP.GT.AND P4, PT, R16, 0x4, PT ;  /* 0x000000041000780c */ /* 0x000fda0003f84270 */
[----:B------:R-:W-:Y:S05]  /*2a90*/  @!P4 BRA `(.L_x_691) ;  /* 0x0000000000ecc947 */ /* 0x000fea0003800000 */
[C---:B------:R-:W-:Y:S02]  /*2aa0*/  ISETP.EQ.OR P0, PT, R17.reuse, UR16, P3 ;  /* 0x0000001011007c0c */ /* 0x040fe40009f02670 */
[----:B------:R-:W-:-:S11]  /*2ab0*/  IADD3 R13, R17, 0x1, RZ ;  /* 0x00000001110d7810 */ /* 0x000fd60007ffe0ff */
[----:B------:R-:W-:-:S04]  /*2ac0*/  @!P0 IMAD R9, R17, R15, R2 ;  /* 0x0000000f11098224 */ /* 0x000fc800078e0202 */
[----:B------:R-:W-:Y:S01]  /*2ad0*/  @!P0 IMAD.WIDE.U32 R8, R9, 0x8, R18 ;  /* 0x0000000809088825 */ /* 0x000fe200078e0012 */
[----:B------:R-:W-:-:S05]  /*2ae0*/  ISETP.EQ.OR P4, PT, R13, UR16, P3 ;  /* 0x000000100d007c0c */ /* 0x000fca0009f82670 */
[----:B------:R-:W2:Y:S08]  /*2af0*/  @!P0 LDG.E.64 R8, desc[UR14][R8.64] ;  /* 0x0000000e08088981 */ /* 0x000eb0000c1e1b00 */
        /* <DEDUP_REMOVED lines=17> */
[----:B---3--:R-:W-:-:S05]  /*2c10*/  @!P4 FADD.FTZ R21, R21, R13 ;  /* 0x0000000d1515c221 */ /* 0x008fca0000010000 */
[----:B------:R-:W-:Y:S02]  /*2c20*/  @!P0 IMAD R13, R15, R17, R2 ;  /* 0x000000110f0d8224 */ /* 0x000fe400078e0202 */
[----:B------:R-:W-:Y:S02]  /*2c30*/  @!P4 FADD.FTZ R20, R20, R12 ;  /* 0x0000000c1414c221 */ /* 0x000fe40000010000 */
[----:B------:R-:W-:-:S06]  /*2c40*/  @!P0 IMAD.WIDE.U32 R12, R13, 0x8, R18 ;  /* 0x000000080d0c8825 */ /* 0x000fcc00078e0012 */
[----:B------:R-:W3:Y:S01]  /*2c50*/  @!P0 LDG.E.64 R12, desc[UR14][R12.64] ;  /* 0x0000000e0c0c8981 */ /* 0x000ee2000c1e1b00 */
[----:B----4-:R-:W-:Y:S01]  /*2c60*/  @!P5 FADD.FTZ R20, R20, R10 ;  /* 0x0000000a1414d221 */ /* 0x010fe20000010000 */
[----:B------:R-:W-:Y:S01]  /*2c70*/  @!P5 FADD.FTZ R21, R21, R11 ;  /* 0x0000000b1515d221 */ /* 0x000fe20000010000 */
[----:B------:R-:W-:-:S04]  /*2c80*/  IADD3 R11, R17, 0x1, RZ ;  /* 0x00000001110b7810 */ /* 0x000fc80007ffe0ff */
[----:B------:R-:W-:Y:S02]  /*2c90*/  ISETP.EQ.OR P5, PT, R11, UR16, P3 ;  /* 0x000000100b007c0c */ /* 0x000fe40009fa2670 */
[----:B------:R-:W-:-:S04]  /*2ca0*/  IADD3 R10, R17, 0x3, RZ ;  /* 0x00000003110a7810 */ /* 0x000fc80007ffe0ff */
[----:B------:R-:W-:Y:S01]  /*2cb0*/  ISETP.EQ.OR P4, PT, R10, UR16, P3 ;  /* 0x000000100a007c0c */ /* 0x000fe20009f82670 */
[----:B--2---:R-:W-:Y:S01]  /*2cc0*/  @!P6 FADD.FTZ R20, R20, R8 ;  /* 0x000000081414e221 */ /* 0x004fe20000010000 */
[----:B------:R-:W-:Y:S01]  /*2cd0*/  IADD3 R8, R17, 0x2, RZ ;  /* 0x0000000211087810 */ /* 0x000fe20007ffe0ff */
[----:B------:R-:W-:-:S03]  /*2ce0*/  @!P6 FADD.FTZ R21, R21, R9 ;  /* 0x000000091515e221 */ /* 0x000fc60000010000 */
[----:B------:R-:W-:Y:S01]  /*2cf0*/  ISETP.EQ.OR P6, PT, R8, UR16, P3 ;  /* 0x0000001008007c0c */ /* 0x000fe20009fc2670 */
[----:B------:R-:W-:-:S12]  /*2d00*/  @!P5 IMAD R9, R15, R11, R2 ;  /* 0x0000000b0f09d224 */ /* 0x000fd800078e0202 */
[----:B------:R-:W-:Y:S02]  /*2d10*/  @!P6 IMAD R11, R15, R8, R2 ;  /* 0x000000080f0be224 */ /* 0x000fe400078e0202 */
[----:B------:R-:W-:-:S04]  /*2d20*/  @!P5 IMAD.WIDE.U32 R8, R9, 0x8, R18 ;  /* 0x000000080908d825 */ /* 0x000fc800078e0012 */
[----:B---3--:R-:W-:Y:S01]  /*2d30*/  @!P0 FADD.FTZ R21, R21, R13 ;  /* 0x0000000d15158221 */ /* 0x008fe20000010000 */
[----:B------:R-:W-:Y:S02]  /*2d40*/  @!P4 IMAD R13, R15, R10, R2 ;  /* 0x0000000a0f0dc224 */ /* 0x000fe400078e0202 */
[----:B------:R-:W-:Y:S01]  /*2d50*/  @!P6 IMAD.WIDE.U32 R10, R11, 0x8, R18 ;  /* 0x000000080b0ae825 */ /* 0x000fe200078e0012 */
[----:B------:R-:W2:Y:S03]  /*2d60*/  @!P5 LDG.E.64 R8, desc[UR14][R8.64] ;  /* 0x0000000e0808d981 */ /* 0x000ea6000c1e1b00 */
[----:B------:R-:W-:Y:S01]  /*2d70*/  @!P0 FADD.FTZ R20, R20, R12 ;  /* 0x0000000c14148221 */ /* 0x000fe20000010000 */
[----:B------:R-:W-:Y:S01]  /*2d80*/  @!P4 IMAD.WIDE.U32 R12, R13, 0x8, R18 ;  /* 0x000000080d0cc825 */ /* 0x000fe200078e0012 */
[----:B------:R-:W3:Y:S05]  /*2d90*/  @!P6 LDG.E.64 R10, desc[UR14][R10.64] ;  /* 0x0000000e0a0ae981 */ /* 0x000eea000c1e1b00 */
[----:B------:R-:W4:Y:S01]  /*2da0*/  @!P4 LDG.E.64 R12, desc[UR14][R12.64] ;  /* 0x0000000e0c0cc981 */ /* 0x000f22000c1e1b00 */
[----:B------:R-:W-:-:S02]  /*2db0*/  IADD3 R16, R16, -0x4, RZ ;  /* 0xfffffffc10107810 */ /* 0x000fc40007ffe0ff */
[----:B------:R-:W-:Y:S02]  /*2dc0*/  PLOP3.LUT P0, PT, PT, PT, PT, 0x8, 0x0 ;  /* 0x000000000000781c */ /* 0x000fe40003f0e170 */
        /* <DEDUP_REMOVED lines=8> */
.L_x_691:
[----:B------:R-:W-:-:S13]  /*2e50*/  ISETP.NE.OR P0, PT, R16, RZ, P0 ;  /* 0x000000ff1000720c */ /* 0x000fda0000705670 */
[----:B------:R-:W-:Y:S05]  /*2e60*/  @!P0 BRA `(.L_x_687) ;  /* 0x00000000007c8947 */ /* 0x000fea0003800000 */
.L_x_688:
[----:B------:R-:W-:-:S13]  /*2e70*/  ISETP.EQ.OR P5, PT, R17, UR16, P3 ;  /* 0x0000001011007c0c */ /* 0x000fda0009fa2670 */
[----:B------:R-:W-:-:S04]  /*2e80*/  @!P5 IMAD R11, R15, R17, R2 ;  /* 0x000000110f0bd224 */ /* 0x000fc800078e0202 */
[----:B------:R-:W-:-:S05]  /*2e90*/  @!P5 IMAD.WIDE.U32 R10, R11, 0x8, R18 ;  /* 0x000000080b0ad825 */ /* 0x000fca00078e0012 */
[----:B------:R0:W2:Y:S01]  /*2ea0*/  @!P5 LDG.E.64 R8, desc[UR14][R10.64] ;  /* 0x0000000e0a08d981 */ /* 0x0000a2000c1e1b00 */
[C---:B------:R-:W-:Y:S02]  /*2eb0*/  IADD3 R13, R17.reuse, 0x1, RZ ;  /* 0x00000001110d7810 */ /* 0x040fe40007ffe0ff */
[----:B------:R-:W-:Y:S02]  /*2ec0*/  IADD3 R32, R17, 0x2, RZ ;  /* 0x0000000211207810 */ /* 0x000fe40007ffe0ff */
[----:B------:R-:W-:Y:S02]  /*2ed0*/  ISETP.EQ.OR P6, PT, R13, UR16, P3 ;  /* 0x000000100d007c0c */ /* 0x000fe40009fc2670 */
[----:B------:R-:W-:Y:S02]  /*2ee0*/  ISETP.EQ.OR P4, PT, R32, UR16, P3 ;  /* 0x0000001020007c0c */ /* 0x000fe40009f82670 */
[----:B------:R-:W-:-:S04]  /*2ef0*/  IADD3 R12, R17, 0x3, RZ ;  /* 0x00000003110c7810 */ /* 0x000fc80007ffe0ff */
[----:B------:R-:W-:-:S05]  /*2f00*/  ISETP.EQ.OR P0, PT, R12, UR16, P3 ;  /* 0x000000100c007c0c */ /* 0x000fca0009f02670 */
[C-C-:B------:R-:W-:Y:S02]  /*2f10*/  @!P6 IMAD R13, R15.reuse, R13, R2.reuse ;  /* 0x0000000d0f0de224 */ /* 0x140fe400078e0202 */
[----:B0-----:R-:W-:-:S04]  /*2f20*/  @!P4 IMAD R11, R15, R32, R2 ;  /* 0x000000200f0bc224 */ /* 0x001fc800078e0202 */
[----:B------:R-:W-:-:S06]  /*2f30*/  @!P4 IMAD.WIDE.U32 R10, R11, 0x8, R18 ;  /* 0x000000080b0ac825 */ /* 0x000fcc00078e0012 */
[----:B------:R-:W3:Y:S01]  /*2f40*/  @!P4 LDG.E.64 R10, desc[UR14][R10.64] ;  /* 0x0000000e0a0ac981 */ /* 0x000ee2000c1e1b00 */
[----:B--2---:R-:W-:Y:S01]  /*2f50*/  @!P5 FADD.FTZ R20, R20, R8 ;  /* 0x000000081414d221 */ /* 0x004fe20000010000 */
[----:B------:R-:W-:Y:S01]  /*2f60*/  @!P5 FADD.FTZ R21, R21, R9 ;  /* 0x000000091515d221 */ /* 0x000fe20000010000 */
[----:B------:R-:W-:-:S04]  /*2f70*/  @!P6 IMAD.WIDE.U32 R8, R13, 0x8, R18 ;  /* 0x000000080d08e825 */ /* 0x000fc800078e0012 */
[----:B------:R-:W-:Y:S02]  /*2f80*/  @!P0 IMAD R13, R15, R12, R2 ;  /* 0x0000000c0f0d8224 */ /* 0x000fe400078e0202 */
[----:B------:R-:W2:Y:S02]  /*2f90*/  @!P6 LDG.E.64 R8, desc[UR14][R8.64] ;  /* 0x0000000e0808e981 */ /* 0x000ea4000c1e1b00 */
        /* <DEDUP_REMOVED lines=12> */
.L_x_687:
        /* <DEDUP_REMOVED lines=11> */
.L_x_693:
[----:B------:R-:W-:Y:S05]  /*3110*/  BSYNC B0 ;  /* 0x0000000000007941 */ /* 0x000fea0003800000 */
.L_x_692:
        /* <DEDUP_REMOVED lines=16> */
.L_x_684:
[----:B------:R-:W1:Y:S01]  /*3220*/  S2UR UR9, SR_CgaCtaId ;  /* 0x00000000000979c3 */ /* 0x000e620000008800 */
[----:B------:R-:W-:Y:S01]  /*3230*/  UMOV UR8, 0x400 ;  /* 0x0000040000087882 */ /* 0x000fe20000000000 */
[--C-:B0--3--:R-:W-:Y:S02]  /*3240*/  HADD2.F32 R10, -RZ, R26.reuse.H0_H0 ;  /* 0x2000001aff0a7230 */ /* 0x109fe40000004100 */
[----:B------:R-:W-:Y:S02]  /*3250*/  HADD2.F32 R26, -RZ, R26.H1_H1 ;  /* 0x3000001aff1a7230 */ /* 0x000fe40000004100 */
[--C-:B------:R-:W-:Y:S02]  /*3260*/  HADD2.F32 R14, -RZ, R27.reuse.H0_H0 ;  /* 0x2000001bff0e7230 */ /* 0x100fe40000004100 */
[----:B------:R-:W-:Y:S02]  /*3270*/  HADD2.F32 R12, -RZ, R27.H1_H1 ;  /* 0x3000001bff0c7230 */ /* 0x000fe40000004100 */
[----:B------:R-:W-:-:S02]  /*3280*/  HADD2.F32 R11, -RZ, R25.H0_H0 ;  /* 0x20000019ff0b7230 */ /* 0x000fc40000004100 */
[----:B------:R-:W-:Y:S01]  /*3290*/  FADD.FTZ R14, R14, -UR19 ;  /* 0x800000130e0e7e21 */ /* 0x000fe20008010000 */
[----:B------:R-:W-:Y:S02]  /*32a0*/  HADD2.F32 R16, -RZ, R25.H1_H1 ;  /* 0x30000019ff107230 */ /* 0x000fe40000004100 */
[----:B------:R-:W-:Y:S01]  /*32b0*/  FADD.FTZ R12, R12, -UR19 ;  /* 0x800000130c0c7e21 */ /* 0x000fe20008010000 */
[----:B-1----:R-:W-:-:S09]  /*32c0*/  ULEA UR8, UR9, UR8, 0x18 ;  /* 0x0000000809087291 */ /* 0x002fd2000f8ec03f */
[----:B------:R-:W-:Y:S01]  /*32d0*/  @!P3 STS.64 [UR8+0xc8], R20 ;  /* 0x0000c814ff00b988 */ /* 0x000fe20008000a08 */
[----:B------:R-:W-:Y:S06]  /*32e0*/  BAR.SYNC.DEFER_BLOCKING 0x0 ;  /* 0x0000000000007b1d */ /* 0x000fec0000010000 */
[----:B------:R-:W0:Y:S01]  /*32f0*/  LDS.64 R8, [UR8+0xc8] ;  /* 0x0000c808ff087984 */ /* 0x000e220008000a00 */
[----:B------:R-:W-:Y:S02]  /*3300*/  ULDC UR8, c[0x0][0x2bc] ;  /* 0x0000af0000087ab9 */ /* 0x000fe40000000800 */
[----:B0-----:R-:W-:Y:S01]  /*3310*/  FMUL.FTZ R13, R8, UR8 ;  /* 0x00000008080d7c20 */ /* 0x001fe20008410000 */
[----:B------:R-:W-:Y:S01]  /*3320*/  FMUL.FTZ R2, R9, UR8 ;  /* 0x0000000809027c20 */ /* 0x000fe20008410000 */
[----:B------:R-:W-:Y:S01]  /*3330*/  FADD.FTZ R9, R10, -UR19 ;  /* 0x800000130a097e21 */ /* 0x000fe20008010000 */
[----:B------:R-:W-:-:S03]  /*3340*/  FADD.FTZ R8, R26, -UR19 ;  /* 0x800000131a087e21 */ /* 0x000fc60008010000 */
        /* <DEDUP_REMOVED lines=21> */
.L_x_694:
        /* <DEDUP_REMOVED lines=10> */
[----:B------:R-:W-:Y:S02]  /*3540*/  IMAD R11, R29, UR9, R18 ;  /* 0x000000091d0b7c24 */ /* 0x000fe4000f8e0212 */
[----:B------:R-:W-:Y:S01]  /*3550*/  FMUL.FTZ R15, R15, UR13 ;  /* 0x0000000d0f0f7c20 */ /* 0x000fe20008410000 */
[----:B------:R-:W-:Y:S01]  /*3560*/  IMAD.WIDE.U32 R8, R29, UR8, R8 ;  /* 0x000000081d087c25 */ /* 0x000fe2000f8e0008 */
[----:B------:R-:W-:-:S03]  /*3570*/  ULDC.64 UR8, c[0x0][0x210] ;  /* 0x0000840000087ab9 */ /* 0x000fc60000000a00 */
[----:B------:R-:W-:Y:S01]  /*3580*/  FMUL.FTZ R16, R10, UR13 ;  /* 0x0000000d0a107c20 */ /* 0x000fe20008410000 */
[C---:B------:R-:W-:Y:S02]  /*3590*/  LEA R10, P0, R8.reuse, UR8, 0x1 ;  /* 0x00000008080a7c11 */ /* 0x040fe4000f8008ff */
[----:B------:R-:W-:Y:S02]  /*35a0*/  IADD3 R11, R9, R11, RZ ;  /* 0x0000000b090b7210 */ /* 0x000fe40007ffe0ff */
[----:B------:R-:W-:Y:S02]  /*35b0*/  F2FP.F16.F32.PACK_AB R15, R15, R16 ;  /* 0x000000100f0f723e */ /* 0x000fe400000000ff */
[----:B------:R-:W-:-:S05]  /*35c0*/  LEA.HI.X R11, R8, UR9, R11, 0x1, P0 ;  /* 0x00000009080b7c11 */ /* 0x000fca00080f0c0b */
[----:B------:R0:W-:Y:S02]  /*35d0*/  STG.E desc[UR14][R10.64], R15 ;  /* 0x0000000f0a007986 */ /* 0x0001e4000c10190e */
.L_x_696:
[----:B------:R-:W-:Y:S05]  /*35e0*/  BSYNC B0 ;  /* 0x0000000000007941 */ /* 0x000fea0003800000 */
.L_x_695:
[--C-:B------:R-:W-:Y:S02]  /*35f0*/  HADD2.F32 R9, -RZ, R24.reuse.H0_H0 ;  /* 0x20000018ff097230 */ /* 0x100fe40000004100 */
[----:B0-----:R-:W-:Y:S01]  /*3600*/  FMUL.FTZ R11, R14, UR13 ;  /* 0x0000000d0e0b7c20 */ /* 0x001fe20008410000 */
[----:B------:R-:W-:Y:S02]  /*3610*/  HADD2.F32 R24, -RZ, R24.H1_H1 ;  /* 0x30000018ff187230 */ /* 0x000fe40000004100 */
        /* <DEDUP_REMOVED lines=20> */
.L_x_697:
        /* <DEDUP_REMOVED lines=20> */
[----:B------:R-:W-:Y:S02]  /*38a0*/  F2FP.F16.F32.PACK_AB R5, R4, R5 ;  /* 0x000000050405723e */ /* 0x000fe400000000ff */
[----:B------:R-:W-:-:S05]  /*38b0*/  LEA.HI.X R3, R34, UR9, R3, 0x1, P0 ;  /* 0x0000000922037c11 */ /* 0x000fca00080f0c03 */
[----:B------:R0:W-:Y:S02]  /*38c0*/  STG.E desc[UR14][R2.64], R5 ;  /* 0x0000000502007986 */ /* 0x0001e4000c10190e */
.L_x_699:
[----:B------:R-:W-:Y:S05]  /*38d0*/  BSYNC B0 ;  /* 0x0000000000007941 */ /* 0x000fea0003800000 */
.L_x_698:
[----:B------:R-:W-:Y:S01]  /*38e0*/  ULDC UR8, c[0x0][0x10] ;  /* 0x0000040000087ab9 */ /* 0x000fe20000000800 */
[----:B------:R-:W-:Y:S02]  /*38f0*/  UIADD3 UR4, UR4, 0x1, URZ ;  /* 0x0000000104047890 */ /* 0x000fe4000fffe03f */
[----:B------:R-:W-:-:S04]  /*3900*/  UIADD3 UR7, UR8, UR7, URZ ;  /* 0x0000000708077290 */ /* 0x000fc8000fffe03f */
[----:B------:R-:W-:-:S06]  /*3910*/  UISETP.GE.AND UP0, UPT, UR7, UR5, UPT ;  /* 0x000000050700728c */ /* 0x000fcc000bf06270 */
[----:B------:R-:W-:-:S13]  /*3920*/  PLOP3.LUT P0, PT, PT, PT, UP0, 0x80, 0x0 ;  /* 0x000000000000781c */ /* 0x000fda0003f0f008 */
[----:B------:R-:W-:Y:S05]  /*3930*/  @!P0 BRA `(.L_x_700) ;  /* 0xffffffc800788947 */ /* 0x000fea000383ffff */
.L_x_673:
        /* <DEDUP_REMOVED lines=19> */
.L_x_702:
[----:B------:R-:W-:Y:S05]  /*3a70*/  BSYNC B0 ;  /* 0x0000000000007941 */ /* 0x000fea0003800000 */
.L_x_701:
        /* <DEDUP_REMOVED lines=11> */
.L_x_704:
[----:B------:R-:W2:Y:S04]  /*3b30*/  LDG.E.STRONG.GPU R5, desc[UR14][R2.64] ;  /* 0x0000000e02057981 */ /* 0x000ea8000c1ef900 */
[----:B--2---:R-:W-:Y:S01]  /*3b40*/  CCTL.IVALL ;  /* 0x00000000ff00798f */ /* 0x004fe20002000000 */
[----:B------:R-:W-:Y:S05]  /*3b50*/  YIELD ;  /* 0x0000000000007946 */ /* 0x000fea0003800000 */
[----:B------:R-:W-:-:S13]  /*3b60*/  ISETP.NE.AND P0, PT, R5, R0, PT ;  /* 0x000000000500720c */ /* 0x000fda0003f05270 */
[----:B------:R-:W-:Y:S05]  /*3b70*/  @P0 BRA `(.L_x_704) ;  /* 0xfffffffc00ec0947 */ /* 0x000fea000383ffff */
.L_x_703:
        /* <DEDUP_REMOVED lines=24> */
.L_x_705:
        /* <DEDUP_REMOVED lines=23> */
.L_x_706:
        /* <DEDUP_REMOVED lines=9> */
.L_x_3236:


//--------------------- .text._Z35group_norm_nhwc_bwd_one_pass_kernelI11Fp16IOFp32WLi128ELi42ELi672EEv26Group_norm_nhwc_bwd_params --------------------------
	.section	.text._Z35group_norm_nhwc_bwd_one_pass_kernelI11Fp16IOFp32WLi128ELi42ELi672EEv26Group_norm_nhwc_bwd_params,"ax",@progbits
	.align	128
        .global         _Z35group_norm_nhwc_bwd_one_pass_kernelI11Fp16IOFp32WLi128ELi42ELi672EEv26Group_norm_nhwc_bwd_params
        .type           _Z35group_norm_nhwc_bwd_one_pass_kernelI11Fp16IOFp32WLi128ELi42ELi672EEv26Group_norm_nhwc_bwd_params,@function
        .size           _Z35group_norm_nhwc_bwd_one_pass_kernelI11Fp16IOFp32WLi128ELi42ELi672EEv26Group_norm_nhwc_bwd_params,(.L_x_3237 - _Z35group_norm_nhwc_bwd_one_pass_kernelI11Fp16IOFp32WLi128ELi42ELi672EEv26Group_norm_nhwc_bwd_params)
        .other          _Z35group_norm_nhwc_bwd_one_pass_kernelI11Fp16IOFp32WLi128ELi42ELi672EEv26Group_norm_nhwc_bwd_params,@"STO_CUDA_ENTRY STV_DEFAULT"
_Z35group_norm_nhwc_bwd_one_pass_kernelI11Fp16IOFp32WLi128ELi42ELi672EEv26Group_norm_nhwc_bwd_params:
.text._Z35group_norm_nhwc_bwd_one_pass_kernelI11Fp16IOFp32WLi128ELi42ELi672EEv26Group_norm_nhwc_bwd_params:
        /* <DEDUP_REMOVED lines=30> */
[----:B------:R-:W-:Y:S02]  /*01e0*/  USHF.R.S32.HI UR9, URZ, 0x1, UR12 ;  /* 0x000000013f097899 */ /* 0x000fe4000801140c */
[----:B------:R-:W-:Y:S02]  /*01f0*/  USHF.R.S64 UR8, UR8, 0x1, UR10 ;  /* 0x0000000108087899 */ /* 0x000fe4000800100a */
[----:B------:R-:W-:-:S04]  /*0200*/  USHF.R.S32.HI UR10, URZ, 0x1, UR10 ;  /* 0x000000013f0a7899 */ /* 0x000fc8000801140a */
[----:B------:R-:W-:Y:S01]  /*0210*/  USHF.L.U64.HI UR10, UR8, 0x2, UR10 ;  /* 0x00000002080a7899 */ /* 0x000fe2000801020a */
[----:B0-----:R-:W-:Y:S01]  /*0220*/  IMAD R37, R37, UR16, R2 ;  /* 0x0000001025257c24 */ /* 0x001fe2000f8e0202 */
[----:B------:R-:W-:-:S04]  /*0230*/  SHF.R.S32.HI R2, RZ, 0x1f, R39 ;  /* 0x0000001fff027819 */ /* 0x000fc80000011427 */
[----:B------:R-:W-:Y:S01]  /*0240*/  ISETP.GE.U32.AND P1, PT, R37, UR18, PT ;  /* 0x0000001225007c0c */ /* 0x000fe2000bf26070 */
[----:B------:R-:W-:Y:S01]  /*0250*/  ULDC.U8 UR18, c[0x0][0x2a4] ;  /* 0x0000a90000127ab9 */ /* 0x000fe20000000000 */
[----:B------:R-:W-:Y:S01]  /*0260*/  SHF.R.S32.HI R3, RZ, 0x1f, R37 ;  /* 0x0000001fff037819 */ /* 0x000fe20000011425 */
[----:B--2---:R-:W-:Y:S01]  /*0270*/  ULEA UR4, UR7, UR4, 0x18 ;  /* 0x0000000407047291 */ /* 0x004fe2000f8ec03f */
[----:B------:R-:W-:Y:S01]  /*0280*/  LEA.HI R2, R2, R39, RZ, 0x5 ;  /* 0x0000002702027211 */ /* 0x000fe200078f28ff */
[----:B------:R-:W-:Y:S01]  /*0290*/  USHF.R.S64 UR7, UR11, 0x1, UR12 ;  /* 0x000000010b077899 */ /* 0x000fe2000800100c */
[----:B------:R-:W-:Y:S02]  /*02a0*/  ISETP.GE.AND.EX P1, PT, R3, UR19, PT, P1 ;  /* 0x0000001303007c0c */ /* 0x000fe4000bf26310 */
[----:B------:R-:W-:Y:S01]  /*02b0*/  SHF.R.S32.HI R2, RZ, 0x5, R2 ;  /* 0x00000005ff027819 */ /* 0x000fe20000011402 */
[----:B------:R-:W-:Y:S01]  /*02c0*/  USHF.L.U64.HI UR9, UR7, 0x2, UR9 ;  /* 0x0000000207097899 */ /* 0x000fe20008010209 */
[----:B------:R-:W-:-:S02]  /*02d0*/  ISETP.LT.U32.AND P1, PT, R39, 0x2a0, !P1 ;  /* 0x000002a02700780c */ /* 0x000fc40004f21070 */
[C---:B------:R-:W-:Y:S02]  /*02e0*/  IADD3 R36, R37.reuse, 0x20, RZ ;  /* 0x0000002025247810 */ /* 0x040fe40007ffe0ff */
[C---:B------:R-:W-:Y:S02]  /*02f0*/  IADD3 R35, R37.reuse, 0x40, RZ ;  /* 0x0000004025237810 */ /* 0x040fe40007ffe0ff */
[----:B------:R-:W-:Y:S02]  /*0300*/  IADD3 R34, R37, 0x60, RZ ;  /* 0x0000006025227810 */ /* 0x000fe40007ffe0ff */
[----:B------:R-:W-:Y:S01]  /*0310*/  LEA R2, R2, UR4, 0x3 ;  /* 0x0000000402027c11 */ /* 0x000fe2000f8e18ff */
[----:B-1----:R-:W-:-:S06]  /*0320*/  UMOV UR4, URZ ;  /* 0x0000003f00047c82 */ /* 0x002fcc0008000000 */
.L_x_742:
[----:B0-----:R-:W0:Y:S01]  /*0330*/  LDC R10, c[0x0][0x2a0] ;  /* 0x0000a800ff0a7b82 */ /* 0x001e220000000800 */
[----:B------:R-:W-:Y:S01]  /*0340*/  IABS R9, UR6 ;  /* 0x0000000600097c13 */ /* 0x000fe20008000000 */
[----:B------:R-:W-:Y:S01]  /*0350*/  ULDC.64 UR12, c[0x0][0x248] ;  /* 0x00009200000c7ab9 */ /* 0x000fe20000000a00 */
[----:B------:R-:W-:Y:S01]  /*0360*/  ISETP.LE.AND P2, PT, RZ, UR6, PT ;  /* 0x00000006ff007c0c */ /* 0x000fe2000bf43270 */
[----:B------:R-:W-:Y:S01]  /*0370*/  UIMAD.WIDE UR12, UR6, 0x8, UR12 ;  /* 0x00000008060c78a5 */ /* 0x000fe2000f8e020c */
[----:B------:R-:W-:Y:S01]  /*0380*/  ULDC.64 UR22, c[0x0][0x290] ;  /* 0x0000a40000167ab9 */ /* 0x000fe20000000a00 */
[----:B------:R-:W-:Y:S02]  /*0390*/  ULDC.64 UR20, c[0x0][0x298] ;  /* 0x0000a60000147ab9 */ /* 0x000fe40000000a00 */
[----:B------:R-:W1:Y:S02]  /*03a0*/  @P1 LDC.64 R26, c[0x0][0x288] ;  /* 0x0000a200ff1a1b82 */ /* 0x000e640000000a00 */
[----:B------:R-:W-:-:S02]  /*03b0*/  MOV R14, UR12 ;  /* 0x0000000c000e7c02 */ /* 0x000fc40008000f00 */
[----:B------:R-:W-:-:S04]  /*03c0*/  MOV R15, UR13 ;  /* 0x0000000d000f7c02 */ /* 0x000fc80008000f00 */
[----:B------:R-:W2:Y:S02]  /*03d0*/  @P1 LDC.64 R20, c[0x0][0x228] ;  /* 0x00008a00ff141b82 */ /* 0x000ea40000000a00 */
[----:B------:R-:W3:Y:S01]  /*03e0*/  LDG.E.64 R14, desc[UR14][R14.64] ;  /* 0x0000000e0e0e7981 */ /* 0x000ee2000c1e1b00 */
[----:B0-----:R-:W-:-:S04]  /*03f0*/  IABS R8, R10 ;  /* 0x0000000a00087213 */ /* 0x001fc80000000000 */
[----:B------:R-:W0:Y:S08]  /*0400*/  I2F.RP R6, R8 ;  /* 0x0000000800067306 */ /* 0x000e300000209400 */
[----:B0-----:R-:W0:Y:S02]  /*0410*/  MUFU.RCP R6, R6 ;  /* 0x0000000600067308 */ /* 0x001e240000001000 */
[----:B0-----:R-:W-:-:S06]  /*0420*/  IADD3 R4, R6, 0xffffffe, RZ ;  /* 0x0ffffffe06047810 */ /* 0x001fcc0007ffe0ff */
[----:B------:R0:W4:Y:S02]  /*0430*/  F2I.FTZ.U32.TRUNC.NTZ R5, R4 ;  /* 0x0000000400057305 */ /* 0x000124000021f000 */
[----:B0-----:R-:W-:Y:S01]  /*0440*/  HFMA2.MMA R4, -RZ, RZ, 0, 0 ;  /* 0x00000000ff047435 */ /* 0x001fe200000001ff */
[----:B----4-:R-:W-:-:S05]  /*0450*/  IADD3 R7, RZ, -R5, RZ ;  /* 0x80000005ff077210 */ /* 0x010fca0007ffe0ff */
[----:B------:R-:W-:-:S04]  /*0460*/  IMAD R7, R7, R8, RZ ;  /* 0x0000000807077224 */ /* 0x000fc800078e02ff */
        /* <DEDUP_REMOVED lines=14> */
[----:B------:R-:W-:Y:S02]  /*0550*/  SHF.R.S32.HI R5, RZ, 0x1f, R36 ;  /* 0x0000001fff057819 */ /* 0x000fe40000011424 */
[----:B------:R-:W-:Y:S02]  /*0560*/  @!P2 IADD3 R4, -R4, RZ, RZ ;  /* 0x000000ff0404a210 */ /* 0x000fe40007ffe1ff */
[----:B------:R-:W-:Y:S02]  /*0570*/  @P0 IADD3 R7, R7, 0x1, RZ ;  /* 0x0000000107070810 */ /* 0x000fe40007ffe0ff */
[----:B------:R-:W-:Y:S02]  /*0580*/  ISETP.GE.U32.AND P0, PT, R36, UR22, PT ;  /* 0x0000001624007c0c */ /* 0x000fe4000bf06070 */
[----:B------:R-:W-:-:S02]  /*0590*/  MOV R6, R7 ;  /* 0x0000000700067202 */ /* 0x000fc40000000f00 */
[----:B------:R-:W-:Y:S02]  /*05a0*/  LOP3.LUT R7, RZ, R10, RZ, 0x33, !PT ;  /* 0x0000000aff077212 */ /* 0x000fe400078e33ff */
[----:B------:R-:W-:Y:S01]  /*05b0*/  ISETP.GE.AND.EX P0, PT, R5, UR23, PT, P0 ;  /* 0x0000001705007c0c */ /* 0x000fe2000bf06300 */
[----:B------:R-:W0:Y:S01]  /*05c0*/  @P1 LDC.64 R10, c[0x0][0x230] ;  /* 0x00008c00ff0a1b82 */ /* 0x000e220000000a00 */
[----:B------:R-:W-:Y:S02]  /*05d0*/  SEL R4, R7, R4, !P4 ;  /* 0x0000000407047207 */ /* 0x000fe40006000000 */
[----:B------:R-:W-:Y:S02]  /*05e0*/  @!P3 IADD3 R6, -R6, RZ, RZ ;  /* 0x000000ff0606b210 */ /* 0x000fe40007ffe1ff */
[----:B------:R-:W-:Y:S01]  /*05f0*/  ISETP.GT.U32.OR P0, PT, R39, 0x29f, P0 ;  /* 0x0000029f2700780c */ /* 0x000fe20000704470 */
[----:B------:R-:W-:Y:S01]  /*0600*/  IMAD R19, R4, 0x2a, RZ ;  /* 0x0000002a04137824 */ /* 0x000fe200078e02ff */
[----:B------:R-:W-:-:S02]  /*0610*/  SEL R9, R7, R6, !P4 ;  /* 0x0000000607097207 */ /* 0x000fc40006000000 */
[----:B------:R-:W-:Y:S02]  /*0620*/  SHF.R.S32.HI R8, RZ, 0x1f, R38 ;  /* 0x0000001fff087819 */ /* 0x000fe40000011426 */
[----:B------:R-:W-:Y:S02]  /*0630*/  IADD3 R42, P3, R38, R19, RZ ;  /* 0x00000013262a7210 */ /* 0x000fe40007f7e0ff */
[----:B------:R-:W-:Y:S02]  /*0640*/  SHF.R.S32.HI R6, RZ, 0x1f, R9 ;  /* 0x0000001fff067819 */ /* 0x000fe40000011409 */
[----:B------:R-:W-:Y:S02]  /*0650*/  SHF.R.S32.HI R7, RZ, 0x1f, R35 ;  /* 0x0000001fff077819 */ /* 0x000fe40000011423 */
[----:B------:R-:W-:Y:S01]  /*0660*/  ISETP.GE.U32.AND P2, PT, R35, UR22, PT ;  /* 0x0000001623007c0c */ /* 0x000fe2000bf46070 */
[----:B------:R-:W4:Y:S01]  /*0670*/  @!P0 LDC.64 R22, c[0x0][0x288] ;  /* 0x0000a200ff168b82 */ /* 0x000f220000000a00 */
[----:B------:R-:W-:Y:S01]  /*0680*/  LEA.HI.X.SX32 R43, R19, R8, 0x1, P3 ;  /* 0x00000008132b7211 */ /* 0x000fe200018f0eff */
[----:B------:R-:W-:Y:S01]  /*0690*/  IMAD R6, R6, UR20, RZ ;  /* 0x0000001406067c24 */ /* 0x000fe2000f8e02ff */
[----:B------:R-:W-:-:S03]  /*06a0*/  ISETP.GE.AND.EX P2, PT, R7, UR23, PT, P2 ;  /* 0x0000001707007c0c */ /* 0x000fc6000bf46320 */
[----:B------:R-:W-:Y:S01]  /*06b0*/  IMAD R45, R9, UR21, R6 ;  /* 0x00000015092d7c24 */ /* 0x000fe2000f8e0206 */
[----:B------:R-:W-:Y:S01]  /*06c0*/  ISETP.GT.U32.OR P2, PT, R39, 0x29f, P2 ;  /* 0x0000029f2700780c */ /* 0x000fe20001744470 */
[----:B------:R-:W-:Y:S01]  /*06d0*/  IMAD.WIDE.U32 R42, R9, UR20, R42 ;  /* 0x00000014092a7c25 */ /* 0x000fe2000f8e002a */
[----:B------:R-:W-:Y:S01]  /*06e0*/  SHF.R.S32.HI R9, RZ, 0x1f, R34 ;  /* 0x0000001fff097819 */ /* 0x000fe20000011422 */
[----:B------:R-:W2:Y:S01]  /*06f0*/  @!P0 LDC.64 R16, c[0x0][0x230] ;  /* 0x00008c00ff108b82 */ /* 0x000ea20000000a00 */
[----:B------:R-:W-:Y:S01]  /*0700*/  ISETP.GE.U32.AND P3, PT, R34, UR22, PT ;  /* 0x0000001622007c0c */ /* 0x000fe2000bf66070 */
[----:B-1----:R-:W-:Y:S01]  /*0710*/  @P1 IMAD R6, R3, R26, RZ ;  /* 0x0000001a03061224 */ /* 0x002fe200078e02ff */
[----:B------:R-:W-:Y:S02]  /*0720*/  IADD3 R45, R43, R45, RZ ;  /* 0x0000002d2b2d7210 */ /* 0x000fe40007ffe0ff */
[----:B------:R-:W-:Y:S02]  /*0730*/  @P1 MOV R44, R42 ;  /* 0x0000002a002c1202 */ /* 0x000fe40000000f00 */
[----:B------:R-:W-:Y:S01]  /*0740*/  ISETP.GE.AND.EX P3, PT, R9, UR23, PT, P3 ;  /* 0x0000001709007c0c */ /* 0x000fe2000bf66330 */
[----:B------:R-:W-:-:S02]  /*0750*/  @P1 IMAD R27, R37, R27, R6 ;  /* 0x0000001b251b1224 */ /* 0x000fc400078e0206 */
[----:B------:R-:W-:Y:S01]  /*0760*/  @P1 IMAD.WIDE.U32 R24, R37, R26, R44 ;  /* 0x0000001a25181225 */ /* 0x000fe200078e002c */
[----:B------:R-:W-:Y:S01]  /*0770*/  ISETP.GT.U32.OR P3, PT, R39, 0x29f, P3 ;  /* 0x0000029f2700780c */ /* 0x000fe20001f64470 */
[----:B------:R-:W1:Y:S03]  /*0780*/  @!P2 LDC.64 R12, c[0x0][0x288] ;  /* 0x0000a200ff0cab82 */ /* 0x000e660000000a00 */
[----:B------:R-:W-:Y:S02]  /*0790*/  @P1 IADD3 R25, R25, R27, RZ ;  /* 0x0000001b19191210 */ /* 0x000fe40007ffe0ff */
[C---:B------:R-:W-:Y:S01]  /*07a0*/  @P1 SHF.L.U32 R29, R24.reuse, 0x1, RZ ;  /* 0x00000001181d1819 */ /* 0x040fe200000006ff */
[----:B----4-:R-:W-:Y:S01]  /*07b0*/  @!P0 IMAD R8, R5, R22, RZ ;  /* 0x0000001605088224 */ /* 0x010fe200078e02ff */
[----:B------:R-:W-:Y:S02]  /*07c0*/  @P1 SHF.L.U64.HI R6, R24, 0x1, R25 ;  /* 0x0000000118061819 */ /* 0x000fe40000010219 */
[----:B0-----:R-:W-:-:S02]  /*07d0*/  @P1 IADD3 R26, P4, R29, R10, RZ ;  /* 0x0000000a1d1a1210 */ /* 0x001fc40007f9e0ff */
[----:B------:R-:W-:Y:S02]  /*07e0*/  @!P0 MOV R24, R42 ;  /* 0x0000002a00188202 */ /* 0x000fe40000000f00 */
[----:B------:R-:W-:Y:S01]  /*07f0*/  @!P0 MOV R25, R45 ;  /* 0x0000002d00198202 */ /* 0x000fe20000000f00 */
[----:B------:R-:W-:Y:S01]  /*0800*/  @!P0 IMAD R31, R36, R23, R8 ;  /* 0x00000017241f8224 */ /* 0x000fe200078e0208 */
[----:B------:R-:W-:Y:S02]  /*0810*/  @P1 IADD3.X R27, R6, R11, RZ, P4, !PT ;  /* 0x0000000b061b1210 */ /* 0x000fe400027fe4ff */
[----:B------:R-:W0:Y:S01]  /*0820*/  @!P3 LDC.64 R10, c[0x0][0x288] ;  /* 0x0000a200ff0abb82 */ /* 0x000e220000000a00 */
[----:B------:R-:W-:Y:S01]  /*0830*/  @!P0 IMAD.WIDE.U32 R22, R36, R22, R24 ;  /* 0x0000001624168225 */ /* 0x000fe200078e0018 */
[----:B------:R-:W-:-:S06]  /*0840*/  CS2R R32, SRZ ;  /* 0x0000000000207805 */ /* 0x000fcc000001ff00 */
[----:B------:R-:W4:Y:S01]  /*0850*/  @!P0 LDC.64 R24, c[0x0][0x228] ;  /* 0x00008a00ff188b82 */ /* 0x000f220000000a00 */
[----:B--2---:R-:W-:Y:S01]  /*0860*/  @P1 IADD3 R28, P4, R29, R20, RZ ;  /* 0x000000141d1c1210 */ /* 0x004fe20007f9e0ff */
[----:B------:R2:W3:Y:S01]  /*0870*/  @P1 LDG.E R32, desc[UR14][R26.64] ;  /* 0x0000000e1a201981 */ /* 0x0004e2000c1e1900 */
[----:B------:R-:W-:Y:S02]  /*0880*/  @!P0 IADD3 R23, R23, R31, RZ ;  /* 0x0000001f17178210 */ /* 0x000fe40007ffe0ff */
[----:B------:R-:W-:Y:S01]  /*0890*/  @!P0 SHF.L.U32 R41, R22, 0x1, RZ ;  /* 0x0000000116298819 */ /* 0x000fe200000006ff */
[----:B-1----:R-:W-:Y:S01]  /*08a0*/  @!P2 IMAD R18, R7, R12, RZ ;  /* 0x0000000c0712a224 */ /* 0x002fe200078e02ff */
[----:B------:R-:W-:Y:S01]  /*08b0*/  @P1 IADD3.X R29, R6, R21, RZ, P4, !PT ;  /* 0x00000015061d1210 */ /* 0x000fe200027fe4ff */
[----:B------:R-:W-:Y:S01]  /*08c0*/  HFMA2.MMA R6, -RZ, RZ, 0, 0 ;  /* 0x00000000ff067435 */ /* 0x000fe200000001ff */
[----:B------:R-:W-:Y:S02]  /*08d0*/  @!P0 SHF.L.U64.HI R8, R22, 0x1, R23 ;  /* 0x0000000116088819 */ /* 0x000fe40000010217 */
[----:B--2---:R-:W-:Y:S01]  /*08e0*/  @!P2 MOV R26, R42 ;  /* 0x0000002a001aa202 */ /* 0x004fe20000000f00 */
[----:B------:R-:W1:Y:S01]  /*08f0*/  @!P2 LDC.64 R22, c[0x0][0x230] ;  /* 0x00008c00ff16ab82 */ /* 0x000e620000000a00 */
[----:B------:R-:W-:-:S02]  /*0900*/  @!P2 MOV R27, R45 ;  /* 0x0000002d001ba202 */ /* 0x000fc40000000f00 */
[----:B------:R-:W-:Y:S01]  /*0910*/  @!P0 IADD3 R30, P4, R41, R16, RZ ;  /* 0x00000010291e8210 */ /* 0x000fe20007f9e0ff */
[C---:B------:R-:W-:Y:S02]  /*0920*/  @!P2 IMAD R47, R35.reuse, R13, R18 ;  /* 0x0000000d232fa224 */ /* 0x040fe400078e0212 */
[----:B------:R0:W5:Y:S01]  /*0930*/  @P1 LDG.E R6, desc[UR14][R28.64] ;  /* 0x0000000e1c061981 */ /* 0x000162000c1e1900 */
[----:B------:R-:W-:Y:S01]  /*0940*/  @!P2 IMAD.WIDE.U32 R26, R35, R12, R26 ;  /* 0x0000000c231aa225 */ /* 0x000fe200078e001a */
[----:B------:R-:W-:Y:S01]  /*0950*/  @!P0 IADD3.X R31, R8, R17, RZ, P4, !PT ;  /* 0x00000011081f8210 */ /* 0x000fe200027fe4ff */
[----:B------:R-:W2:Y:S08]  /*0960*/  @!P2 LDC.64 R12, c[0x0][0x228] ;  /* 0x00008a00ff0cab82 */ /* 0x000eb00000000a00 */
[----:B------:R-:W2:Y:S01]  /*0970*/  @!P3 LDC.64 R20, c[0x0][0x230] ;  /* 0x00008c00ff14bb82 */ /* 0x000ea20000000a00 */
[----:B0-----:R-:W-:Y:S01]  /*0980*/  @!P3 IMAD R28, R9, R10, RZ ;  /* 0x0000000a091cb224 */ /* 0x001fe200078e02ff */
[----:B----4-:R-:W-:Y:S01]  /*0990*/  @!P0 IADD3 R24, P4, R41, R24, RZ ;  /* 0x0000001829188210 */ /* 0x010fe20007f9e0ff */
[----:B------:R-:W5:Y:S05]  /*09a0*/  @!P0 LDG.E R33, desc[UR14][R30.64] ;  /* 0x0000000e1e218981 */ /* 0x000f6a000c1e1900 */
[----:B------:R-:W0:Y:S01]  /*09b0*/  @!P3 LDC.64 R16, c[0x0][0x228] ;  /* 0x00008a00ff10bb82 */ /* 0x000e220000000a00 */
[----:B------:R-:W-:Y:S01]  /*09c0*/  @!P3 IMAD R11, R34, R11, R28 ;  /* 0x0000000b220bb224 */ /* 0x000fe200078e021c */
[----:B------:R-:W-:-:S02]  /*09d0*/  @!P3 MOV R28, R42 ;  /* 0x0000002a001cb202 */ /* 0x000fc40000000f00 */
[----:B------:R-:W-:Y:S02]  /*09e0*/  @!P3 MOV R29, R45 ;  /* 0x0000002d001db202 */ /* 0x000fe40000000f00 */
[----:B------:R-:W-:Y:S01]  /*09f0*/  @!P0 IADD3.X R25, R8, R25, RZ, P4, !PT ;  /* 0x0000001908198210 */ /* 0x000fe200027fe4ff */
[----:B------:R-:W-:Y:S01]  /*0a00*/  HFMA2.MMA R8, -RZ, RZ, 0, 0 ;  /* 0x00000000ff087435 */ /* 0x000fe200000001ff */
[----:B------:R-:W-:Y:S01]  /*0a10*/  @!P2 IADD3 R27, R27, R47, RZ ;  /* 0x0000002f1b1ba210 */ /* 0x000fe20007ffe0ff */
[----:B------:R-:W-:Y:S01]  /*0a20*/  @!P3 IMAD.WIDE.U32 R28, R34, R10, R28 ;  /* 0x0000000a221cb225 */ /* 0x000fe200078e001c */
[C---:B------:R-:W-:Y:S02]  /*0a30*/  @!P2 SHF.L.U32 R41, R26.reuse, 0x1, RZ ;  /* 0x000000011a29a819 */ /* 0x040fe400000006ff */
[----:B------:R-:W-:Y:S02]  /*0a40*/  @!P2 SHF.L.U64.HI R18, R26, 0x1, R27 ;  /* 0x000000011a12a819 */ /* 0x000fe4000001021b */
[----:B-1----:R-:W-:-:S02]  /*0a50*/  @!P2 IADD3 R22, P4, R41, R22, RZ ;  /* 0x000000162916a210 */ /* 0x002fc40007f9e0ff */
[----:B------:R-:W-:Y:S01]  /*0a60*/  @!P3 IADD3 R27, R29, R11, RZ ;  /* 0x0000000b1d1bb210 */ /* 0x000fe20007ffe0ff */
[----:B------:R-:W5:Y:S01]  /*0a70*/  @!P0 LDG.E R8, desc[UR14][R24.64] ;  /* 0x0000000e18088981 */ /* 0x000f62000c1e1900 */
[----:B------:R-:W-:Y:S01]  /*0a80*/  @!P3 SHF.L.U32 R11, R28, 0x1, RZ ;  /* 0x000000011c0bb819 */ /* 0x000fe200000006ff */
[----:B------:R-:W-:Y:S01]  /*0a90*/  HFMA2.MMA R10, -RZ, RZ, 0, 0 ;  /* 0x00000000ff0a7435 */ /* 0x000fe200000001ff */
[----:B--2---:R-:W-:Y:S02]  /*0aa0*/  @!P2 IADD3 R26, P0, R41, R12, RZ ;  /* 0x0000000c291aa210 */ /* 0x004fe40007f1e0ff */
[----:B------:R-:W-:Y:S02]  /*0ab0*/  @!P2 IADD3.X R23, R18, R23, RZ, P4, !PT ;  /* 0x000000171217a210 */ /* 0x000fe400027fe4ff */
[C---:B------:R-:W-:Y:S02]  /*0ac0*/  @!P3 IADD3 R20, P4, R11.reuse, R20, RZ ;  /* 0x000000140b14b210 */ /* 0x040fe40007f9e0ff */
[----:B0-----:R-:W-:-:S02]  /*0ad0*/  @!P3 IADD3 R16, P5, R11, R16, RZ ;  /* 0x000000100b10b210 */ /* 0x001fc40007fbe0ff */
[----:B------:R-:W-:Y:S01]  /*0ae0*/  @!P3 SHF.L.U64.HI R28, R28, 0x1, R27 ;  /* 0x000000011c1cb819 */ /* 0x000fe2000001021b */
[----:B------:R-:W5:Y:S01]  /*0af0*/  @!P2 LDG.E R10, desc[UR14][R22.64] ;  /* 0x0000000e160aa981 */ /* 0x000f62000c1e1900 */
[----:B------:R-:W-:Y:S02]  /*0b00*/  MOV R11, RZ ;  /* 0x000000ff000b7202 */ /* 0x000fe40000000f00 */
[----:B------:R-:W-:-:S05]  /*0b10*/  @!P2 IADD3.X R27, R18, R13, RZ, P0, !PT ;  /* 0x0000000d121ba210 */ /* 0x000fca00007fe4ff */
[----:B------:R-:W5:Y:S01]  /*0b20*/  @!P2 LDG.E R11, desc[UR14][R26.64] ;  /* 0x0000000e1a0ba981 */ /* 0x000f62000c1e1900 */
        /* <DEDUP_REMOVED lines=10> */
[C---:B------:R-:W-:Y:S02]  /*0bd0*/  @!P3 IADD3.X R21, R28.reuse, R21, RZ, P4, !PT ;  /* 0x000000151c15b210 */ /* 0x040fe400027fe4ff */
[----:B------:R-:W-:Y:S01]  /*0be0*/  @!P3 IADD3.X R17, R28, R17, RZ, P5, !PT ;  /* 0x000000111c11b210 */ /* 0x000fe20002ffe4ff */
[----:B------:R-:W-:Y:S01]  /*0bf0*/  UMOV UR13, 0x3f800000 ;  /* 0x3f800000000d7882 */ /* 0x000fe20000000000 */
[----:B------:R-:W-:Y:S01]  /*0c00*/  BSSY B0, `(.L_x_708) ;  /* 0x0000016000007945 */ /* 0x000fe20003800000 */
[----:B------:R-:W5:Y:S01]  /*0c10*/  @!P3 LDG.E R12, desc[UR14][R20.64] ;  /* 0x0000000e140cb981 */ /* 0x000f62000c1e1900 */
[----:B------:R-:W-:-:S03]  /*0c20*/  CS2R R14, SRZ ;  /* 0x00000000000e7805 */ /* 0x000fc6000001ff00 */
[----:B------:R1:W5:Y:S01]  /*0c30*/  @!P3 LDG.E R13, desc[UR14][R16.64] ;  /* 0x0000000e100db981 */ /* 0x000362000c1e1900 */
[----:B0-----:R-:W-:Y:S02]  /*0c40*/  @P0 R2UR UR11, R18 ;  /* 0x00000000120b02ca */ /* 0x001fe400000e0000 */
[----:B------:R-:W-:Y:S02]  /*0c50*/  ISETP.GT.U32.AND P0, PT, R39, 0x29f, PT ;  /* 0x0000029f2700780c */ /* 0x000fe40003f04070 */
[----:B------:R-:W-:Y:S02]  /*0c60*/  ISETP.NE.AND P3, PT, RZ, UR18, PT ;  /* 0x00000012ff007c0c */ /* 0x000fe4000bf65270 */
[----:B-1----:R-:W-:-:S07]  /*0c70*/  CS2R R16, SRZ ;  /* 0x0000000000107805 */ /* 0x002fce000001ff00 */
[----:B------:R-:W-:Y:S01]  /*0c80*/  @UP0 UMOV UR13, UR11 ;  /* 0x0000000b000d0c82 */ /* 0x000fe20008000000 */
[--C-:B------:R-:W-:Y:S02]  /*0c90*/  HADD2.F32 R20, -RZ, R32.reuse.H0_H0 ;  /* 0x20000020ff147230 */ /* 0x100fe40000004100 */
[----:B------:R-:W-:Y:S01]  /*0ca0*/  HADD2.F32 R21, -RZ, R32.H1_H1 ;  /* 0x30000020ff157230 */ /* 0x000fe20000004100 */
[----:B------:R-:W-:Y:S06]  /*0cb0*/  @P0 BRA `(.L_x_709) ;  /* 0x0000000000280947 */ /* 0x000fec0003800000 */
[----:B------:R-:W-:Y:S01]  /*0cc0*/  ISETP.NE.AND P0, PT, RZ, UR18, PT ;  /* 0x00000012ff007c0c */ /* 0x000fe2000bf05270 */
[----:B------:R-:W0:Y:S01]  /*0cd0*/  LDC.64 R14, c[0x0][0x238] ;  /* 0x00008e00ff0e7b82 */ /* 0x000e220000000a00 */
[----:B------:R-:W-:-:S04]  /*0ce0*/  IADD3 R19, R38, R19, RZ ;  /* 0x0000001326137210 */ /* 0x000fc80007ffe0ff */
[----:B------:R-:W-:-:S07]  /*0cf0*/  SHF.R.S32.HI R24, RZ, 0x1f, R19 ;  /* 0x0000001fff187819 */ /* 0x000fce0000011413 */
[----:B------:R-:W1:Y:S01]  /*0d00*/  @P0 LDC.64 R22, c[0x0][0x240] ;  /* 0x00009000ff160b82 */ /* 0x000e620000000a00 */
[----:B0-----:R-:W-:-:S06]  /*0d10*/  IMAD.WIDE R14, R19, 0x4, R14 ;  /* 0x00000004130e7825 */ /* 0x001fcc00078e020e */
[----:B------:R-:W5:Y:S01]  /*0d20*/  LDG.E.64 R14, desc[UR14][R14.64] ;  /* 0x0000000e0e0e7981 */ /* 0x000f62000c1e1b00 */
[----:B-1----:R-:W-:-:S04]  /*0d30*/  @P0 LEA R18, P2, R19, R22, 0x2 ;  /* 0x0000001613120211 */ /* 0x002fc800078410ff */
[----:B------:R-:W-:-:S05]  /*0d40*/  @P0 LEA.HI.X R19, R19, R23, R24, 0x2, P2 ;  /* 0x0000001713130211 */ /* 0x000fca00010f1418 */
[----:B------:R0:W5:Y:S04]  /*0d50*/  @P0 LDG.E.64 R16, desc[UR14][R18.64] ;  /* 0x0000000e12100981 */ /* 0x000168000c1e1b00 */
.L_x_709:
[----:B------:R-:W-:Y:S05]  /*0d60*/  BSYNC B0 ;  /* 0x0000000000007941 */ /* 0x000fea0003800000 */
.L_x_708:
[----:B0-----:R-:W-:Y:S01]  /*0d70*/  FADD.FTZ R19, R20, -UR19 ;  /* 0x8000001314137e21 */ /* 0x001fe20008010000 */
[----:B------:R-:W-:Y:S01]  /*0d80*/  FADD.FTZ R18, R21, -UR19 ;  /* 0x8000001315127e21 */ /* 0x000fe20008010000 */
[--C-:B-----5:R-:W-:Y:S02]  /*0d90*/  HADD2.F32 R21, -RZ, R6.reuse.H0_H0 ;  /* 0x20000006ff157230 */ /* 0x120fe40000004100 */
[----:B------:R-:W-:Y:S02]  /*0da0*/  HADD2.F32 R20, -RZ, R6.H1_H1 ;  /* 0x30000006ff147230 */ /* 0x000fe40000004100 */
        /* <DEDUP_REMOVED lines=21> */
.L_x_710:
[----:B------:R-:W-:Y:S01]  /*0f00*/  FMUL.FTZ R22, R21, R14 ;  /* 0x0000000e15167220 */ /* 0x000fe20000410000 */
[--C-:B------:R-:W-:Y:S02]  /*0f10*/  HADD2.F32 R26, -RZ, R33.reuse.H0_H0 ;  /* 0x20000021ff1a7230 */ /* 0x100fe40000004100 */
[----:B------:R-:W-:Y:S01]  /*0f20*/  FMUL.FTZ R24, R20, R15 ;  /* 0x0000000f14187220 */ /* 0x000fe20000410000 */
[C---:B------:R-:W-:Y:S01]  /*0f30*/  FFMA.FTZ R40, R19.reuse, R21, RZ ;  /* 0x0000001513287223 */ /* 0x040fe200000100ff */
[----:B------:R-:W-:Y:S01]  /*0f40*/  FFMA.FTZ R23, R19, R22, RZ ;  /* 0x0000001613177223 */ /* 0x000fe200000100ff */
[----:B------:R-:W-:Y:S01]  /*0f50*/  FADD.FTZ R25, RZ, R22 ;  /* 0x00000016ff197221 */ /* 0x000fe20000010000 */
[----:B------:R-:W-:Y:S02]  /*0f60*/  HADD2.F32 R22, -RZ, R33.H1_H1 ;  /* 0x30000021ff167230 */ /* 0x000fe40000004100 */
[----:B------:R-:W-:Y:S01]  /*0f70*/  FADD.FTZ R26, R26, -UR19 ;  /* 0x800000131a1a7e21 */ /* 0x000fe20008010000 */
[----:B------:R-:W-:Y:S01]  /*0f80*/  FFMA.FTZ R46, R18, R24, R23 ;  /* 0x00000018122e7223 */ /* 0x000fe20000010017 */
[----:B------:R-:W-:Y:S01]  /*0f90*/  FADD.FTZ R48, R24, R25 ;  /* 0x0000001918307221 */ /* 0x000fe20000010000 */
[----:B------:R-:W-:-:S02]  /*0fa0*/  HADD2.F32 R23, -RZ, R8.H0_H0 ;  /* 0x20000008ff177230 */ /* 0x000fc40000004100 */
[----:B------:R-:W-:Y:S01]  /*0fb0*/  FADD.FTZ R22, R22, -UR19 ;  /* 0x8000001316167e21 */ /* 0x000fe20008010000 */
        /* <DEDUP_REMOVED lines=22> */
.L_x_711:
[----:B------:R-:W-:Y:S01]  /*1120*/  FADD.FTZ R22, RZ, R21 ;  /* 0x00000015ff167221 */ /* 0x000fe20000010000 */
[----:B------:R-:W-:Y:S01]  /*1130*/  FMUL.FTZ R19, R23, R14 ;  /* 0x0000000e17137220 */ /* 0x000fe20000410000 */
[C---:B------:R-:W-:Y:S01]  /*1140*/  FFMA.FTZ R40, R31.reuse, R23, R40 ;  /* 0x000000171f287223 */ /* 0x040fe20000010028 */
[----:B------:R-:W-:Y:S01]  /*1150*/  FFMA.FTZ R27, R18, R20, RZ ;  /* 0x00000014121b7223 */ /* 0x000fe200000100ff */
[----:B------:R-:W-:Y:S01]  /*1160*/  FADD.FTZ R30, R22, R23 ;  /* 0x00000017161e7221 */ /* 0x000fe20000010000 */
[----:B------:R-:W-:Y:S01]  /*1170*/  FFMA.FTZ R21, R31, R19, R46 ;  /* 0x000000131f157223 */ /* 0x000fe2000001002e */
[----:B------:R-:W-:Y:S01]  /*1180*/  FADD.FTZ R23, R48, R19 ;  /* 0x0000001330177221 */ /* 0x000fe20000010000 */
[----:B------:R-:W-:Y:S01]  /*1190*/  FADD.FTZ R19, RZ, R20 ;  /* 0x00000014ff137221 */ /* 0x000fe20000010000 */
[--C-:B------:R-:W-:Y:S02]  /*11a0*/  HADD2.F32 R22, -RZ, R10.reuse.H0_H0 ;  /* 0x2000000aff167230 */ /* 0x100fe40000004100 */
[----:B------:R-:W-:Y:S01]  /*11b0*/  FMUL.FTZ R20, R24, R15 ;  /* 0x0000000f18147220 */ /* 0x000fe20000410000 */
[----:B------:R-:W-:-:S02]  /*11c0*/  HADD2.F32 R25, -RZ, R10.H1_H1 ;  /* 0x3000000aff197230 */ /* 0x000fc40000004100 */
[C---:B------:R-:W-:Y:S01]  /*11d0*/  FFMA.FTZ R18, R50.reuse, R24, R27 ;  /* 0x0000001832127223 */ /* 0x040fe2000001001b */
[----:B------:R-:W-:Y:S01]  /*11e0*/  FADD.FTZ R19, R19, R24 ;  /* 0x0000001813137221 */ /* 0x000fe20000010000 */
[----:B------:R-:W-:Y:S01]  /*11f0*/  FFMA.FTZ R31, R50, R20, R21 ;  /* 0x00000014321f7223 */ /* 0x000fe20000010015 */
[----:B------:R-:W-:Y:S01]  /*1200*/  FADD.FTZ R41, R20, R23 ;  /* 0x0000001714297221 */ /* 0x000fe20000010000 */
[----:B------:R-:W-:Y:S01]  /*1210*/  FADD.FTZ R22, R22, -UR19 ;  /* 0x8000001316167e21 */ /* 0x000fe20008010000 */
[----:B------:R-:W-:Y:S01]  /*1220*/  FADD.FTZ R20, R25, -UR19 ;  /* 0x8000001319147e21 */ /* 0x000fe20008010000 */
[--C-:B------:R-:W-:Y:S02]  /*1230*/  HADD2.F32 R23, -RZ, R11.reuse.H0_H0 ;  /* 0x2000000bff177230 */ /* 0x100fe40000004100 */
        /* <DEDUP_REMOVED lines=22> */
.L_x_712:
[----:B------:R-:W-:Y:S01]  /*13a0*/  FMUL.FTZ R24, R23, R14 ;  /* 0x0000000e17187220 */ /* 0x000fe20000410000 */
[--C-:B------:R-:W-:Y:S02]  /*13b0*/  HADD2.F32 R26, -RZ, R12.reuse.H0_H0 ;  /* 0x2000000cff1a7230 */ /* 0x100fe40000004100 */
[----:B------:R-:W-:Y:S01]  /*13c0*/  FADD.FTZ R22, R30, R23 ;  /* 0x000000171e167221 */ /* 0x000fe20000010000 */
[----:B------:R-:W-:Y:S02]  /*13d0*/  HADD2.F32 R28, -RZ, R12.H1_H1 ;  /* 0x3000000cff1c7230 */ /* 0x000fe40000004100 */
[----:B------:R-:W-:Y:S01]  /*13e0*/  FFMA.FTZ R25, R47, R24, R31 ;  /* 0x000000182f197223 */ /* 0x000fe2000001001f */
[----:B------:R-:W-:Y:S01]  /*13f0*/  FADD.FTZ R27, R41, R24 ;  /* 0x00000018291b7221 */ /* 0x000fe20000010000 */
[----:B------:R-:W-:Y:S01]  /*1400*/  FMUL.FTZ R24, R21, R15 ;  /* 0x0000000f15187220 */ /* 0x000fe20000410000 */
[----:B------:R-:W-:Y:S01]  /*1410*/  FADD.FTZ R26, R26, -UR19 ;  /* 0x800000131a1a7e21 */ /* 0x000fe20008010000 */
[----:B------:R-:W-:Y:S01]  /*1420*/  FADD.FTZ R28, R28, -UR19 ;  /* 0x800000131c1c7e21 */ /* 0x000fe20008010000 */
[----:B------:R-:W-:Y:S01]  /*1430*/  FFMA.FTZ R23, R47, R23, R40 ;  /* 0x000000172f177223 */ /* 0x000fe20000010028 */
[----:B------:R-:W-:Y:S01]  /*1440*/  FFMA.FTZ R31, R20, R24, R25 ;  /* 0x00000018141f7223 */ /* 0x000fe20000010019 */
[----:B------:R-:W-:Y:S01]  /*1450*/  FADD.FTZ R41, R24, R27 ;  /* 0x0000001b18297221 */ /* 0x000fe20000010000 */
[----:B------:R-:W-:-:S02]  /*1460*/  HADD2.F32 R25, -RZ, R13.H0_H0 ;  /* 0x2000000dff197230 */ /* 0x000fc40000004100 */
[----:B------:R-:W-:Y:S01]  /*1470*/  FMUL.FTZ R40, R26, UR13 ;  /* 0x0000000d1a287c20 */ /* 0x000fe20008410000 */
[----:B------:R-:W-:Y:S01]  /*1480*/  FMUL.FTZ R46, R28, UR13 ;  /* 0x0000000d1c2e7c20 */ /* 0x000fe20008410000 */
[----:B------:R-:W-:Y:S01]  /*1490*/  HADD2.F32 R24, -RZ, R13.H1_H1 ;  /* 0x3000000dff187230 */ /* 0x000fe20000004100 */
        /* <DEDUP_REMOVED lines=19> */
.L_x_713:
[----:B------:R-:W-:Y:S01]  /*15d0*/  FMUL.FTZ R26, R25, R14 ;  /* 0x0000000e191a7220 */ /* 0x000fe20000410000 */
[----:B------:R-:W-:Y:S01]  /*15e0*/  ISETP.GT.AND P0, PT, R0, 0x1e, PT ;  /* 0x0000001e0000780c */ /* 0x000fe20003f04270 */
[----:B------:R-:W0:Y:S01]  /*15f0*/  S2UR UR17, SR_CgaCtaId ;  /* 0x00000000001179c3 */ /* 0x000e220000008800 */
[----:B------:R-:W-:Y:S01]  /*1600*/  UMOV UR12, 0x400 ;  /* 0x00000400000c7882 */ /* 0x000fe20000000000 */
[----:B------:R-:W-:Y:S01]  /*1610*/  FFMA.FTZ R27, R40, R26, R31 ;  /* 0x0000001a281b7223 */ /* 0x000fe2000001001f */
[----:B------:R-:W-:Y:S01]  /*1620*/  FADD.FTZ R29, R41, R26 ;  /* 0x0000001a291d7221 */ /* 0x000fe20000010000 */
[----:B------:R-:W-:Y:S01]  /*1630*/  FMUL.FTZ R26, R24, R15 ;  /* 0x0000000f181a7220 */ /* 0x000fe20000410000 */
[----:B------:R-:W-:Y:S01]  /*1640*/  UIADD3 UR11, UR12, 0xd0, URZ ;  /* 0x000000d00c0b7890 */ /* 0x000fe2000fffe03f */
[----:B------:R-:W-:Y:S01]  /*1650*/  ISETP.NE.AND P2, PT, R39, RZ, PT ;  /* 0x000000ff2700720c */ /* 0x000fe20003f45270 */
[----:B------:R-:W-:Y:S01]  /*1660*/  FFMA.FTZ R31, R20, R21, R18 ;  /* 0x00000015141f7223 */ /* 0x000fe20000010012 */
[----:B------:R-:W-:Y:S01]  /*1670*/  FFMA.FTZ R27, R46, R26, R27 ;  /* 0x0000001a2e1b7223 */ /* 0x000fe2000001001b */
[----:B------:R-:W-:Y:S01]  /*1680*/  FADD.FTZ R26, R26, R29 ;  /* 0x0000001d1a1a7221 */ /* 0x000fe20000010000 */
[----:B------:R-:W-:Y:S01]  /*1690*/  FADD.FTZ R19, R19, R21 ;  /* 0x0000001513137221 */ /* 0x000fe20000010000 */
[----:B------:R-:W-:Y:S01]  /*16a0*/  FFMA.FTZ R20, R40, R25, R23 ;  /* 0x0000001928147223 */ /* 0x000fe20000010017 */
[----:B------:R-:W-:Y:S01]  /*16b0*/  FFMA.FTZ R21, R46, R24, R31 ;  /* 0x000000182e157223 */ /* 0x000fe2000001001f */
[----:B------:R-:W1:Y:S01]  /*16c0*/  SHFL.DOWN PT, R28, R27, 0x1, 0x1f ;  /* 0x08201f001b1c7f89 */ /* 0x000e6200000e0000 */
[----:B------:R-:W-:Y:S01]  /*16d0*/  FADD.FTZ R22, R22, R25 ;  /* 0x0000001916167221 */ /* 0x000fe20000010000 */
[----:B------:R-:W-:Y:S01]  /*16e0*/  FADD.FTZ R23, R19, R24 ;  /* 0x0000001813177221 */ /* 0x000fe20000010000 */
[----:B------:R-:W-:Y:S01]  /*16f0*/  BSSY B0, `(.L_x_714) ;  /* 0x0000055000007945 */ /* 0x000fe20003800000 */
[----:B------:R-:W2:Y:S01]  /*1700*/  SHFL.DOWN PT, R29, R26, 0x1, 0x1f ;  /* 0x08201f001a1d7f89 */ /* 0x000ea200000e0000 */
[----:B------:R-:W-:Y:S01]  /*1710*/  ISETP.GT.U32.AND P4, PT, R39, 0x14, PT ;  /* 0x000000142700780c */ /* 0x000fe20003f84070 */
[----:B0-----:R-:W-:-:S06]  /*1720*/  ULEA UR11, UR17, UR11, 0x18 ;  /* 0x0000000b110b7291 */ /* 0x001fcc000f8ec03f */
[----:B------:R-:W-:-:S05]  /*1730*/  LEA R40, R39, UR11, 0x4 ;  /* 0x0000000b27287c11 */ /* 0x000fca000f8e20ff */
[----:B------:R-:W-:Y:S01]  /*1740*/  STS.128 [R40], R20 ;  /* 0x0000001428007388 */ /* 0x000fe20000000c00 */
        /* <DEDUP_REMOVED lines=22> */
[----:B------:R-:W-:-:S03]  /*18b0*/  ISETP.NE.AND P0, PT, R0, RZ, PT ;  /* 0x000000ff0000720c */ /* 0x000fc60003f05270 */
[----:B------:R-:W-:Y:S02]  /*18c0*/  MOV R18, R27 ;  /* 0x0000001b00127202 */ /* 0x000fe40000000f00 */
[----:B------:R-:W-:-:S08]  /*18d0*/  MOV R19, R26 ;  /* 0x0000001a00137202 */ /* 0x000fd00000000f00 */
        /* <DEDUP_REMOVED lines=54> */
.L_x_715:
[----:B------:R-:W-:Y:S05]  /*1c40*/  BSYNC B0 ;  /* 0x0000000000007941 */ /* 0x000fea0003800000 */
.L_x_714:
        /* <DEDUP_REMOVED lines=154> */
[----:B-1----:R-:W-:Y:S01]  /*25f0*/  FADD.FTZ R20, R41, R20 ;  /* 0x0000001429147221 */ /* 0x002fe20000010000 */
[----:B------:R-:W-:Y:S01]  /*2600*/  FADD.FTZ R21, R28, R21 ;  /* 0x000000151c157221 */ /* 0x000fe20000010000 */
[----:B------:R-:W-:Y:S01]  /*2610*/  FADD.FTZ R22, R29, R22 ;  /* 0x000000161d167221 */ /* 0x000fe20000010000 */
[----:B------:R-:W-:-:S07]  /*2620*/  FADD.FTZ R23, R30, R23 ;  /* 0x000000171e177221 */ /* 0x000fce0000010000 */
.L_x_717:
[----:B------:R-:W-:Y:S05]  /*2630*/  BSYNC B0 ;  /* 0x0000000000007941 */ /* 0x000fea0003800000 */
.L_x_716:
        /* <DEDUP_REMOVED lines=20> */
.L_x_719:
[----:B------:R-:W-:Y:S05]  /*2780*/  BSYNC B0 ;  /* 0x0000000000007941 */ /* 0x000fea0003800000 */
.L_x_718:
[----:B------:R-:W-:Y:S05]  /*2790*/  @!P0 BRA `(.L_x_720) ;  /* 0x0000001000908947 */ /* 0x000fea0003800000 */
[----:B------:R-:W1:Y:S01]  /*27a0*/  LDC R4, c[0x0][0x10] ;  /* 0x00000400ff047b82 */ /* 0x000e620000000800 */
[----:B--2---:R-:W2:Y:S01]  /*27b0*/  S2R R23, SR_CTAID.Y ;  /* 0x0000000000177919 */ /* 0x004ea20000002600 */
[----:B------:R-:W-:-:S06]  /*27c0*/  ULOP3.LUT UR11, UR4, 0x1, URZ, 0xc0, !UPT ;  /* 0x00000001040b7892 */ /* 0x000fcc000f8ec03f */
[----:B------:R-:W3:Y:S08]  /*27d0*/  LDC.64 R20, c[0x0][0x258] ;  /* 0x00009600ff147b82 */ /* 0x000ef00000000a00 */
[----:B------:R-:W4:Y:S01]  /*27e0*/  LDC.64 R26, c[0x0][0x260] ;  /* 0x00009800ff1a7b82 */ /* 0x000f220000000a00 */
[----:B-1----:R-:W-:-:S04]  /*27f0*/  IMAD R22, R4, UR11, RZ ;  /* 0x0000000b04167c24 */ /* 0x002fc8000f8e02ff */
        /* <DEDUP_REMOVED lines=18> */
[----:B-1----:R-:W-:-:S13]  /*2920*/  ISETP.EQ.U32.AND P0, PT, R0, UR17, PT ;  /* 0x0000001100007c0c */ /* 0x002fda000bf02070 */
[----:B------:R-:W-:Y:S06]  /*2930*/  @P0 MEMBAR.ALL.GPU ;  /* 0x0000000000000992 */ /* 0x000fec000000a000 */
[----:B------:R-:W-:-:S00]  /*2940*/  @P0 ERRBAR ;  /* 0x00000000000009ab */ /* 0x000fc00000000000 */
[----:B------:R-:W-:Y:S06]  /*2950*/  @P0 CGAERRBAR ;  /* 0x00000000000005ab */ /* 0x000fec0000000000 */
[----:B------:R2:W-:Y:S01]  /*2960*/  @P0 REDG.E.ADD.S32.STRONG.GPU desc[UR14][R28.64], R31 ;  /* 0x0000001f1c00098e */ /* 0x0005e2000c10e38e */
[----:B------:R-:W-:-:S04]  /*2970*/  PLOP3.LUT P0, PT, PT, PT, UP0, 0x80, 0x0 ;  /* 0x000000000000781c */ /* 0x000fc80003f0f008 */
[----:B------:R-:W-:-:S04]  /*2980*/  SEL R25, R24, RZ, !P0 ;  /* 0x000000ff18197207 */ /* 0x000fc80004000000 */
[----:B------:R-:W-:-:S13]  /*2990*/  ISETP.NE.AND P0, PT, R25, -0x1, PT ;  /* 0xffffffff1900780c */ /* 0x000fda0003f05270 */
[----:B--2---:R-:W-:Y:S05]  /*29a0*/  @!P0 BRA `(.L_x_721) ;  /* 0x0000000000148947 */ /* 0x004fea0003800000 */
.L_x_722:
[----:B------:R-:W2:Y:S04]  /*29b0*/  LDG.E.STRONG.GPU R22, desc[UR14][R28.64] ;  /* 0x0000000e1c167981 */ /* 0x000ea8000c1ef900 */
[----:B--2---:R-:W-:Y:S01]  /*29c0*/  CCTL.IVALL ;  /* 0x00000000ff00798f */ /* 0x004fe20002000000 */
[----:B------:R-:W-:Y:S05]  /*29d0*/  YIELD ;  /* 0x0000000000007946 */ /* 0x000fea0003800000 */
[----:B------:R-:W-:-:S13]  /*29e0*/  ISETP.NE.AND P0, PT, R22, R25, PT ;  /* 0x000000191600720c */ /* 0x000fda0003f05270 */
[----:B------:R-:W-:Y:S05]  /*29f0*/  @P0 BRA `(.L_x_722) ;  /* 0xfffffffc00ec0947 */ /* 0x000fea000383ffff */
.L_x_721:
[----:B------:R-:W-:Y:S01]  /*2a00*/  ISETP.NE.AND P0, PT, R24, RZ, PT ;  /* 0x000000ff1800720c */ /* 0x000fe20003f05270 */
[----:B------:R-:W-:Y:S05]  /*2a10*/  WARPSYNC.ALL ;  /* 0x0000000000007948 */ /* 0x000fea0003800000 */
[----:B------:R-:W-:Y:S07]  /*2a20*/  BAR.SYNC.DEFER_BLOCKING 0x0 ;  /* 0x0000000000007b1d */ /* 0x000fee0000010000 */
[----:B------:R-:W-:Y:S05]  /*2a30*/  @!P0 BRA `(.L_x_720) ;  /* 0x0000000c00e88947 */ /* 0x000fea0003800000 */
[----:B------:R-:W-:-:S04]  /*2a40*/  IADD3 R22, R24, -0x1, RZ ;  /* 0xffffffff18167810 */ /* 0x000fc80007ffe0ff */
[----:B------:R-:W-:Y:S01]  /*2a50*/  ISETP.GE.U32.AND P0, PT, R22, 0x3, PT ;  /* 0x000000031600780c */ /* 0x000fe20003f06070 */
[----:B------:R-:W-:-:S12]  /*2a60*/  HFMA2.MMA R22, -RZ, RZ, 0, 0 ;  /* 0x00000000ff167435 */ /* 0x000fd800000001ff */
        /* <DEDUP_REMOVED lines=10> */
.L_x_726:
[----:B------:R-:W-:-:S13]  /*2b10*/  ISETP.EQ.OR P6, PT, R22, UR16, P2 ;  /* 0x0000001016007c0c */ /* 0x000fda00097c2670 */
[----:B------:R-:W-:-:S04]  /*2b20*/  @!P6 IMAD R27, R4, R22, R23 ;  /* 0x00000016041be224 */ /* 0x000fc800078e0217 */
[----:B------:R-:W-:-:S06]  /*2b30*/  @!P6 IMAD.WIDE.U32 R26, R27, 0x8, R20 ;  /* 0x000000081b1ae825 */ /* 0x000fcc00078e0014 */
[----:B------:R-:W0:Y:S01]  /*2b40*/  @!P6 LDG.E.64 R26, desc[UR14][R26.64] ;  /* 0x0000000e1a1ae981 */ /* 0x000e22000c1e1b00 */
[C---:B------:R-:W-:Y:S02]  /*2b50*/  IADD3 R29, R22.reuse, 0x1, RZ ;  /* 0x00000001161d7810 */ /* 0x040fe40007ffe0ff */
[C---:B------:R-:W-:Y:S02]  /*2b60*/  IADD3 R31, R22.reuse, 0x2, RZ ;  /* 0x00000002161f7810 */ /* 0x040fe40007ffe0ff */
[----:B------:R-:W-:Y:S02]  /*2b70*/  ISETP.EQ.OR P4, PT, R29, UR16, P2 ;  /* 0x000000101d007c0c */ /* 0x000fe40009782670 */
[----:B------:R-:W-:Y:S02]  /*2b80*/  ISETP.EQ.OR P5, PT, R31, UR16, P2 ;  /* 0x000000101f007c0c */ /* 0x000fe400097a2670 */
[----:B------:R-:W-:-:S09]  /*2b90*/  IADD3 R41, R22, 0x3, RZ ;  /* 0x0000000316297810 */ /* 0x000fd20007ffe0ff */
[C-C-:B------:R-:W-:Y:S02]  /*2ba0*/  @!P4 IMAD R29, R4.reuse, R29, R23.reuse ;  /* 0x0000001d041dc224 */ /* 0x140fe400078e0217 */
[----:B------:R-:W-:Y:S02]  /*2bb0*/  @!P5 IMAD R31, R4, R31, R23 ;  /* 0x0000001f041fd224 */ /* 0x000fe400078e0217 */
[----:B------:R-:W-:-:S04]  /*2bc0*/  @!P4 IMAD.WIDE.U32 R28, R29, 0x8, R20 ;  /* 0x000000081d1cc825 */ /* 0x000fc800078e0014 */
[----:B------:R-:W-:-:S06]  /*2bd0*/  @!P5 IMAD.WIDE.U32 R30, R31, 0x8, R20 ;  /* 0x000000081f1ed825 */ /* 0x000fcc00078e0014 */
[----:B------:R-:W2:Y:S01]  /*2be0*/  @!P5 LDG.E.64 R30, desc[UR14][R30.64] ;  /* 0x0000000e1e1ed981 */ /* 0x000ea2000c1e1b00 */
[----:B0-----:R-:W-:Y:S01]  /*2bf0*/  @!P6 FADD.FTZ R18, R18, R26 ;  /* 0x0000001a1212e221 */ /* 0x001fe20000010000 */
[----:B------:R-:W-:Y:S01]  /*2c00*/  @!P6 FADD.FTZ R19, R19, R27 ;  /* 0x0000001b1313e221 */ /* 0x000fe20000010000 */
[----:B------:R-:W-:Y:S01]  /*2c10*/  ISETP.EQ.OR P6, PT, R41, UR16, P2 ;  /* 0x0000001029007c0c */ /* 0x000fe200097c2670 */
[----:B------:R0:W3:-:S12]  /*2c20*/  @!P4 LDG.E.64 R26, desc[UR14][R28.64] ;  /* 0x0000000e1c1ac981 */ /* 0x0000d8000c1e1b00 */
[----:B------:R-:W-:-:S04]  /*2c30*/  @!P6 IMAD R41, R4, R41, R23 ;  /* 0x000000290429e224 */ /* 0x000fc800078e0217 */
[----:B------:R-:W-:-:S06]  /*2c40*/  @!P6 IMAD.WIDE.U32 R40, R41, 0x8, R20 ;  /* 0x000000082928e825 */ /* 0x000fcc00078e0014 */
[----:B------:R-:W4:Y:S01]  /*2c50*/  @!P6 LDG.E.64 R40, desc[UR14][R40.64] ;  /* 0x0000000e2828e981 */ /* 0x000f22000c1e1b00 */
[C---:B0-----:R-:W-:Y:S01]  /*2c60*/  IADD3 R29, R22.reuse, 0x5, RZ ;  /* 0x00000005161d7810 */ /* 0x041fe20007ffe0ff */
[----:B---3--:R-:W-:Y:S01]  /*2c70*/  @!P4 FADD.FTZ R19, R19, R27 ;  /* 0x0000001b1313c221 */ /* 0x008fe20000010000 */
[----:B------:R-:W-:Y:S01]  /*2c80*/  IADD3 R27, R22, 0x4, RZ ;  /* 0x00000004161b7810 */ /* 0x000fe20007ffe0ff */
[----:B------:R-:W-:-:S03]  /*2c90*/  @!P4 FADD.FTZ R18, R18, R26 ;  /* 0x0000001a1212c221 */ /* 0x000fc60000010000 */
[----:B------:R-:W-:Y:S01]  /*2ca0*/  ISETP.EQ.OR P4, PT, R27, UR16, P2 ;  /* 0x000000101b007c0c */ /* 0x000fe20009782670 */
[----:B--2---:R-:W-:Y:S01]  /*2cb0*/  @!P5 FADD.FTZ R18, R18, R30 ;  /* 0x0000001e1212d221 */ /* 0x004fe20000010000 */
[----:B------:R-:W-:Y:S01]  /*2cc0*/  @!P5 FADD.FTZ R19, R19, R31 ;  /* 0x0000001f1313d221 */ /* 0x000fe20000010000 */
[----:B------:R-:W-:Y:S02]  /*2cd0*/  ISETP.EQ.OR P5, PT, R29, UR16, P2 ;  /* 0x000000101d007c0c */ /* 0x000fe400097a2670 */
[----:B------:R-:W-:-:S08]  /*2ce0*/  IADD3 R31, R22, 0x6, RZ ;  /* 0x00000006161f7810 */ /* 0x000fd00007ffe0ff */
[----:B------:R-:W-:Y:S02]  /*2cf0*/  @!P4 IMAD R27, R4, R27, R23 ;  /* 0x0000001b041bc224 */ /* 0x000fe400078e0217 */
[----:B----4-:R-:W-:Y:S01]  /*2d00*/  @!P6 FADD.FTZ R18, R18, R40 ;  /* 0x000000281212e221 */ /* 0x010fe20000010000 */
        /* <DEDUP_REMOVED lines=23> */
[----:B------:R-:W-:Y:S01]  /*2e80*/  @!P5 IMAD R29, R4, R41, R23 ;  /* 0x00000029041dd224 */ /* 0x000fe200078e0217 */
[----:B------:R-:W-:Y:S01]  /*2e90*/  ISETP.EQ.OR P6, PT, R31, UR16, P2 ;  /* 0x000000101f007c0c */ /* 0x000fe200097c2670 */
[----:B------:R-:W2:Y:S02]  /*2ea0*/  @!P4 LDG.E.64 R26, desc[UR14][R26.64] ;  /* 0x0000000e1a1ac981 */ /* 0x000ea4000c1e1b00 */
[----:B------:R-:W-:-:S06]  /*2eb0*/  @!P5 IMAD.WIDE.U32 R28, R29, 0x8, R20 ;  /* 0x000000081d1cd825 */ /* 0x000fcc00078e0014 */
[----:B------:R-:W3:Y:S04]  /*2ec0*/  @!P5 LDG.E.64 R28, desc[UR14][R28.64] ;  /* 0x0000000e1c1cd981 */ /* 0x000ee8000c1e1b00 */
[----:B------:R-:W-:-:S04]  /*2ed0*/  @!P6 IMAD R31, R4, R31, R23 ;  /* 0x0000001f041fe224 */ /* 0x000fc800078e0217 */
[----:B------:R-:W-:-:S06]  /*2ee0*/  @!P6 IMAD.WIDE.U32 R30, R31, 0x8, R20 ;  /* 0x000000081f1ee825 */ /* 0x000fcc00078e0014 */
[----:B------:R-:W4:Y:S01]  /*2ef0*/  @!P6 LDG.E.64 R30, desc[UR14][R30.64] ;  /* 0x0000000e1e1ee981 */ /* 0x000f22000c1e1b00 */
[C---:B------:R-:W-:Y:S02]  /*2f00*/  IADD3 R40, R22.reuse, 0xa, RZ ;  /* 0x0000000a16287810 */ /* 0x040fe40007ffe0ff */
        /* <DEDUP_REMOVED lines=51> */
.L_x_725:
[----:B------:R-:W-:-:S13]  /*3240*/  ISETP.GT.AND P4, PT, R25, 0x4, PT ;  /* 0x000000041900780c */ /* 0x000fda0003f84270 */
[----:B------:R-:W-:Y:S05]  /*3250*/  @!P4 BRA `(.L_x_727) ;  /* 0x0000000000ecc947 */ /* 0x000fea0003800000 */
[C---:B------:R-:W-:Y:S02]  /*3260*/  ISETP.EQ.OR P0, PT, R22.reuse, UR16, P2 ;  /* 0x0000001016007c0c */ /* 0x040fe40009702670 */
[----:B------:R-:W-:-:S11]  /*3270*/  IADD3 R27, R22, 0x1, RZ ;  /* 0x00000001161b7810 */ /* 0x000fd60007ffe0ff */
[----:B------:R-:W-:-:S04]  /*3280*/  @!P0 IMAD R29, R22, R4, R23 ;  /* 0x00000004161d8224 */ /* 0x000fc800078e0217 */
[----:B------:R-:W-:Y:S01]  /*3290*/  @!P0 IMAD.WIDE.U32 R28, R29, 0x8, R20 ;  /* 0x000000081d1c8825 */ /* 0x000fe200078e0014 */
[----:B------:R-:W-:-:S05]  /*32a0*/  ISETP.EQ.OR P4, PT, R27, UR16, P2 ;  /* 0x000000101b007c0c */ /* 0x000fca0009782670 */
[----:B------:R-:W0:Y:S08]  /*32b0*/  @!P0 LDG.E.64 R28, desc[UR14][R28.64] ;  /* 0x0000000e1c1c8981 */ /* 0x000e30000c1e1b00 */
[----:B------:R-:W-:-:S04]  /*32c0*/  @!P4 IMAD R27, R4, R27, R23 ;  /* 0x0000001b041bc224 */ /* 0x000fc800078e0217 */
[----:B------:R-:W-:-:S06]  /*32d0*/  @!P4 IMAD.WIDE.U32 R26, R27, 0x8, R20 ;  /* 0x000000081b1ac825 */ /* 0x000fcc00078e0014 */
[----:B------:R-:W2:Y:S01]  /*32e0*/  @!P4 LDG.E.64 R26, desc[UR14][R26.64] ;  /* 0x0000000e1a1ac981 */ /* 0x000ea2000c1e1b00 */
[C---:B------:R-:W-:Y:S02]  /*32f0*/  IADD3 R30, R22.reuse, 0x2, RZ ;  /* 0x00000002161e7810 */ /* 0x040fe40007ffe0ff */
[----:B------:R-:W-:Y:S02]  /*3300*/  IADD3 R31, R22, 0x3, RZ ;  /* 0x00000003161f7810 */ /* 0x000fe40007ffe0ff */
[----:B------:R-:W-:Y:S02]  /*3310*/  ISETP.EQ.OR P5, PT, R30, UR16, P2 ;  /* 0x000000101e007c0c */ /* 0x000fe400097a2670 */
[----:B------:R-:W-:Y:S02]  /*3320*/  ISETP.EQ.OR P6, PT, R31, UR16, P2 ;  /* 0x000000101f007c0c */ /* 0x000fe400097c2670 */
[----:B------:R-:W-:-:S11]  /*3330*/  IADD3 R22, R22, 0x4, RZ ;  /* 0x0000000416167810 */ /* 0x000fd60007ffe0ff */
[C---:B------:R-:W-:Y:S02]  /*3340*/  @!P6 IMAD R31, R4.reuse, R31, R23 ;  /* 0x0000001f041fe224 */ /* 0x040fe400078e0217 */
[----:B0-----:R-:W-:Y:S01]  /*3350*/  @!P0 FADD.FTZ R19, R19, R29 ;  /* 0x0000001d13138221 */ /* 0x001fe20000010000 */
[----:B------:R-:W-:Y:S02]  /*3360*/  @!P5 IMAD R29, R4, R30, R23 ;  /* 0x0000001e041dd224 */ /* 0x000fe400078e0217 */
[----:B------:R-:W-:Y:S01]  /*3370*/  @!P0 FADD.FTZ R18, R18, R28 ;  /* 0x0000001c12128221 */ /* 0x000fe20000010000 */
[----:B------:R-:W-:Y:S01]  /*3380*/  ISETP.EQ.OR P0, PT, R22, UR16, P2 ;  /* 0x0000001016007c0c */ /* 0x000fe20009702670 */
[----:B------:R-:W-:-:S04]  /*3390*/  @!P5 IMAD.WIDE.U32 R28, R29, 0x8, R20 ;  /* 0x000000081d1cd825 */ /* 0x000fc800078e0014 */
[----:B------:R-:W-:Y:S02]  /*33a0*/  @!P6 IMAD.WIDE.U32 R30, R31, 0x8, R20 ;  /* 0x000000081f1ee825 */ /* 0x000fe400078e0014 */
[----:B------:R-:W3:Y:S04]  /*33b0*/  @!P5 LDG.E.64 R28, desc[UR14][R28.64] ;  /* 0x0000000e1c1cd981 */ /* 0x000ee8000c1e1b00 */
[----:B------:R-:W4:Y:S01]  /*33c0*/  @!P6 LDG.E.64 R30, desc[UR14][R30.64] ;  /* 0x0000000e1e1ee981 */ /* 0x000f22000c1e1b00 */
[----:B--2---:R-:W-:Y:S01]  /*33d0*/  @!P4 FADD.FTZ R19, R19, R27 ;  /* 0x0000001b1313c221 */ /* 0x004fe20000010000 */
[----:B------:R-:W-:Y:S02]  /*33e0*/  @!P0 IMAD R27, R4, R22, R23 ;  /* 0x00000016041b8224 */ /* 0x000fe400078e0217 */
[----:B------:R-:W-:-:S02]  /*33f0*/  @!P4 FADD.FTZ R18, R18, R26 ;  /* 0x0000001a1212c221 */ /* 0x000fc40000010000 */
[----:B------:R-:W-:-:S06]  /*3400*/  @!P0 IMAD.WIDE.U32 R26, R27, 0x8, R20 ;  /* 0x000000081b1a8825 */ /* 0x000fcc00078e0014 */
[----:B------:R-:W2:Y:S01]  /*3410*/  @!P0 LDG.E.64 R26, desc[UR14][R26.64] ;  /* 0x0000000e1a1a8981 */ /* 0x000ea2000c1e1b00 */
[----:B------:R-:W-:-:S04]  /*3420*/  IADD3 R41, R22, 0x3, RZ ;  /* 0x0000000316297810 */ /* 0x000fc80007ffe0ff */
[----:B------:R-:W-:-:S13]  /*3430*/  ISETP.EQ.OR P4, PT, R41, UR16, P2 ;  /* 0x0000001029007c0c */ /* 0x000fda0009782670 */
[----:B------:R-:W-:Y:S02]  /*3440*/  @!P4 IMAD R41, R4, R41, R23 ;  /* 0x000000290429c224 */ /* 0x000fe400078e0217 */
[----:B---3--:R-:W-:Y:S01]  /*3450*/  @!P5 FADD.FTZ R19, R19, R29 ;  /* 0x0000001d1313d221 */ /* 0x008fe20000010000 */
[----:B------:R-:W-:Y:S01]  /*3460*/  IADD3 R29, R22, 0x1, RZ ;  /* 0x00000001161d7810 */ /* 0x000fe20007ffe0ff */
[----:B------:R-:W-:Y:S02]  /*3470*/  @!P5 FADD.FTZ R18, R18, R28 ;  /* 0x0000001c1212d221 */ /* 0x000fe40000010000 */
[----:B----4-:R-:W-:Y:S01]  /*3480*/  @!P6 FADD.FTZ R19, R19, R31 ;  /* 0x0000001f1313e221 */ /* 0x010fe20000010000 */
[----:B------:R-:W-:Y:S01]  /*3490*/  IADD3 R31, R22, 0x2, RZ ;  /* 0x00000002161f7810 */ /* 0x000fe20007ffe0ff */
[----:B------:R-:W-:Y:S01]  /*34a0*/  @!P6 FADD.FTZ R18, R18, R30 ;  /* 0x0000001e1212e221 */ /* 0x000fe20000010000 */
[----:B------:R-:W-:Y:S02]  /*34b0*/  ISETP.EQ.OR P5, PT, R29, UR16, P2 ;  /* 0x000000101d007c0c */ /* 0x000fe400097a2670 */
[----:B------:R-:W-:Y:S01]  /*34c0*/  ISETP.EQ.OR P6, PT, R31, UR16, P2 ;  /* 0x000000101f007c0c */ /* 0x000fe200097c2670 */
[----:B--2---:R-:W-:Y:S01]  /*34d0*/  @!P0 FADD.FTZ R18, R18, R26 ;  /* 0x0000001a12128221 */ /* 0x004fe20000010000 */
[----:B------:R-:W-:-:S09]  /*34e0*/  @!P0 FADD.FTZ R19, R19, R27 ;  /* 0x0000001b13138221 */ /* 0x000fd20000010000 */
[C-C-:B------:R-:W-:Y:S02]  /*34f0*/  @!P5 IMAD R29, R4.reuse, R29, R23.reuse ;  /* 0x0000001d041dd224 */ /* 0x140fe400078e0217 */
[----:B------:R-:W-:Y:S02]  /*3500*/  @!P6 IMAD R31, R4, R31, R23 ;  /* 0x0000001f041fe224 */ /* 0x000fe400078e0217 */
[----:B------:R-:W-:-:S04]  /*3510*/  @!P5 IMAD.WIDE.U32 R26, R29, 0x8, R20 ;  /* 0x000000081d1ad825 */ /* 0x000fc800078e0014 */
[--C-:B------:R-:W-:Y:S02]  /*3520*/  @!P6 IMAD.WIDE.U32 R28, R31, 0x8, R20.reuse ;  /* 0x000000081f1ce825 */ /* 0x100fe400078e0014 */
[----:B------:R-:W2:Y:S02]  /*3530*/  @!P5 LDG.E.64 R26, desc[UR14][R26.64] ;  /* 0x0000000e1a1ad981 */ /* 0x000ea4000c1e1b00 */
[----:B------:R-:W-:Y:S02]  /*3540*/  @!P4 IMAD.WIDE.U32 R30, R41, 0x8, R20 ;  /* 0x00000008291ec825 */ /* 0x000fe400078e0014 */
[----:B------:R-:W3:Y:S04]  /*3550*/  @!P6 LDG.E.64 R28, desc[UR14][R28.64] ;  /* 0x0000000e1c1ce981 */ /* 0x000ee8000c1e1b00 */
        /* <DEDUP_REMOVED lines=11> */
.L_x_727:
[----:B------:R-:W-:-:S13]  /*3610*/  ISETP.NE.OR P0, PT, R25, RZ, P0 ;  /* 0x000000ff1900720c */ /* 0x000fda0000705670 */
[----:B------:R-:W-:Y:S05]  /*3620*/  @!P0 BRA `(.L_x_723) ;  /* 0x00000000007c8947 */ /* 0x000fea0003800000 */
.L_x_724:
        /* <DEDUP_REMOVED lines=13> */
[----:B------:R-:W-:-:S04]  /*3700*/  @!P4 IMAD.WIDE.U32 R30, R31, 0x8, R20 ;  /* 0x000000081f1ec825 */ /* 0x000fc800078e0014 */
[----:B------:R-:W-:Y:S02]  /*3710*/  @!P0 IMAD R41, R4, R41, R23 ;  /* 0x0000002904298224 */ /* 0x000fe400078e0217 */
[----:B------:R-:W2:Y:S02]  /*3720*/  @!P4 LDG.E.64 R30, desc[UR14][R30.64] ;  /* 0x0000000e1e1ec981 */ /* 0x000ea4000c1e1b00 */
[----:B------:R-:W-:-:S06]  /*3730*/  @!P0 IMAD.WIDE.U32 R40, R41, 0x8, R20 ;  /* 0x0000000829288825 */ /* 0x000fcc00078e0014 */
[----:B------:R-:W3:Y:S01]  /*3740*/  @!P0 LDG.E.64 R40, desc[UR14][R40.64] ;  /* 0x0000000e28288981 */ /* 0x000ee2000c1e1b00 */
[----:B0-----:R-:W-:Y:S01]  /*3750*/  @!P5 FADD.FTZ R18, R18, R26 ;  /* 0x0000001a1212d221 */ /* 0x001fe20000010000 */
[----:B------:R-:W-:Y:S02]  /*3760*/  @!P5 FADD.FTZ R19, R19, R27 ;  /* 0x0000001b1313d221 */ /* 0x000fe40000010000 */
[----:B------:R-:W4:Y:S01]  /*3770*/  @!P6 LDG.E.64 R26, desc[UR14][R28.64] ;  /* 0x0000000e1c1ae981 */ /* 0x000f22000c1e1b00 */
[----:B------:R-:W-:-:S04]  /*3780*/  IADD3 R25, R25, -0x4, RZ ;  /* 0xfffffffc19197810 */ /* 0x000fc80007ffe0ff */
[----:B------:R-:W-:Y:S02]  /*3790*/  ISETP.NE.AND P5, PT, R25, RZ, PT ;  /* 0x000000ff1900720c */ /* 0x000fe40003fa5270 */
[----:B------:R-:W-:Y:S01]  /*37a0*/  IADD3 R22, R22, 0x4, RZ ;  /* 0x0000000416167810 */ /* 0x000fe20007ffe0ff */
[----:B----4-:R-:W-:Y:S01]  /*37b0*/  @!P6 FADD.FTZ R18, R18, R26 ;  /* 0x0000001a1212e221 */ /* 0x010fe20000010000 */
[----:B------:R-:W-:-:S03]  /*37c0*/  @!P6 FADD.FTZ R19, R19, R27 ;  /* 0x0000001b1313e221 */ /* 0x000fc60000010000 */
[----:B--2---:R-:W-:Y:S01]  /*37d0*/  @!P4 FADD.FTZ R18, R18, R30 ;  /* 0x0000001e1212c221 */ /* 0x004fe20000010000 */
[----:B------:R-:W-:-:S03]  /*37e0*/  @!P4 FADD.FTZ R19, R19, R31 ;  /* 0x0000001f1313c221 */ /* 0x000fc60000010000 */
[----:B---3--:R-:W-:Y:S01]  /*37f0*/  @!P0 FADD.FTZ R18, R18, R40 ;  /* 0x0000002812128221 */ /* 0x008fe20000010000 */
[----:B------:R-:W-:Y:S01]  /*3800*/  @!P0 FADD.FTZ R19, R19, R41 ;  /* 0x0000002913138221 */ /* 0x000fe20000010000 */
[----:B------:R-:W-:Y:S06]  /*3810*/  @P5 BRA `(.L_x_724) ;  /* 0xfffffffc00845947 */ /* 0x000fec000383ffff */
.L_x_723:
        /* <DEDUP_REMOVED lines=11> */
.L_x_729:
[----:B------:R-:W-:Y:S05]  /*38d0*/  BSYNC B0 ;  /* 0x0000000000007941 */ /* 0x000fea0003800000 */
.L_x_728:
        /* <DEDUP_REMOVED lines=16> */
.L_x_720:
[----:B------:R-:W1:Y:S01]  /*39e0*/  S2UR UR12, SR_CgaCtaId ;  /* 0x00000000000c79c3 */ /* 0x000e620000008800 */
[----:B------:R-:W-:Y:S01]  /*39f0*/  UMOV UR11, 0x400 ;  /* 0x00000400000b7882 */ /* 0x000fe20000000000 */
[----:B------:R-:W-:Y:S01]  /*3a00*/  ULDC.64 UR20, c[0x0][0x290] ;  /* 0x0000a40000147ab9 */ /* 0x000fe20000000a00 */
[--C-:B--2---:R-:W-:Y:S01]  /*3a10*/  HADD2.F32 R28, -RZ, R33.reuse.H0_H0 ;  /* 0x20000021ff1c7230 */ /* 0x104fe20000004100 */
[----:B------:R-:W-:Y:S01]  /*3a20*/  ISETP.GE.U32.AND P0, PT, R36, UR20, PT ;  /* 0x0000001424007c0c */ /* 0x000fe2000bf06070 */
[----:B------:R-:W-:Y:S01]  /*3a30*/  HADD2.F32 R30, -RZ, R33.H1_H1 ;  /* 0x30000021ff1e7230 */ /* 0x000fe20000004100 */
[----:B------:R-:W-:Y:S02]  /*3a40*/  ISETP.GE.U32.AND P5, PT, R34, UR20, PT ;  /* 0x0000001422007c0c */ /* 0x000fe4000bfa6070 */
[----:B------:R-:W-:-:S04]  /*3a50*/  ISETP.GE.AND.EX P4, PT, R5, UR21, PT, P0 ;  /* 0x0000001505007c0c */ /* 0x000fc8000bf86300 */
[----:B------:R-:W-:Y:S01]  /*3a60*/  ISETP.GT.U32.OR P4, PT, R39, 0x29f, P4 ;  /* 0x0000029f2700780c */ /* 0x000fe20002784470 */
[----:B-1----:R-:W-:-:S09]  /*3a70*/  ULEA UR11, UR12, UR11, 0x18 ;  /* 0x0000000b0c0b7291 */ /* 0x002fd2000f8ec03f */
[----:B------:R0:W-:Y:S01]  /*3a80*/  @!P2 STS.64 [UR11+0xc8], R18 ;  /* 0x0000c812ff00a988 */ /* 0x0001e20008000a0b */
[----:B------:R-:W-:Y:S01]  /*3a90*/  BAR.SYNC.DEFER_BLOCKING 0x0 ;  /* 0x0000000000007b1d */ /* 0x000fe20000010000 */
[----:B------:R-:W-:-:S04]  /*3aa0*/  ISETP.GE.U32.AND P2, PT, R35, UR20, PT ;  /* 0x0000001423007c0c */ /* 0x000fc8000bf46070 */
[----:B------:R-:W-:Y:S01]  /*3ab0*/  ISETP.GE.AND.EX P0, PT, R7, UR21, PT, P2 ;  /* 0x0000001507007c0c */ /* 0x000fe2000bf06320 */
[--C-:B0-----:R-:W-:Y:S01]  /*3ac0*/  HADD2.F32 R18, -RZ, R32.reuse.H0_H0 ;  /* 0x20000020ff127230 */ /* 0x101fe20000004100 */
[----:B------:R-:W-:Y:S01]  /*3ad0*/  ISETP.GE.AND.EX P2, PT, R9, UR21, PT, P5 ;  /* 0x0000001509007c0c */ /* 0x000fe2000bf46350 */
[----:B------:R-:W-:-:S03]  /*3ae0*/  HADD2.F32 R32, -RZ, R32.H1_H1 ;  /* 0x30000020ff207230 */ /* 0x000fc60000004100 */
[----:B------:R-:W-:Y:S02]  /*3af0*/  FADD.FTZ R18, R18, -UR19 ;  /* 0x8000001312127e21 */ /* 0x000fe40008010000 */
[----:B------:R-:W-:Y:S02]  /*3b00*/  FADD.FTZ R32, R32, -UR19 ;  /* 0x8000001320207e21 */ /* 0x000fe40008010000 */
[----:B------:R-:W-:Y:S02]  /*3b10*/  FMUL.FTZ R33, R18, UR13 ;  /* 0x0000000d12217c20 */ /* 0x000fe40008410000 */
[----:B------:R-:W-:Y:S01]  /*3b20*/  FMUL.FTZ R32, R32, UR13 ;  /* 0x0000000d20207c20 */ /* 0x000fe20008410000 */
[----:B------:R-:W0:Y:S01]  /*3b30*/  LDS.64 R20, [UR11+0xc8] ;  /* 0x0000c80bff147984 */ /* 0x000e220008000a00 */
[----:B------:R-:W-:Y:S02]  /*3b40*/  ULDC UR11, c[0x0][0x2bc] ;  /* 0x0000af00000b7ab9 */ /* 0x000fe40000000800 */
[----:B0-----:R-:W-:Y:S01]  /*3b50*/  FMUL.FTZ R4, R20, UR11 ;  /* 0x0000000b14047c20 */ /* 0x001fe20008410000 */
[----:B------:R-:W-:Y:S01]  /*3b60*/  FMUL.FTZ R19, R21, UR11 ;  /* 0x0000000b15137c20 */ /* 0x000fe20008410000 */
[----:B------:R-:W-:-:S02]  /*3b70*/  HADD2.F32 R21, -RZ, R6.H0_H0 ;  /* 0x20000006ff157230 */ /* 0x000fc40000004100 */
        /* <DEDUP_REMOVED lines=20> */
.L_x_730:
[----:B------:R-:W-:Y:S04]  /*3cc0*/  BSSY B0, `(.L_x_731) ;  /* 0x0000014000007945 */ /* 0x000fe80003800000 */
[----:B------:R-:W-:Y:S05]  /*3cd0*/  @!P1 BRA `(.L_x_732) ;  /* 0x0000000000489947 */ /* 0x000fea0003800000 */
[C-C-:B------:R-:W-:Y:S01]  /*3ce0*/  FFMA.FTZ R18, R4.reuse, R33, R19.reuse ;  /* 0x0000002104127223 */ /* 0x140fe20000010013 */
[----:B------:R-:W-:Y:S01]  /*3cf0*/  FFMA.FTZ R23, R4, R32, R19 ;  /* 0x0000002004177223 */ /* 0x000fe20000010013 */
[----:B------:R-:W-:Y:S01]  /*3d00*/  ULDC.64 UR20, c[0x0][0x288] ;  /* 0x0000a20000147ab9 */ /* 0x000fe20000000a00 */
[----:B------:R-:W-:Y:S01]  /*3d10*/  MOV R20, R42 ;  /* 0x0000002a00147202 */ /* 0x000fe20000000f00 */
        /* <DEDUP_REMOVED lines=14> */
.L_x_732:
[----:B------:R-:W-:Y:S05]  /*3e00*/  BSYNC B0 ;  /* 0x0000000000007941 */ /* 0x000fea0003800000 */
.L_x_731:
[----:B------:R-:W-:Y:S01]  /*3e10*/  FADD.FTZ R28, R28, -UR19 ;  /* 0x800000131c1c7e21 */ /* 0x000fe20008010000 */
[----:B------:R-:W-:Y:S01]  /*3e20*/  FADD.FTZ R30, R30, -UR19 ;  /* 0x800000131e1e7e21 */ /* 0x000fe20008010000 */
[--C-:B0-----:R-:W-:Y:S02]  /*3e30*/  HADD2.F32 R21, -RZ, R8.reuse.H0_H0 ;  /* 0x20000008ff157230 */ /* 0x101fe40000004100 */
        /* <DEDUP_REMOVED lines=22> */
.L_x_733:
[----:B------:R-:W-:Y:S04]  /*3fa0*/  BSSY B0, `(.L_x_734) ;  /* 0x0000014000007945 */ /* 0x000fe80003800000 */
[----:B------:R-:W-:Y:S05]  /*3fb0*/  @P4 BRA `(.L_x_735) ;  /* 0x0000000000484947 */ /* 0x000fea0003800000 */
[C-C-:B------:R-:W-:Y:S01]  /*3fc0*/  FFMA.FTZ R6, R4.reuse, R31, R19.reuse ;  /* 0x0000001f04067223 */ /* 0x140fe20000010013 */
[----:B------:R-:W-:Y:S01]  /*3fd0*/  ULDC.64 UR20, c[0x0][0x288] ;  /* 0x0000a20000147ab9 */ /* 0x000fe20000000a00 */
[----:B------:R-:W-:Y:S01]  /*3fe0*/  FFMA.FTZ R23, R4, R30, R19 ;  /* 0x0000001e04177223 */ /* 0x000fe20000010013 */
        /* <DEDUP_REMOVED lines=10> */
[----:B------:R-:W-:Y:S02]  /*4090*/  F2FP.F16.F32.PACK_AB R5, R5, R6 ;  /* 0x000000060505723e */ /* 0x000fe400000000ff */
[----:B------:R-:W-:Y:S02]  /*40a0*/  LEA R20, P4, R22, UR20, 0x1 ;  /* 0x0000001416147c11 */ /* 0x000fe4000f8808ff */
[----:B------:R-:W-:-:S04]  /*40b0*/  IADD3 R25, R23, R25, RZ ;  /* 0x0000001917197210 */ /* 0x000fc80007ffe0ff */
[----:B------:R-:W-:-:S05]  /*40c0*/  LEA.HI.X R21, R22, UR21, R25, 0x1, P4 ;  /* 0x0000001516157c11 */ /* 0x000fca000a0f0c19 */
[----:B------:R0:W-:Y:S02]  /*40d0*/  STG.E desc[UR14][R20.64], R5 ;  /* 0x0000000514007986 */ /* 0x0001e4000c10190e */
.L_x_735:
[----:B------:R-:W-:Y:S05]  /*40e0*/  BSYNC B0 ;  /* 0x0000000000007941 */ /* 0x000fea0003800000 */
.L_x_734:
[--C-:B------:R-:W-:Y:S01]  /*40f0*/  HADD2.F32 R8, -RZ, R10.reuse.H0_H0 ;  /* 0x2000000aff087230 */ /* 0x100fe20000004100 */
[C---:B------:R-:W-:Y:S01]  /*4100*/  ISETP.GT.U32.OR P0, PT, R39.reuse, 0x29f, P0 ;  /* 0x0000029f2700780c */ /* 0x040fe20000704470 */
[----:B------:R-:W-:Y:S01]  /*4110*/  HADD2.F32 R10, -RZ, R10.H1_H1 ;  /* 0x3000000aff0a7230 */ /* 0x000fe20000004100 */
[----:B------:R-:W-:Y:S01]  /*4120*/  ISETP.GT.U32.OR P2, PT, R39, 0x29f, P2 ;  /* 0x0000029f2700780c */ /* 0x000fe20001744470 */
[--C-:B0-----:R-:W-:Y:S02]  /*4130*/  HADD2.F32 R5, -RZ, R11.reuse.H0_H0 ;  /* 0x2000000bff057230 */ /* 0x101fe40000004100 */
[----:B------:R-:W-:Y:S01]  /*4140*/  FADD.FTZ R8, R8, -UR19 ;  /* 0x8000001308087e21 */ /* 0x000fe20008010000 */
[----:B------:R-:W-:Y:S02]  /*4150*/  HADD2.F32 R6, -RZ, R11.H1_H1 ;  /* 0x3000000bff067230 */ /* 0x000fe40000004100 */
[----:B------:R-:W-:Y:S01]  /*4160*/  FADD.FTZ R10, R10, -UR19 ;  /* 0x800000130a0a7e21 */ /* 0x000fe20008010000 */
[----:B------:R-:W-:-:S02]  /*4170*/  HADD2.F32 R24, -RZ, R12.H0_H0 ;  /* 0x2000000cff187230 */ /* 0x000fc40000004100 */
[----:B------:R-:W-:Y:S01]  /*4180*/  FMUL.FTZ R27, R8, UR13 ;  /* 0x0000000d081b7c20 */ /* 0x000fe20008410000 */
        /* <DEDUP_REMOVED lines=21> */
.L_x_736:
[----:B------:R-:W-:Y:S04]  /*42e0*/  BSSY B0, `(.L_x_737) ;  /* 0x0000014000007945 */ /* 0x000fe80003800000 */
[----:B------:R-:W-:Y:S05]  /*42f0*/  @P0 BRA `(.L_x_738) ;  /* 0x0000000000480947 */ /* 0x000fea0003800000 */
[C-C-:B------:R-:W-:Y:S01]  /*4300*/  FFMA.FTZ R8, R4.reuse, R27, R19.reuse ;  /* 0x0000001b04087223 */ /* 0x140fe20000010013 */
[----:B------:R-:W-:Y:S01]  /*4310*/  FFMA.FTZ R11, R4, R22, R19 ;  /* 0x00000016040b7223 */ /* 0x000fe20000010013 */
[----:B------:R-:W-:Y:S02]  /*4320*/  ULDC.64 UR20, c[0x0][0x288] ;  /* 0x0000a20000147ab9 */ /* 0x000fe40000000a00 */
[----:B------:R-:W-:Y:S01]  /*4330*/  FFMA.FTZ R8, R5, R14, -R8 ;  /* 0x0000000e05087223 */ /* 0x000fe20000010808 */
[----:B------:R-:W-:Y:S02]  /*4340*/  IMAD R12, R7, UR20, RZ ;  /* 0x00000014070c7c24 */ /* 0x000fe4000f8e02ff */
[----:B------:R-:W-:Y:S01]  /*4350*/  FFMA.FTZ R5, R6, R15, -R11 ;  /* 0x0000000f06057223 */ /* 0x000fe2000001080b */
[----:B------:R-:W-:Y:S01]  /*4360*/  MOV R6, R42 ;  /* 0x0000002a00067202 */ /* 0x000fe20000000f00 */
[----:B------:R-:W-:Y:S01]  /*4370*/  FMUL.FTZ R8, R8, UR13 ;  /* 0x0000000d08087c20 */ /* 0x000fe20008410000 */
[----:B------:R-:W-:Y:S01]  /*4380*/  MOV R7, R45 ;  /* 0x0000002d00077202 */ /* 0x000fe20000000f00 */
[----:B------:R-:W-:-:S02]  /*4390*/  FMUL.FTZ R5, R5, UR13 ;  /* 0x0000000d05057c20 */ /* 0x000fc40008410000 */
[----:B------:R-:W-:-:S03]  /*43a0*/  IMAD.WIDE.U32 R10, R35, UR20, R6 ;  /* 0x00000014230a7c25 */ /* 0x000fc6000f8e0006 */
[----:B------:R-:W-:Y:S01]  /*43b0*/  F2FP.F16.F32.PACK_AB R5, R5, R8 ;  /* 0x000000080505723e */ /* 0x000fe200000000ff */
[----:B------:R-:W-:Y:S01]  /*43c0*/  IMAD R7, R35, UR21, R12 ;  /* 0x0000001523077c24 */ /* 0x000fe2000f8e020c */
[----:B------:R-:W-:Y:S02]  /*43d0*/  ULDC.64 UR20, c[0x0][0x210] ;  /* 0x0000840000147ab9 */ /* 0x000fe40000000a00 */
[----:B------:R-:W-:Y:S02]  /*43e0*/  LEA R6, P0, R10, UR20, 0x1 ;  /* 0x000000140a067c11 */ /* 0x000fe4000f8008ff */
[----:B------:R-:W-:-:S04]  /*43f0*/  IADD3 R7, R11, R7, RZ ;  /* 0x000000070b077210 */ /* 0x000fc80007ffe0ff */
[----:B------:R-:W-:-:S05]  /*4400*/  LEA.HI.X R7, R10, UR21, R7, 0x1, P0 ;  /* 0x000000150a077c11 */ /* 0x000fca00080f0c07 */
[----:B------:R0:W-:Y:S02]  /*4410*/  STG.E desc[UR14][R6.64], R5 ;  /* 0x0000000506007986 */ /* 0x0001e4000c10190e */
.L_x_738:
[----:B------:R-:W-:Y:S05]  /*4420*/  BSYNC B0 ;  /* 0x0000000000007941 */ /* 0x000fea0003800000 */
.L_x_737:
        /* <DEDUP_REMOVED lines=25> */
.L_x_739:
        /* <DEDUP_REMOVED lines=19> */
.L_x_741:
[----:B------:R-:W-:Y:S05]  /*46f0*/  BSYNC B0 ;  /* 0x0000000000007941 */ /* 0x000fea0003800000 */
.L_x_740:
[----:B------:R-:W-:Y:S01]  /*4700*/  ULDC UR11, c[0x0][0x10] ;  /* 0x00000400000b7ab9 */ /* 0x000fe20000000800 */
[----:B------:R-:W-:Y:S02]  /*4710*/  UIADD3 UR4, UR4, 0x1, URZ ;  /* 0x0000000104047890 */ /* 0x000fe4000fffe03f */
[----:B------:R-:W-:-:S04]  /*4720*/  UIADD3 UR6, UR11, UR6, URZ ;  /* 0x000000060b067290 */ /* 0x000fc8000fffe03f */
[----:B------:R-:W-:-:S06]  /*4730*/  UISETP.GE.AND UP0, UPT, UR6, UR5, UPT ;  /* 0x000000050600728c */ /* 0x000fcc000bf06270 */
[----:B------:R-:W-:-:S13]  /*4740*/  PLOP3.LUT P0, PT, PT, PT, UP0, 0x80, 0x0 ;  /* 0x000000000000781c */ /* 0x000fda0003f0f008 */
[----:B------:R-:W-:Y:S05]  /*4750*/  @!P0 BRA `(.L_x_742) ;  /* 0xffffffb800f48947 */ /* 0x000fea000383ffff */
.L_x_707:
        /* <DEDUP_REMOVED lines=19> */
.L_x_744:
[----:B------:R-:W-:Y:S05]  /*4890*/  BSYNC B0 ;  /* 0x0000000000007941 */ /* 0x000fea0003800000 */
.L_x_743:
        /* <DEDUP_REMOVED lines=11> */
.L_x_746:
[----:B------:R-:W2:Y:S04]  /*4950*/  LDG.E.STRONG.GPU R5, desc[UR14][R2.64] ;  /* 0x0000000e02057981 */ /* 0x000ea8000c1ef900 */
[----:B--2---:R-:W-:Y:S01]  /*4960*/  CCTL.IVALL ;  /* 0x00000000ff00798f */ /* 0x004fe20002000000 */
[----:B------:R-:W-:Y:S05]  /*4970*/  YIELD ;  /* 0x0000000000007946 */ /* 0x000fea0003800000 */
[----:B------:R-:W-:-:S13]  /*4980*/  ISETP.NE.AND P0, PT, R5, R0, PT ;  /* 0x000000000500720c */ /* 0x000fda0003f05270 */
[----:B------:R-:W-:Y:S05]  /*4990*/  @P0 BRA `(.L_x_746) ;  /* 0xfffffffc00ec0947 */ /* 0x000fea000383ffff */
.L_x_745:
        /* <DEDUP_REMOVED lines=24> */
.L_x_747:
        /* <DEDUP_REMOVED lines=23> */
.L_x_748:
        /* <DEDUP_REMOVED lines=15> */
.L_x_3237:


//--------------------- .text._Z35group_norm_nhwc_bwd_one_pass_kernelI11Fp16IOFp32WLi256ELi42ELi672EEv26Group_norm_nhwc_bwd_params --------------------------
	.section	.text._Z35group_norm_nhwc_bwd_one_pass_kernelI11Fp16IOFp32WLi256ELi42ELi672EEv26Group_norm_nhwc_bwd_params,"ax",@progbits
	.align	128
        .global         _Z35group_norm_nhwc_bwd_one_pass_kernelI11Fp16IOFp32WLi256ELi42ELi672EEv26Group_norm_nhwc_bwd_params
        .type           _Z35group_norm_nhwc_bwd_one_pass_kernelI11Fp16IOFp32WLi256ELi42ELi672EEv26Group_norm_nhwc_bwd_params,@function
        .size           _Z35group_norm_nhwc_bwd_one_pass_kernelI11Fp16IOFp32WLi256ELi42ELi672EEv26Group_norm_nhwc_bwd_params,(.L_x_3238 - _Z35group_norm_nhwc_bwd_one_pass_kernelI11Fp16IOFp32WLi256ELi42ELi672EEv26Group_norm_nhwc_bwd_params)
        .other          _Z35group_norm_nhwc_bwd_one_pass_kernelI11Fp16IOFp32WLi256ELi42ELi672EEv26Group_norm_nhwc_bwd_params,@"STO_CUDA_ENTRY STV_DEFAULT"
_Z35group_norm_nhwc_bwd_one_pass_kernelI11Fp16IOFp32WLi256ELi42ELi672EEv26Group_norm_nhwc_bwd_params:
.text._Z35group_norm_nhwc_bwd_one_pass_kernelI11Fp16IOFp32WLi256ELi42ELi672EEv26Group_norm_nhwc_bwd_params:
        /* <DEDUP_REMOVED lines=14> */
[----:B------:R-:W-:Y:S01]  /*00e0*/  ULDC.64 UR10, c[0x0][0x290] ;  /* 0x0000a400000a7ab9 */ /* 0x000fe20000000a00 */
[----:B------:R-:W-:Y:S01]  /*00f0*/  UMOV UR5, 0x400 ;  /* 0x0000040000057882 */ /* 0x000fe20000000000 */
[----:B------:R-:W-:Y:S02]  /*0100*/  HFMA2.MMA R43, -RZ, RZ, 0, 0 ;  /* 0x00000000ff2b7435 */ /* 0x000fe400000001ff */
[----:B------:R-:W-:Y:S02]  /*0110*/  IMAD R54, R0, -0x15, R53 ;  /* 0xffffffeb00367824 */ /* 0x000fe400078e0235 */
[----:B------:R-:W1:Y:S03]  /*0120*/  S2UR UR7, SR_CTAID.X ;  /* 0x00000000000779c3 */ /* 0x000e660000002500 */
[----:B------:R-:W-:-:S05]  /*0130*/  SHF.L.U32 R54, R54, 0x1, RZ ;  /* 0x0000000136367819 */ /* 0x000fca00000006ff */
[----:B------:R-:W1:Y:S08]  /*0140*/  LDC R51, c[0x0][0x2ac] ;  /* 0x0000ab00ff337b82 */ /* 0x000e700000000800 */
[----:B------:R-:W2:Y:S01]  /*0150*/  S2UR UR6, SR_CgaCtaId ;  /* 0x00000000000679c3 */ /* 0x000ea20000008800 */
[----:B0-----:R-:W-:Y:S01]  /*0160*/  IMAD.WIDE.U32 R2, R6, 0x3, RZ ;  /* 0x0000000306027825 */ /* 0x001fe200078e00ff */
[----:B------:R-:W-:-:S02]  /*0170*/  LEA R5, R7, R7, 0x1 ;  /* 0x0000000707057211 */ /* 0x000fc400078e08ff */
[----:B------:R-:W-:Y:S02]  /*0180*/  LEA.HI R4, P0, R7, R6, RZ, 0x1 ;  /* 0x0000000607047211 */ /* 0x000fe400078108ff */
[----:B------:R-:W0:Y:S01]  /*0190*/  S2R R6, SR_LANEID ;  /* 0x0000000000067919 */ /* 0x000e220000000000 */
[----:B------:R-:W-:Y:S02]  /*01a0*/  IADD3 R5, R3, R5, RZ ;  /* 0x0000000503057210 */ /* 0x000fe40007ffe0ff */
[----:B------:R-:W-:Y:S02]  /*01b0*/  IADD3.X R7, RZ, R7, RZ, P0, !PT ;  /* 0x00000007ff077210 */ /* 0x000fe400007fe4ff */
[----:B------:R-:W-:-:S04]  /*01c0*/  LEA.HI R2, P2, R5, R2, RZ, 0x1 ;  /* 0x0000000205027211 */ /* 0x000fc800078508ff */
[----:B------:R-:W-:Y:S01]  /*01d0*/  IADD3.X R5, RZ, R5, RZ, P2, !PT ;  /* 0x00000005ff057210 */ /* 0x000fe200017fe4ff */
[----:B-1----:R-:W-:Y:S01]  /*01e0*/  IMAD R51, R51, UR7, R0 ;  /* 0x0000000733337c24 */ /* 0x002fe2000f8e0200 */
[----:B------:R-:W-:Y:S02]  /*01f0*/  SHF.R.S32.HI R0, RZ, 0x1f, R53 ;  /* 0x0000001fff007819 */ /* 0x000fe40000011435 */
[----:B------:R-:W-:Y:S02]  /*0200*/  SHF.R.S64 R2, R2, 0x1, R5 ;  /* 0x0000000102027819 */ /* 0x000fe40000001005 */
[----:B------:R-:W-:Y:S02]  /*0210*/  LEA.HI R0, R0, R53, RZ, 0x5 ;  /* 0x0000003500007211 */ /* 0x000fe400078f28ff */
[----:B------:R-:W-:Y:S01]  /*0220*/  ISETP.GE.U32.AND P1, PT, R51, UR10, PT ;  /* 0x0000000a33007c0c */ /* 0x000fe2000bf26070 */
[----:B--2---:R-:W-:Y:S01]  /*0230*/  ULEA UR5, UR6, UR5, 0x18 ;  /* 0x0000000506057291 */ /* 0x004fe2000f8ec03f */
[----:B------:R-:W-:Y:S01]  /*0240*/  SHF.R.S32.HI R41, RZ, 0x1f, R51 ;  /* 0x0000001fff297819 */ /* 0x000fe20000011433 */
[----:B------:R-:W-:Y:S01]  /*0250*/  ULDC.U8 UR10, c[0x0][0x2a4] ;  /* 0x0000a900000a7ab9 */ /* 0x000fe20000000000 */
[----:B------:R-:W-:-:S02]  /*0260*/  SHF.R.S32.HI R3, RZ, 0x5, R0 ;  /* 0x00000005ff037819 */ /* 0x000fc40000011400 */
[--C-:B------:R-:W-:Y:S02]  /*0270*/  SHF.R.S64 R0, R4, 0x1, R7.reuse ;  /* 0x0000000104007819 */ /* 0x100fe40000001007 */
[----:B------:R-:W-:Y:S02]  /*0280*/  ISETP.GE.AND.EX P1, PT, R41, UR11, PT, P1 ;  /* 0x0000000b29007c0c */ /* 0x000fe4000bf26310 */
[----:B------:R-:W-:Y:S02]  /*0290*/  SHF.R.S32.HI R7, RZ, 0x1, R7 ;  /* 0x00000001ff077819 */ /* 0x000fe40000011407 */
[----:B------:R-:W-:Y:S02]  /*02a0*/  SHF.R.S32.HI R5, RZ, 0x1, R5 ;  /* 0x00000001ff057819 */ /* 0x000fe40000011405 */
[C---:B------:R-:W-:Y:S02]  /*02b0*/  IADD3 R50, R51.reuse, 0x20, RZ ;  /* 0x0000002033327810 */ /* 0x040fe40007ffe0ff */
[----:B------:R-:W-:-:S02]  /*02c0*/  IADD3 R49, R51, 0x40, RZ ;  /* 0x0000004033317810 */ /* 0x000fc40007ffe0ff */
[C---:B------:R-:W-:Y:S02]  /*02d0*/  IADD3 R48, R51.reuse, 0x60, RZ ;  /* 0x0000006033307810 */ /* 0x040fe40007ffe0ff */
[C---:B------:R-:W-:Y:S02]  /*02e0*/  IADD3 R47, R51.reuse, 0x80, RZ ;  /* 0x00000080332f7810 */ /* 0x040fe40007ffe0ff */
[C---:B------:R-:W-:Y:S02]  /*02f0*/  IADD3 R46, R51.reuse, 0xa0, RZ ;  /* 0x000000a0332e7810 */ /* 0x040fe40007ffe0ff */
[----:B------:R-:W-:Y:S02]  /*0300*/  IADD3 R45, R51, 0xc0, RZ ;  /* 0x000000c0332d7810 */ /* 0x000fe40007ffe0ff */
[----:B------:R-:W-:Y:S02]  /*0310*/  ISETP.LT.U32.AND P1, PT, R53, 0x2a0, !P1 ;  /* 0x000002a03500780c */ /* 0x000fe40004f21070 */
[----:B------:R-:W-:-:S02]  /*0320*/  IADD3 R44, R51, 0xe0, RZ ;  /* 0x000000e0332c7810 */ /* 0x000fc40007ffe0ff */
[----:B------:R-:W-:Y:S02]  /*0330*/  LEA R3, R3, UR5, 0x3 ;  /* 0x0000000503037c11 */ /* 0x000fe4000f8e18ff */
[----:B------:R-:W-:Y:S02]  /*0340*/  SHF.L.U64.HI R4, R0, 0x2, R7 ;  /* 0x0000000200047819 */ /* 0x000fe40000010207 */
[----:B0-----:R-:W-:-:S07]  /*0350*/  SHF.L.U64.HI R5, R2, 0x2, R5 ;  /* 0x0000000202057819 */ /* 0x001fce0000010205 */
.L_x_800:
[----:B------:R-:W0:Y:S01]  /*0360*/  LDC R15, c[0x0][0x2a0] ;  /* 0x0000a800ff0f7b82 */ /* 0x000e220000000800 */
[----:B------:R-:W-:Y:S01]  /*0370*/  ISETP.GE.AND P4, PT, R52, RZ, PT ;  /* 0x000000ff3400720c */ /* 0x000fe20003f86270 */
[----:B------:R-:W-:Y:S01]  /*0380*/  ULDC.64 UR14, c[0x0][0x290] ;  /* 0x0000a400000e7ab9 */ /* 0x000fe20000000a00 */
[----:B------:R-:W-:Y:S01]  /*0390*/  ULDC.64 UR12, c[0x0][0x298] ;  /* 0x0000a600000c7ab9 */ /* 0x000fe20000000a00 */
[----:B------:R-:W-:Y:S02]  /*03a0*/  ISETP.GE.U32.AND P2, PT, R50, UR14, PT ;  /* 0x0000000e32007c0c */ /* 0x000fe4000bf46070 */
[----:B------:R-:W-:Y:S02]  /*03b0*/  MOV R40, RZ ;  /* 0x000000ff00287202 */ /* 0x000fe40000000f00 */
[----:B------:R-:W1:Y:S08]  /*03c0*/  @P1 LDC.64 R18, c[0x0][0x228] ;  /* 0x00008a00ff121b82 */ /* 0x000e700000000a00 */
[----:B------:R-:W2:Y:S01]  /*03d0*/  @P1 LDC.64 R16, c[0x0][0x230] ;  /* 0x00008c00ff101b82 */ /* 0x000ea20000000a00 */
[----:B0-----:R-:W-:-:S04]  /*03e0*/  IABS R11, R15 ;  /* 0x0000000f000b7213 */ /* 0x001fc80000000000 */
[----:B------:R-:W0:Y:S08]  /*03f0*/  I2F.RP R7, R11 ;  /* 0x0000000b00077306 */ /* 0x000e300000209400 */
[----:B0-----:R-:W0:Y:S02]  /*0400*/  MUFU.RCP R7, R7 ;  /* 0x0000000700077308 */ /* 0x001e240000001000 */
[----:B0-----:R-:W-:-:S06]  /*0410*/  IADD3 R8, R7, 0xffffffe, RZ ;  /* 0x0ffffffe07087810 */ /* 0x001fcc0007ffe0ff */
[----:B------:R0:W3:Y:S02]  /*0420*/  F2I.FTZ.U32.TRUNC.NTZ R9, R8 ;  /* 0x0000000800097305 */ /* 0x0000e4000021f000 */
[----:B0-----:R-:W-:Y:S02]  /*0430*/  MOV R8, RZ ;  /* 0x000000ff00087202 */ /* 0x001fe40000000f00 */
[----:B---3--:R-:W-:-:S05]  /*0440*/  IADD3 R10, RZ, -R9, RZ ;  /* 0x80000009ff0a7210 */ /* 0x008fca0007ffe0ff */
[----:B------:R-:W-:Y:S01]  /*0450*/  IMAD R13, R10, R11, RZ ;  /* 0x0000000b0a0d7224 */ /* 0x000fe200078e02ff */
[----:B------:R-:W-:-:S03]  /*0460*/  IABS R10, R52 ;  /* 0x00000034000a7213 */ /* 0x000fc60000000000 */
[----:B------:R-:W-:Y:S01]  /*0470*/  IMAD.HI.U32 R9, R9, R13, R8 ;  /* 0x0000000d09097227 */ /* 0x000fe200078e0008 */
[----:B------:R-:W-:Y:S01]  /*0480*/  LOP3.LUT R8, R52, R15, RZ, 0x3c, !PT ;  /* 0x0000000f34087212 */ /* 0x000fe200078e3cff */
[----:B------:R-:W0:Y:S03]  /*0490*/  @P1 LDC.64 R12, c[0x0][0x288] ;  /* 0x0000a200ff0c1b82 */ /* 0x000e260000000a00 */
[----:B------:R-:W-:Y:S01]  /*04a0*/  ISETP.GE.AND P6, PT, R8, RZ, PT ;  /* 0x000000ff0800720c */ /* 0x000fe20003fc6270 */
[----:B------:R-:W-:-:S05]  /*04b0*/  IMAD.HI.U32 R9, R9, R10, RZ ;  /* 0x0000000a09097227 */ /* 0x000fca00078e00ff */
[----:B------:R-:W-:-:S05]  /*04c0*/  IADD3 R7, -R9, RZ, RZ ;  /* 0x000000ff09077210 */ /* 0x000fca0007ffe1ff */
[----:B------:R-:W-:Y:S01]  /*04d0*/  IMAD R10, R11, R7, R10 ;  /* 0x000000070b0a7224 */ /* 0x000fe200078e020a */
[----:B------:R-:W-:-:S04]  /*04e0*/  SHF.R.S32.HI R7, RZ, 0x1f, R50 ;  /* 0x0000001fff077819 */ /* 0x000fc80000011432 */
[----:B------:R-:W-:Y:S02]  /*04f0*/  ISETP.GT.U32.AND P0, PT, R11, R10, PT ;  /* 0x0000000a0b00720c */ /* 0x000fe40003f04070 */
[----:B------:R-:W-:-:S04]  /*0500*/  ISETP.GE.AND.EX P2, PT, R7, UR15, PT, P2 ;  /* 0x0000000f07007c0c */ /* 0x000fc8000bf46320 */
[----:B------:R-:W-:-:S07]  /*0510*/  ISETP.GT.U32.OR P2, PT, R53, 0x29f, P2 ;  /* 0x0000029f3500780c */ /* 0x000fce0001744470 */
[-C--:B------:R-:W-:Y:S02]  /*0520*/  @!P0 IADD3 R10, R10, -R11.reuse, RZ ;  /* 0x8000000b0a0a8210 */ /* 0x080fe40007ffe0ff */
[----:B------:R-:W-:Y:S02]  /*0530*/  @!P0 IADD3 R9, R9, 0x1, RZ ;  /* 0x0000000109098810 */ /* 0x000fe40007ffe0ff */
[CC--:B------:R-:W-:Y:S02]  /*0540*/  ISETP.GE.U32.AND P3, PT, R10.reuse, R11.reuse, PT ;  /* 0x0000000b0a00720c */ /* 0x0c0fe40003f66070 */
[----:B------:R-:W-:Y:S01]  /*0550*/  ISETP.GT.U32.AND P5, PT, R11, R10, PT ;  /* 0x0000000a0b00720c */ /* 0x000fe20003fa4070 */
[----:B------:R-:W3:Y:S01]  /*0560*/  @!P2 LDC.64 R22, c[0x0][0x288] ;  /* 0x0000a200ff16ab82 */ /* 0x000ee20000000a00 */
[----:B------:R-:W-:Y:S02]  /*0570*/  IADD3 R11, R10, -R11, RZ ;  /* 0x8000000b0a0b7210 */ /* 0x000fe40007ffe0ff */
[----:B------:R-:W-:-:S02]  /*0580*/  ISETP.NE.AND P0, PT, R15, RZ, PT ;  /* 0x000000ff0f00720c */ /* 0x000fc40003f05270 */
[----:B------:R-:W-:Y:S02]  /*0590*/  SEL R10, R11, R10, !P5 ;  /* 0x0000000a0b0a7207 */ /* 0x000fe40006800000 */
[----:B------:R-:W-:Y:S01]  /*05a0*/  LOP3.LUT R11, RZ, R15, RZ, 0x33, !PT ;  /* 0x0000000fff0b7212 */ /* 0x000fe200078e33ff */
[----:B------:R-:W4:Y:S01]  /*05b0*/  @!P2 LDC.64 R20, c[0x0][0x228] ;  /* 0x00008a00ff14ab82 */ /* 0x000f220000000a00 */
[----:B------:R-:W-:Y:S02]  /*05c0*/  @!P4 IADD3 R10, -R10, RZ, RZ ;  /* 0x000000ff0a0ac210 */ /* 0x000fe40007ffe1ff */
[----:B------:R-:W-:Y:S02]  /*05d0*/  @P3 IADD3 R9, R9, 0x1, RZ ;  /* 0x0000000109093810 */ /* 0x000fe40007ffe0ff */
[----:B------:R-:W-:Y:S02]  /*05e0*/  SEL R64, R11, R10, !P0 ;  /* 0x0000000a0b407207 */ /* 0x000fe40004000000 */
[----:B------:R-:W-:Y:S01]  /*05f0*/  @!P6 IADD3 R9, -R9, RZ, RZ ;  /* 0x000000ff0909e210 */ /* 0x000fe20007ffe1ff */
[----:B------:R-:W4:Y:S01]  /*0600*/  @!P2 LDC.64 R14, c[0x0][0x230] ;  /* 0x00008c00ff0eab82 */ /* 0x000f220000000a00 */
[----:B------:R-:W-:Y:S01]  /*0610*/  SHF.R.S32.HI R10, RZ, 0x1f, R54 ;  /* 0x0000001fff0a7819 */ /* 0x000fe20000011436 */
[----:B------:R-:W-:Y:S01]  /*0620*/  IMAD R35, R64, 0x2a, RZ ;  /* 0x0000002a40237824 */ /* 0x000fe200078e02ff */
[----:B------:R-:W-:-:S02]  /*0630*/  SEL R11, R11, R9, !P0 ;  /* 0x000000090b0b7207 */ /* 0x000fc40004000000 */
[----:B------:R-:W-:Y:S02]  /*0640*/  SHF.R.S32.HI R9, RZ, 0x1f, R49 ;  /* 0x0000001fff097819 */ /* 0x000fe40000011431 */
[----:B------:R-:W-:Y:S02]  /*0650*/  IADD3 R66, P0, R54, R35, RZ ;  /* 0x0000002336427210 */ /* 0x000fe40007f1e0ff */
[----:B------:R-:W-:Y:S02]  /*0660*/  SHF.R.S32.HI R8, RZ, 0x1f, R11 ;  /* 0x0000001fff087819 */ /* 0x000fe4000001140b */
[----:B------:R-:W-:Y:S02]  /*0670*/  ISETP.GE.U32.AND P3, PT, R49, UR14, PT ;  /* 0x0000000e31007c0c */ /* 0x000fe4000bf66070 */
[----:B------:R-:W-:Y:S01]  /*0680*/  LEA.HI.X.SX32 R67, R35, R10, 0x1, P0 ;  /* 0x0000000a23437211 */ /* 0x000fe200000f0eff */
[----:B------:R-:W-:Y:S01]  /*0690*/  IMAD R8, R8, UR12, RZ ;  /* 0x0000000c08087c24 */ /* 0x000fe2000f8e02ff */
[----:B------:R-:W-:-:S02]  /*06a0*/  ISETP.GE.AND.EX P3, PT, R9, UR15, PT, P3 ;  /* 0x0000000f09007c0c */ /* 0x000fc4000bf66330 */
[----:B------:R-:W-:Y:S01]  /*06b0*/  ISETP.GE.U32.AND P0, PT, R48, UR14, PT ;  /* 0x0000000e30007c0c */ /* 0x000fe2000bf06070 */
[----:B------:R-:W-:Y:S01]  /*06c0*/  IMAD R69, R11, UR13, R8 ;  /* 0x0000000d0b457c24 */ /* 0x000fe2000f8e0208 */
[----:B------:R-:W-:Y:S01]  /*06d0*/  ISETP.GT.U32.OR P3, PT, R53, 0x29f, P3 ;  /* 0x0000029f3500780c */ /* 0x000fe20001f64470 */
[----:B------:R-:W-:Y:S01]  /*06e0*/  IMAD.WIDE.U32 R66, R11, UR12, R66 ;  /* 0x0000000c0b427c25 */ /* 0x000fe2000f8e0042 */
[----:B------:R-:W-:-:S03]  /*06f0*/  SHF.R.S32.HI R11, RZ, 0x1f, R48 ;  /* 0x0000001fff0b7819 */ /* 0x000fc60000011430 */
[----:B0-----:R-:W-:Y:S01]  /*0700*/  @P1 IMAD R8, R41, R12, RZ ;  /* 0x0000000c29081224 */ /* 0x001fe200078e02ff */
[----:B------:R-:W-:Y:S02]  /*0710*/  IADD3 R69, R67, R69, RZ ;  /* 0x0000004543457210 */ /* 0x000fe40007ffe0ff */
[-C--:B------:R-:W-:Y:S01]  /*0720*/  @P1 MOV R68, R66.reuse ;  /* 0x0000004200441202 */ /* 0x080fe20000000f00 */
[----:B------:R-:W-:Y:S01]  /*0730*/  @P1 IMAD R25, R51, R13, R8 ;  /* 0x0000000d33191224 */ /* 0x000fe200078e0208 */
[----:B------:R-:W-:Y:S01]  /*0740*/  @!P2 MOV R24, R66 ;  /* 0x000000420018a202 */ /* 0x000fe20000000f00 */
[----:B---3--:R-:W-:Y:S01]  /*0750*/  @!P2 IMAD R8, R7, R22, RZ ;  /* 0x000000160708a224 */ /* 0x008fe200078e02ff */
[----:B------:R-:W-:Y:S01]  /*0760*/  ISETP.GE.AND.EX P0, PT, R11, UR15, PT, P0 ;  /* 0x0000000f0b007c0c */ /* 0x000fe2000bf06300 */
[----:B------:R-:W-:Y:S01]  /*0770*/  @P1 IMAD.WIDE.U32 R26, R51, R12, R68 ;  /* 0x0000000c331a1225 */ /* 0x000fe200078e0044 */
[----:B------:R-:W0:Y:S02]  /*0780*/  @!P3 LDC.64 R32, c[0x0][0x230] ;  /* 0x00008c00ff20bb82 */ /* 0x000e240000000a00 */
[----:B------:R-:W-:Y:S01]  /*0790*/  ISETP.GT.U32.OR P0, PT, R53, 0x29f, P0 ;  /* 0x0000029f3500780c */ /* 0x000fe20000704470 */
[----:B------:R-:W-:Y:S01]  /*07a0*/  @!P2 IMAD R29, R50, R23, R8 ;  /* 0x00000017321da224 */ /* 0x000fe200078e0208 */
[----:B------:R-:W-:-:S02]  /*07b0*/  @P1 IADD3 R27, R27, R25, RZ ;  /* 0x000000191b1b1210 */ /* 0x000fc40007ffe0ff */
[----:B------:R-:W-:Y:S02]  /*07c0*/  @!P2 MOV R25, R69 ;  /* 0x000000450019a202 */ /* 0x000fe40000000f00 */
[----:B------:R-:W3:Y:S01]  /*07d0*/  @!P3 LDC.64 R12, c[0x0][0x288] ;  /* 0x0000a200ff0cbb82 */ /* 0x000ee20000000a00 */
[----:B------:R-:W-:Y:S01]  /*07e0*/  @P1 SHF.L.U32 R23, R26, 0x1, RZ ;  /* 0x000000011a171819 */ /* 0x000fe200000006ff */
[----:B------:R-:W-:Y:S01]  /*07f0*/  @!P2 IMAD.WIDE.U32 R24, R50, R22, R24 ;  /* 0x000000163218a225 */ /* 0x000fe200078e0018 */
[----:B------:R-:W-:Y:S02]  /*0800*/  @P1 SHF.L.U64.HI R26, R26, 0x1, R27 ;  /* 0x000000011a1a1819 */ /* 0x000fe4000001021b */
[C---:B-1----:R-:W-:Y:S02]  /*0810*/  @P1 IADD3 R22, P5, R23.reuse, R18, RZ ;  /* 0x0000001217161210 */ /* 0x042fe40007fbe0ff */
[----:B--2---:R-:W-:Y:S01]  /*0820*/  @P1 IADD3 R16, P4, R23, R16, RZ ;  /* 0x0000001017101210 */ /* 0x004fe20007f9e0ff */
[----:B------:R-:W1:Y:S01]  /*0830*/  @!P0 LDC.64 R30, c[0x0][0x288] ;  /* 0x0000a200ff1e8b82 */ /* 0x000e620000000a00 */
[----:B------:R-:W-:-:S02]  /*0840*/  @P1 IADD3.X R23, R26, R19, RZ, P5, !PT ;  /* 0x000000131a171210 */ /* 0x000fc40002ffe4ff */
[----:B------:R-:W-:Y:S02]  /*0850*/  @!P2 IADD3 R25, R25, R29, RZ ;  /* 0x0000001d1919a210 */ /* 0x000fe40007ffe0ff */
[----:B------:R-:W-:Y:S02]  /*0860*/  @!P2 SHF.L.U32 R19, R24, 0x1, RZ ;  /* 0x000000011813a819 */ /* 0x000fe400000006ff */
[----:B------:R-:W-:Y:S02]  /*0870*/  @P1 IADD3.X R17, R26, R17, RZ, P4, !PT ;  /* 0x000000111a111210 */ /* 0x000fe400027fe4ff */
[----:B------:R-:W-:Y:S01]  /*0880*/  @!P2 SHF.L.U64.HI R24, R24, 0x1, R25 ;  /* 0x000000011818a819 */ /* 0x000fe20000010219 */
[----:B------:R-:W2:Y:S01]  /*0890*/  @!P0 LDC.64 R26, c[0x0][0x230] ;  /* 0x00008c00ff1a8b82 */ /* 0x000ea20000000a00 */
[----:B----4-:R-:W-:Y:S01]  /*08a0*/  @!P2 IADD3 R28, P4, R19, R14, RZ ;  /* 0x0000000e131ca210 */ /* 0x010fe20007f9e0ff */
[----:B------:R4:W2:Y:S01]  /*08b0*/  @P1 LDG.E R40, desc[UR8][R16.64] ;  /* 0x0000000810281981 */ /* 0x0008a2000c1e1900 */
[----:B------:R-:W-:-:S02]  /*08c0*/  MOV R42, RZ ;  /* 0x000000ff002a7202 */ /* 0x000fc40000000f00 */
[C---:B------:R-:W-:Y:S02]  /*08d0*/  @!P2 IADD3.X R29, R24.reuse, R15, RZ, P4, !PT ;  /* 0x0000000f181da210 */ /* 0x040fe400027fe4ff */
[----:B------:R-:W-:Y:S01]  /*08e0*/  @!P2 IADD3 R20, P4, R19, R20, RZ ;  /* 0x000000141314a210 */ /* 0x000fe20007f9e0ff */
[----:B---3--:R-:W-:Y:S01]  /*08f0*/  @!P3 IMAD R8, R9, R12, RZ ;  /* 0x0000000c0908b224 */ /* 0x008fe200078e02ff */
[----:B------:R-:W-:Y:S01]  /*0900*/  @!P3 MOV R14, R66 ;  /* 0x00000042000eb202 */ /* 0x000fe20000000f00 */
[----:B------:R3:W5:Y:S01]  /*0910*/  @!P2 LDG.E R42, desc[UR8][R28.64] ;  /* 0x000000081c2aa981 */ /* 0x000762000c1e1900 */
[----:B------:R-:W-:Y:S02]  /*0920*/  @!P2 IADD3.X R21, R24, R21, RZ, P4, !PT ;  /* 0x000000151815a210 */ /* 0x000fe400027fe4ff */
[----:B------:R-:W0:Y:S01]  /*0930*/  @!P3 LDC.64 R24, c[0x0][0x228] ;  /* 0x00008a00ff18bb82 */ /* 0x000e220000000a00 */
[----:B------:R-:W-:Y:S01]  /*0940*/  @!P3 IMAD R19, R49, R13, R8 ;  /* 0x0000000d3113b224 */ /* 0x000fe200078e0208 */
[----:B------:R-:W-:-:S02]  /*0950*/  SHF.R.S32.HI R13, RZ, 0x1f, R47 ;  /* 0x0000001fff0d7819 */ /* 0x000fc4000001142f */
[----:B------:R-:W-:Y:S02]  /*0960*/  ISETP.GE.U32.AND P4, PT, R47, UR14, PT ;  /* 0x0000000e2f007c0c */ /* 0x000fe4000bf86070 */
[----:B----4-:R-:W-:Y:S02]  /*0970*/  MOV R16, RZ ;  /* 0x000000ff00107202 */ /* 0x010fe40000000f00 */
[----:B------:R-:W-:Y:S02]  /*0980*/  @!P3 MOV R15, R69 ;  /* 0x00000045000fb202 */ /* 0x000fe40000000f00 */
[----:B------:R-:W-:Y:S02]  /*0990*/  ISETP.GE.AND.EX P4, PT, R13, UR15, PT, P4 ;  /* 0x0000000f0d007c0c */ /* 0x000fe4000bf86340 */
[----:B------:R4:W5:Y:S01]  /*09a0*/  @!P2 LDG.E R16, desc[UR8][R20.64] ;  /* 0x000000081410a981 */ /* 0x000962000c1e1900 */
[----:B------:R-:W-:Y:S01]  /*09b0*/  @!P3 IMAD.WIDE.U32 R14, R49, R12, R14 ;  /* 0x0000000c310eb225 */ /* 0x000fe200078e000e */
[----:B------:R-:W-:-:S02]  /*09c0*/  ISETP.GT.U32.OR P2, PT, R53, 0x29f, P4 ;  /* 0x0000029f3500780c */ /* 0x000fc40002744470 */
[----:B------:R-:W-:Y:S02]  /*09d0*/  MOV R18, RZ ;  /* 0x000000ff00127202 */ /* 0x000fe40000000f00 */
[----:B------:R-:W-:Y:S02]  /*09e0*/  @!P3 IADD3 R15, R15, R19, RZ ;  /* 0x000000130f0fb210 */ /* 0x000fe40007ffe0ff */
[C---:B---3--:R-:W-:Y:S02]  /*09f0*/  @!P3 SHF.L.U32 R29, R14.reuse, 0x1, RZ ;  /* 0x000000010e1db819 */ /* 0x048fe400000006ff */
[----:B------:R-:W-:Y:S01]  /*0a00*/  @!P3 SHF.L.U64.HI R10, R14, 0x1, R15 ;  /* 0x000000010e0ab819 */ /* 0x000fe2000001020f */
[----:B-1----:R-:W-:Y:S01]  /*0a10*/  @!P0 IMAD R8, R11, R30, RZ ;  /* 0x0000001e0b088224 */ /* 0x002fe200078e02ff */
[----:B0-----:R-:W-:Y:S01]  /*0a20*/  @!P3 IADD3 R32, P5, R29, R32, RZ ;  /* 0x000000201d20b210 */ /* 0x001fe20007fbe0ff */
[----:B------:R0:W5:Y:S01]  /*0a30*/  @P1 LDG.E R18, desc[UR8][R22.64] ;  /* 0x0000000816121981 */ /* 0x000162000c1e1900 */
[----:B------:R-:W-:Y:S01]  /*0a40*/  @!P0 MOV R14, R66 ;  /* 0x00000042000e8202 */ /* 0x000fe20000000f00 */
[----:B----4-:R-:W1:Y:S01]  /*0a50*/  @!P2 LDC.64 R20, c[0x0][0x288] ;  /* 0x0000a200ff14ab82 */ /* 0x010e620000000a00 */
[----:B------:R-:W-:-:S02]  /*0a60*/  @!P3 IADD3.X R33, R10, R33, RZ, P5, !PT ;  /* 0x000000210a21b210 */ /* 0x000fc40002ffe4ff */
[----:B------:R-:W-:Y:S02]  /*0a70*/  @!P3 IADD3 R28, P5, R29, R24, RZ ;  /* 0x000000181d1cb210 */ /* 0x000fe40007fbe0ff */
[----:B------:R-:W-:Y:S01]  /*0a80*/  @!P0 MOV R15, R69 ;  /* 0x00000045000f8202 */ /* 0x000fe20000000f00 */
[----:B------:R-:W-:Y:S01]  /*0a90*/  @!P0 IMAD R17, R48, R31, R8 ;  /* 0x0000001f30118224 */ /* 0x000fe200078e0208 */
[----:B------:R-:W-:Y:S01]  /*0aa0*/  @!P3 IADD3.X R29, R10, R25, RZ, P5, !PT ;  /* 0x000000190a1db210 */ /* 0x000fe20002ffe4ff */
[----:B0-----:R-:W0:Y:S01]  /*0ab0*/  @!P0 LDC.64 R22, c[0x0][0x228] ;  /* 0x00008a00ff168b82 */ /* 0x001e220000000a00 */
[----:B------:R-:W-:Y:S01]  /*0ac0*/  ISETP.GE.U32.AND P4, PT, R46, UR14, PT ;  /* 0x0000000e2e007c0c */ /* 0x000fe2000bf86070 */
[----:B------:R-:W-:Y:S01]  /*0ad0*/  @!P0 IMAD.WIDE.U32 R30, R48, R30, R14 ;  /* 0x0000001e301e8225 */ /* 0x000fe200078e000e */
[----:B------:R-:W-:-:S05]  /*0ae0*/  SHF.R.S32.HI R15, RZ, 0x1f, R46 ;  /* 0x0000001fff0f7819 */ /* 0x000fca000001142e */
[----:B------:R-:W3:Y:S01]  /*0af0*/  LDC.64 R24, c[0x0][0x248] ;  /* 0x00009200ff187b82 */ /* 0x000ee20000000a00 */
[----:B------:R-:W-:Y:S02]  /*0b00*/  ISETP.GE.AND.EX P4, PT, R15, UR15, PT, P4 ;  /* 0x0000000f0f007c0c */ /* 0x000fe4000bf86340 */
[----:B------:R-:W-:Y:S02]  /*0b10*/  @!P0 IADD3 R17, R31, R17, RZ ;  /* 0x000000111f118210 */ /* 0x000fe40007ffe0ff */
[----:B------:R-:W-:Y:S02]  /*0b20*/  ISETP.GT.U32.OR P4, PT, R53, 0x29f, P4 ;  /* 0x0000029f3500780c */ /* 0x000fe40002784470 */
[----:B------:R-:W-:Y:S02]  /*0b30*/  MOV R12, RZ ;  /* 0x000000ff000c7202 */ /* 0x000fe40000000f00 */
[----:B------:R-:W-:Y:S02]  /*0b40*/  MOV R10, RZ ;  /* 0x000000ff000a7202 */ /* 0x000fe40000000f00 */
[----:B------:R-:W-:-:S02]  /*0b50*/  @!P0 SHF.L.U64.HI R8, R30, 0x1, R17 ;  /* 0x000000011e088819 */ /* 0x000fc40000010211 */
[----:B------:R-:W-:Y:S01]  /*0b60*/  SHF.R.S32.HI R17, RZ, 0x1f, R45 ;  /* 0x0000001fff117819 */ /* 0x000fe2000001142d */
[----:B------:R4:W5:Y:S01]  /*0b70*/  @!P3 LDG.E R12, desc[UR8][R32.64] ;  /* 0x00000008200cb981 */ /* 0x000962000c1e1900 */
[----:B------:R-:W-:Y:S01]  /*0b80*/  ISETP.GE.U32.AND P5, PT, R45, UR14, PT ;  /* 0x0000000e2d007c0c */ /* 0x000fe2000bfa6070 */
[----:B-1----:R-:W-:Y:S01]  /*0b90*/  @!P2 IMAD R34, R13, R20, RZ ;  /* 0x000000140d22a224 */ /* 0x002fe200078e02ff */
[----:B------:R-:W-:Y:S01]  /*0ba0*/  @!P2 MOV R36, R66 ;  /* 0x000000420024a202 */ /* 0x000fe20000000f00 */
[----:B------:R-:W5:Y:S01]  /*0bb0*/  @!P3 LDG.E R10, desc[UR8][R28.64] ;  /* 0x000000081c0ab981 */ /* 0x000f62000c1e1900 */
[----:B------:R-:W-:Y:S02]  /*0bc0*/  @!P2 MOV R37, R69 ;  /* 0x000000450025a202 */ /* 0x000fe40000000f00 */
[----:B------:R-:W-:Y:S02]  /*0bd0*/  ISETP.GE.AND.EX P3, PT, R17, UR15, PT, P5 ;  /* 0x0000000f11007c0c */ /* 0x000fe4000bf66350 */
[----:B------:R-:W-:Y:S01]  /*0be0*/  @!P0 SHF.L.U32 R39, R30, 0x1, RZ ;  /* 0x000000011e278819 */ /* 0x000fe200000006ff */
[C---:B------:R-:W-:Y:S01]  /*0bf0*/  @!P2 IMAD R55, R47.reuse, R21, R34 ;  /* 0x000000152f37a224 */ /* 0x040fe200078e0222 */
[----:B------:R-:W1:Y:S01]  /*0c00*/  @!P4 LDC.64 R30, c[0x0][0x288] ;  /* 0x0000a200ff1ecb82 */ /* 0x000e620000000a00 */
[----:B------:R-:W-:Y:S01]  /*0c10*/  @!P2 IMAD.WIDE.U32 R36, R47, R20, R36 ;  /* 0x000000142f24a225 */ /* 0x000fe200078e0024 */
[----:B------:R-:W-:-:S02]  /*0c20*/  ISETP.GT.U32.OR P3, PT, R53, 0x29f, P3 ;  /* 0x0000029f3500780c */ /* 0x000fc40001f64470 */
[C---:B0-----:R-:W-:Y:S01]  /*0c30*/  @!P0 IADD3 R38, P5, R39.reuse, R22, RZ ;  /* 0x0000001627268210 */ /* 0x041fe20007fbe0ff */
[----:B---3--:R-:W-:Y:S01]  /*0c40*/  IMAD.WIDE R20, R52, 0x8, R24 ;  /* 0x0000000834147825 */ /* 0x008fe200078e0218 */
[----:B--2---:R-:W-:Y:S02]  /*0c50*/  @!P0 IADD3 R26, P6, R39, R26, RZ ;  /* 0x0000001a271a8210 */ /* 0x004fe40007fde0ff */
[----:B----4-:R-:W0:Y:S01]  /*0c60*/  @!P2 LDC.64 R32, c[0x0][0x230] ;  /* 0x00008c00ff20ab82 */ /* 0x010e220000000a00 */
[C---:B------:R-:W-:Y:S02]  /*0c70*/  @!P0 IADD3.X R39, R8.reuse, R23, RZ, P5, !PT ;  /* 0x0000001708278210 */ /* 0x040fe40002ffe4ff */
[----:B------:R-:W-:Y:S01]  /*0c80*/  MOV R14, RZ ;  /* 0x000000ff000e7202 */ /* 0x000fe20000000f00 */
[----:B------:R-:W2:Y:S01]  /*0c90*/  LDG.E.64 R20, desc[UR8][R20.64] ;  /* 0x0000000814147981 */ /* 0x000ea2000c1e1b00 */
[----:B------:R-:W-:-:S03]  /*0ca0*/  @!P0 IADD3.X R27, R8, R27, RZ, P6, !PT ;  /* 0x0000001b081b8210 */ /* 0x000fc600037fe4ff */
[----:B------:R-:W3:Y:S02]  /*0cb0*/  @!P2 LDC.64 R22, c[0x0][0x228] ;  /* 0x00008a00ff16ab82 */ /* 0x000ee40000000a00 */
[----:B------:R4:W5:Y:S01]  /*0cc0*/  @!P0 LDG.E R14, desc[UR8][R26.64] ;  /* 0x000000081a0e8981 */ /* 0x000962000c1e1900 */
[----:B------:R-:W-:-:S05]  /*0cd0*/  @!P2 IADD3 R37, R37, R55, RZ ;  /* 0x000000372525a210 */ /* 0x000fca0007ffe0ff */
[----:B------:R-:W3:Y:S01]  /*0ce0*/  @!P3 LDC.64 R24, c[0x0][0x288] ;  /* 0x0000a200ff18bb82 */ /* 0x000ee20000000a00 */
[----:B------:R-:W-:-:S07]  /*0cf0*/  MOV R8, RZ ;  /* 0x000000ff00087202 */ /* 0x000fce0000000f00 */
[----:B----4-:R-:W4:Y:S01]  /*0d00*/  @!P4 LDC.64 R26, c[0x0][0x230] ;  /* 0x00008c00ff1acb82 */ /* 0x010f220000000a00 */
[----:B------:R-:W-:-:S07]  /*0d10*/  @!P2 SHF.L.U32 R59, R36, 0x1, RZ ;  /* 0x00000001243ba819 */ /* 0x000fce00000006ff */
[----:B------:R-:W4:Y:S01]  /*0d20*/  @!P4 LDC.64 R28, c[0x0][0x228] ;  /* 0x00008a00ff1ccb82 */ /* 0x000f220000000a00 */
[----:B------:R-:W-:Y:S01]  /*0d30*/  @!P2 SHF.L.U64.HI R34, R36, 0x1, R37 ;  /* 0x000000012422a819 */ /* 0x000fe20000010225 */
[----:B-1----:R-:W-:Y:S01]  /*0d40*/  @!P4 IMAD R56, R15, R30, RZ ;  /* 0x0000001e0f38c224 */ /* 0x002fe200078e02ff */
[----:B------:R-:W-:Y:S01]  /*0d50*/  @!P4 MOV R36, R66 ;  /* 0x000000420024c202 */ /* 0x000fe20000000f00 */
[----:B------:R1:W5:Y:S01]  /*0d60*/  @!P0 LDG.E R8, desc[UR8][R38.64] ;  /* 0x0000000826088981 */ /* 0x000362000c1e1900 */
[----:B------:R-:W-:Y:S02]  /*0d70*/  @!P4 MOV R37, R69 ;  /* 0x000000450025c202 */ /* 0x000fe40000000f00 */
[----:B0-----:R-:W-:Y:S01]  /*0d80*/  @!P2 IADD3 R32, P0, R59, R32, RZ ;  /* 0x000000203b20a210 */ /* 0x001fe20007f1e0ff */
[C---:B------:R-:W-:Y:S02]  /*0d90*/  @!P4 IMAD R57, R46.reuse, R31, R56 ;  /* 0x0000001f2e39c224 */ /* 0x040fe400078e0238 */
[----:B------:R-:W-:Y:S01]  /*0da0*/  @!P4 IMAD.WIDE.U32 R36, R46, R30, R36 ;  /* 0x0000001e2e24c225 */ /* 0x000fe200078e0024 */
[----:B------:R-:W-:-:S02]  /*0db0*/  @!P2 IADD3.X R33, R34, R33, RZ, P0, !PT ;  /* 0x000000212221a210 */ /* 0x000fc400007fe4ff */
[----:B---3--:R-:W-:Y:S02]  /*0dc0*/  @!P2 IADD3 R58, P0, R59, R22, RZ ;  /* 0x000000163b3aa210 */ /* 0x008fe40007f1e0ff */
[----:B-1----:R-:W-:Y:S02]  /*0dd0*/  @!P4 IADD3 R39, R37, R57, RZ ;  /* 0x000000392527c210 */ /* 0x002fe40007ffe0ff */
[----:B------:R-:W-:Y:S02]  /*0de0*/  CS2R R56, SRZ ;  /* 0x0000000000387805 */ /* 0x000fe4000001ff00 */
[----:B------:R-:W-:Y:S02]  /*0df0*/  MOV R55, RZ ;  /* 0x000000ff00377202 */ /* 0x000fe40000000f00 */
[----:B------:R-:W-:Y:S02]  /*0e00*/  @!P4 SHF.L.U32 R37, R36, 0x1, RZ ;  /* 0x000000012425c819 */ /* 0x000fe400000006ff */
[----:B------:R-:W-:Y:S01]  /*0e10*/  @!P2 IADD3.X R59, R34, R23, RZ, P0, !PT ;  /* 0x00000017223ba210 */ /* 0x000fe200007fe4ff */
[----:B------:R-:W-:Y:S01]  /*0e20*/  @!P3 IMAD R38, R17, R24, RZ ;  /* 0x000000181126b224 */ /* 0x000fe200078e02ff */
[----:B------:R-:W-:Y:S01]  /*0e30*/  @!P4 SHF.L.U64.HI R34, R36, 0x1, R39 ;  /* 0x000000012422c819 */ /* 0x000fe20000010227 */
[----:B------:R-:W0:Y:S01]  /*0e40*/  @!P3 LDC.64 R22, c[0x0][0x230] ;  /* 0x00008c00ff16bb82 */ /* 0x000e220000000a00 */
[----:B----4-:R-:W-:Y:S01]  /*0e50*/  @!P4 IADD3 R36, P0, R37, R26, RZ ;  /* 0x0000001a2524c210 */ /* 0x010fe20007f1e0ff */
[----:B------:R1:W5:Y:S01]  /*0e60*/  @!P2 LDG.E R55, desc[UR8][R32.64] ;  /* 0x000000082037a981 */ /* 0x000362000c1e1900 */
[----:B------:R-:W-:-:S03]  /*0e70*/  @!P3 IMAD R61, R45, R25, R38 ;  /* 0x000000192d3db224 */ /* 0x000fc600078e0226 */
[----:B------:R3:W5:Y:S01]  /*0e80*/  @!P2 LDG.E R56, desc[UR8][R58.64] ;  /* 0x000000083a38a981 */ /* 0x000762000c1e1900 */
[----:B------:R-:W-:Y:S02]  /*0e90*/  @!P4 IADD3 R28, P2, R37, R28, RZ ;  /* 0x0000001c251cc210 */ /* 0x000fe40007f5e0ff */
[C---:B------:R-:W-:Y:S02]  /*0ea0*/  @!P4 IADD3.X R37, R34.reuse, R27, RZ, P0, !PT ;  /* 0x0000001b2225c210 */ /* 0x040fe400007fe4ff */
[----:B------:R-:W4:Y:S01]  /*0eb0*/  @!P3 LDC.64 R26, c[0x0][0x228] ;  /* 0x00008a00ff1abb82 */ /* 0x000f220000000a00 */
[----:B------:R-:W-:Y:S02]  /*0ec0*/  @!P3 MOV R38, R66 ;  /* 0x000000420026b202 */ /* 0x000fe40000000f00 */
[----:B------:R-:W-:Y:S01]  /*0ed0*/  @!P3 MOV R39, R69 ;  /* 0x000000450027b202 */ /* 0x000fe20000000f00 */
[----:B------:R3:W5:Y:S02]  /*0ee0*/  @!P4 LDG.E R57, desc[UR8][R36.64] ;  /* 0x000000082439c981 */ /* 0x000764000c1e1900 */
[----:B------:R-:W-:Y:S01]  /*0ef0*/  @!P3 IMAD.WIDE.U32 R38, R45, R24, R38 ;  /* 0x000000182d26b225 */ /* 0x000fe200078e0026 */
[----:B------:R-:W-:-:S04]  /*0f00*/  @!P4 IADD3.X R29, R34, R29, RZ, P2, !PT ;  /* 0x0000001d221dc210 */ /* 0x000fc800017fe4ff */
[----:B------:R-:W-:-:S04]  /*0f10*/  @!P3 IADD3 R39, R39, R61, RZ ;  /* 0x0000003d2727b210 */ /* 0x000fc80007ffe0ff */
[C---:B------:R-:W-:Y:S02]  /*0f20*/  @!P3 SHF.L.U64.HI R34, R38.reuse, 0x1, R39 ;  /* 0x000000012622b819 */ /* 0x040fe40000010227 */
[----:B------:R-:W-:-:S04]  /*0f30*/  @!P3 SHF.L.U32 R39, R38, 0x1, RZ ;  /* 0x000000012627b819 */ /* 0x000fc800000006ff */
[----:B0-----:R-:W-:-:S04]  /*0f40*/  @!P3 IADD3 R22, P0, R39, R22, RZ ;  /* 0x000000162716b210 */ /* 0x001fc80007f1e0ff */
[C---:B------:R-:W-:Y:S02]  /*0f50*/  @!P3 IADD3.X R23, R34.reuse, R23, RZ, P0, !PT ;  /* 0x000000172217b210 */ /* 0x040fe400007fe4ff */
[----:B----4-:R-:W-:Y:S02]  /*0f60*/  @!P3 IADD3 R26, P0, R39, R26, RZ ;  /* 0x0000001a271ab210 */ /* 0x010fe40007f1e0ff */
[----:B------:R-:W-:Y:S02]  /*0f70*/  CS2R R60, SRZ ;  /* 0x00000000003c7805 */ /* 0x000fe4000001ff00 */
[----:B------:R-:W-:-:S05]  /*0f80*/  @!P3 IADD3.X R27, R34, R27, RZ, P0, !PT ;  /* 0x0000001b221bb210 */ /* 0x000fca00007fe4ff */
[----:B------:R-:W5:Y:S01]  /*0f90*/  @!P3 LDG.E R60, desc[UR8][R26.64] ;  /* 0x000000081a3cb981 */ /* 0x000f62000c1e1900 */
[----:B------:R-:W-:Y:S02]  /*0fa0*/  SHF.R.S32.HI R19, RZ, 0x1f, R44 ;  /* 0x0000001fff137819 */ /* 0x000fe4000001142c */
[----:B------:R-:W-:-:S04]  /*0fb0*/  ISETP.GE.U32.AND P6, PT, R44, UR14, PT ;  /* 0x0000000e2c007c0c */ /* 0x000fc8000bfc6070 */
[----:B------:R-:W-:-:S04]  /*0fc0*/  ISETP.GE.AND.EX P5, PT, R19, UR15, PT, P6 ;  /* 0x0000000f13007c0c */ /* 0x000fc8000bfa6360 */
[----:B------:R-:W-:-:S13]  /*0fd0*/  ISETP.GT.U32.OR P5, PT, R53, 0x29f, P5 ;  /* 0x0000029f3500780c */ /* 0x000fda0002fa4470 */
[----:B------:R-:W3:Y:S08]  /*0fe0*/  @!P5 LDC.64 R30, c[0x0][0x288] ;  /* 0x0000a200ff1edb82 */ /* 0x000ef00000000a00 */
[----:B------:R-:W0:Y:S08]  /*0ff0*/  @!P5 LDC.64 R24, c[0x0][0x230] ;  /* 0x00008c00ff18db82 */ /* 0x000e300000000a00 */
[----:B-1----:R-:W1:Y:S01]  /*1000*/  @!P5 LDC.64 R32, c[0x0][0x228] ;  /* 0x00008a00ff20db82 */ /* 0x002e620000000a00 */
[----:B---3--:R-:W-:-:S04]  /*1010*/  @!P5 IMAD R58, R19, R30, RZ ;  /* 0x0000001e133ad224 */ /* 0x008fc800078e02ff */
[----:B------:R-:W-:Y:S01]  /*1020*/  @!P5 IMAD R59, R44, R31, R58 ;  /* 0x0000001f2c3bd224 */ /* 0x000fe200078e023a */
[----:B------:R-:W-:-:S06]  /*1030*/  MOV R58, RZ ;  /* 0x000000ff003a7202 */ /* 0x000fcc0000000f00 */
[----:B------:R-:W5:Y:S01]  /*1040*/  @!P4 LDG.E R58, desc[UR8][R28.64] ;  /* 0x000000081c3ac981 */ /* 0x000f62000c1e1900 */
[----:B------:R-:W-:Y:S02]  /*1050*/  @!P5 MOV R36, R66 ;  /* 0x000000420024d202 */ /* 0x000fe40000000f00 */
[----:B------:R-:W-:-:S03]  /*1060*/  @!P5 MOV R37, R69 ;  /* 0x000000450025d202 */ /* 0x000fc60000000f00 */
[----:B------:R-:W-:-:S05]  /*1070*/  @!P5 IMAD.WIDE.U32 R30, R44, R30, R36 ;  /* 0x0000001e2c1ed225 */ /* 0x000fca00078e0024 */
[----:B------:R-:W-:Y:S02]  /*1080*/  @!P5 IADD3 R37, R31, R59, RZ ;  /* 0x0000003b1f25d210 */ /* 0x000fe40007ffe0ff */
[C---:B------:R-:W-:Y:S02]  /*1090*/  @!P5 SHF.L.U32 R31, R30.reuse, 0x1, RZ ;  /* 0x000000011e1fd819 */ /* 0x040fe400000006ff */
[----:B------:R-:W-:Y:S02]  /*10a0*/  @!P5 SHF.L.U64.HI R30, R30, 0x1, R37 ;  /* 0x000000011e1ed819 */ /* 0x000fe40000010225 */
[C---:B0-----:R-:W-:Y:S02]  /*10b0*/  @!P5 IADD3 R24, P2, R31.reuse, R24, RZ ;  /* 0x000000181f18d210 */ /* 0x041fe40007f5e0ff */
[----:B-1----:R-:W-:Y:S02]  /*10c0*/  @!P5 IADD3 R32, P4, R31, R32, RZ ;  /* 0x000000201f20d210 */ /* 0x002fe40007f9e0ff */
[----:B------:R-:W-:-:S02]  /*10d0*/  MOV R59, RZ ;  /* 0x000000ff003b7202 */ /* 0x000fc40000000f00 */
[----:B------:R-:W-:Y:S02]  /*10e0*/  MOV R62, RZ ;  /* 0x000000ff003e7202 */ /* 0x000fe40000000f00 */
[C---:B------:R-:W-:Y:S02]  /*10f0*/  @!P5 IADD3.X R25, R30.reuse, R25, RZ, P2, !PT ;  /* 0x000000191e19d210 */ /* 0x040fe400017fe4ff */
[----:B------:R-:W-:Y:S01]  /*1100*/  @!P5 IADD3.X R33, R30, R33, RZ, P4, !PT ;  /* 0x000000211e21d210 */ /* 0x000fe200027fe4ff */
[----:B------:R-:W-:Y:S01]  /*1110*/  BSSY B0, `(.L_x_750) ;  /* 0x000001b000007945 */ /* 0x000fe20003800000 */
[----:B------:R0:W5:Y:S04]  /*1120*/  @!P3 LDG.E R59, desc[UR8][R22.64] ;  /* 0x00000008163bb981 */ /* 0x000168000c1e1900 */
[----:B------:R1:W5:Y:S04]  /*1130*/  @!P5 LDG.E R62, desc[UR8][R24.64] ;  /* 0x00000008183ed981 */ /* 0x000368000c1e1900 */
[----:B------:R3:W5:Y:S01]  /*1140*/  @!P5 LDG.E R61, desc[UR8][R32.64] ;  /* 0x00000008203dd981 */ /* 0x000762000c1e1900 */
[----:B------:R-:W-:-:S02]  /*1150*/  ISETP.NE.AND P5, PT, RZ, UR10, PT ;  /* 0x0000000aff007c0c */ /* 0x000fc4000bfa5270 */
[----:B0-----:R-:W-:Y:S02]  /*1160*/  CS2R R22, SRZ ;  /* 0x0000000000167805 */ /* 0x001fe4000001ff00 */
[----:B-1----:R-:W-:Y:S01]  /*1170*/  CS2R R24, SRZ ;  /* 0x0000000000187805 */ /* 0x002fe2000001ff00 */
[--C-:B------:R-:W-:Y:S02]  /*1180*/  HADD2.F32 R31, -RZ, R40.reuse.H0_H0 ;  /* 0x20000028ff1f7230 */ /* 0x100fe40000004100 */
[----:B---3--:R-:W-:Y:S02]  /*1190*/  HADD2.F32 R33, -RZ, R40.H1_H1 ;  /* 0x30000028ff217230 */ /* 0x008fe40000004100 */
[----:B--2---:R-:W-:-:S05]  /*11a0*/  FFMA.FTZ R21, -R20, R20, R21 ;  /* 0x0000001414157223 */ /* 0x004fca0000010115 */
[----:B------:R-:W-:-:S13]  /*11b0*/  FSETP.GTU.FTZ.AND P0, PT, R21, RZ, PT ;  /* 0x000000ff1500720b */ /* 0x000fda0003f1c000 */
[----:B------:R-:W0:Y:S02]  /*11c0*/  @P0 LDC R28, c[0x0][0x250] ;  /* 0x00009400ff1c0b82 */ /* 0x000e240000000800 */
[----:B0-----:R-:W-:Y:S01]  /*11d0*/  @P0 FADD.FTZ R28, R21, R28 ;  /* 0x0000001c151c0221 */ /* 0x001fe20000010000 */
[----:B------:R-:W-:-:S06]  /*11e0*/  MOV R21, 0x3f800000 ;  /* 0x3f80000000157802 */ /* 0x000fcc0000000f00 */
[----:B------:R0:W1:Y:S01]  /*11f0*/  @P0 MUFU.RSQ R21, R28 ;  /* 0x0000001c00150308 */ /* 0x0000620000001400 */
[----:B------:R-:W-:-:S13]  /*1200*/  ISETP.GT.U32.AND P0, PT, R53, 0x29f, PT ;  /* 0x0000029f3500780c */ /* 0x000fda0003f04070 */
[----:B0-----:R-:W-:Y:S05]  /*1210*/  @P0 BRA `(.L_x_751) ;  /* 0x0000000000280947 */ /* 0x001fea0003800000 */
[----:B------:R-:W-:Y:S01]  /*1220*/  ISETP.NE.AND P0, PT, RZ, UR10, PT ;  /* 0x0000000aff007c0c */ /* 0x000fe2000bf05270 */
[----:B------:R-:W0:Y:S01]  /*1230*/  LDC.64 R26, c[0x0][0x238] ;  /* 0x00008e00ff1a7b82 */ /* 0x000e220000000a00 */
[----:B------:R-:W-:-:S04]  /*1240*/  IADD3 R35, R54, R35, RZ ;  /* 0x0000002336237210 */ /* 0x000fc80007ffe0ff */
[----:B------:R-:W-:-:S07]  /*1250*/  SHF.R.S32.HI R30, RZ, 0x1f, R35 ;  /* 0x0000001fff1e7819 */ /* 0x000fce0000011423 */
[----:B------:R-:W2:Y:S01]  /*1260*/  @P0 LDC.64 R22, c[0x0][0x240] ;  /* 0x00009000ff160b82 */ /* 0x000ea20000000a00 */
[C---:B0-----:R-:W-:Y:S01]  /*1270*/  IMAD.WIDE R26, R35.reuse, 0x4, R26 ;  /* 0x00000004231a7825 */ /* 0x041fe200078e021a */
[----:B--2---:R-:W-:-:S04]  /*1280*/  @P0 LEA R28, P2, R35, R22, 0x2 ;  /* 0x00000016231c0211 */ /* 0x004fc800078410ff */
[----:B------:R-:W-:Y:S02]  /*1290*/  @P0 LEA.HI.X R29, R35, R23, R30, 0x2, P2 ;  /* 0x00000017231d0211 */ /* 0x000fe400010f141e */
[----:B------:R0:W5:Y:S04]  /*12a0*/  LDG.E.64 R22, desc[UR8][R26.64] ;  /* 0x000000081a167981 */ /* 0x000168000c1e1b00 */
[----:B------:R0:W5:Y:S03]  /*12b0*/  @P0 LDG.E.64 R24, desc[UR8][R28.64] ;  /* 0x000000081c180981 */ /* 0x000166000c1e1b00 */
.L_x_751:
[----:B------:R-:W-:Y:S05]  /*12c0*/  BSYNC B0 ;  /* 0x0000000000007941 */ /* 0x000fea0003800000 */
.L_x_750:
[C---:B0-----:R-:W-:Y:S01]  /*12d0*/  FADD.FTZ R26, -R20.reuse, R31 ;  /* 0x0000001f141a7221 */ /* 0x041fe20000010100 */
[----:B------:R-:W-:Y:S01]  /*12e0*/  FADD.FTZ R30, -R20, R33 ;  /* 0x00000021141e7221 */ /* 0x000fe20000010100 */
[--C-:B-----5:R-:W-:Y:S02]  /*12f0*/  HADD2.F32 R29, -RZ, R18.reuse.H0_H0 ;  /* 0x20000012ff1d7230 */ /* 0x120fe40000004100 */
[-C--:B-1----:R-:W-:Y:S01]  /*1300*/  FMUL.FTZ R27, R26, R21.reuse ;  /* 0x000000151a1b7220 */ /* 0x082fe20000410000 */
[----:B------:R-:W-:Y:S02]  /*1310*/  HADD2.F32 R28, -RZ, R18.H1_H1 ;  /* 0x30000012ff1c7230 */ /* 0x000fe40000004100 */
        /* <DEDUP_REMOVED lines=20> */
.L_x_752:
[----:B------:R-:W-:Y:S01]  /*1460*/  FMUL.FTZ R30, R29, R22 ;  /* 0x000000161d1e7220 */ /* 0x000fe20000410000 */
[--C-:B------:R-:W-:Y:S02]  /*1470*/  HADD2.F32 R35, -RZ, R42.reuse.H0_H0 ;  /* 0x2000002aff237230 */ /* 0x100fe40000004100 */
[----:B------:R-:W-:Y:S01]  /*1480*/  FMUL.FTZ R32, R28, R23 ;  /* 0x000000171c207220 */ /* 0x000fe20000410000 */
[----:B------:R-:W-:Y:S02]  /*1490*/  HADD2.F32 R37, -RZ, R42.H1_H1 ;  /* 0x3000002aff257230 */ /* 0x000fe40000004100 */
[C---:B------:R-:W-:Y:S01]  /*14a0*/  FFMA.FTZ R31, R27.reuse, R30, RZ ;  /* 0x0000001e1b1f7223 */ /* 0x040fe200000100ff */
[----:B------:R-:W-:Y:S01]  /*14b0*/  FADD.FTZ R33, RZ, R30 ;  /* 0x0000001eff217221 */ /* 0x000fe20000010000 */
[C---:B------:R-:W-:Y:S01]  /*14c0*/  FADD.FTZ R34, -R20.reuse, R35 ;  /* 0x0000002314227221 */ /* 0x040fe20000010100 */
[--C-:B------:R-:W-:Y:S02]  /*14d0*/  HADD2.F32 R35, -RZ, R16.reuse.H0_H0 ;  /* 0x20000010ff237230 */ /* 0x100fe40000004100 */
[----:B------:R-:W-:Y:S01]  /*14e0*/  FADD.FTZ R36, -R20, R37 ;  /* 0x0000002514247221 */ /* 0x000fe20000010100 */
[----:B------:R-:W-:Y:S01]  /*14f0*/  FFMA.FTZ R30, R26, R32, R31 ;  /* 0x000000201a1e7223 */ /* 0x000fe2000001001f */
[----:B------:R-:W-:Y:S01]  /*1500*/  FADD.FTZ R31, R32, R33 ;  /* 0x00000021201f7221 */ /* 0x000fe20000010000 */
[----:B------:R-:W-:Y:S01]  /*1510*/  FMUL.FTZ R33, R34, R21 ;  /* 0x0000001522217220 */ /* 0x000fe20000410000 */
[----:B------:R-:W-:Y:S01]  /*1520*/  FFMA.FTZ R34, R27, R29, RZ ;  /* 0x0000001d1b227223 */ /* 0x000fe200000100ff */
[----:B------:R-:W-:Y:S01]  /*1530*/  FMUL.FTZ R32, R36, R21 ;  /* 0x0000001524207220 */ /* 0x000fe20000410000 */
        /* <DEDUP_REMOVED lines=8> */
[----:B------:R-:W-:Y:S01]  /*15c0*/  FMUL.FTZ R63, R35, R38 ;  /* 0x00000026233f7220 */ /* 0x000fe20000410000 */
[----:B------:R-:W-:Y:S02]  /*15d0*/  FFMA.FTZ R35, R32, R23, R25 ;  /* 0x0000001720237223 */ /* 0x000fe40000010019 */
[----:B------:R-:W-:Y:S02]  /*15e0*/  FFMA.FTZ R72, R36, R39, 1 ;  /* 0x3f80000024487423 */ /* 0x000fe40000010027 */
[----:B------:R-:W-:-:S06]  /*15f0*/  FMUL.FTZ R36, R35, -1.4426950216293334961 ;  /* 0xbfb8aa3b23247820 */ /* 0x000fcc0000410000 */
[----:B------:R-:W0:Y:S02]  /*1600*/  MUFU.EX2 R36, R36 ;  /* 0x0000002400247308 */ /* 0x000e240000000800 */
[----:B0-----:R-:W-:-:S06]  /*1610*/  FADD.FTZ R39, R36, 1 ;  /* 0x3f80000024277421 */ /* 0x001fcc0000010000 */
[----:B------:R-:W0:Y:S02]  /*1620*/  MUFU.RCP R70, R39 ;  /* 0x0000002700467308 */ /* 0x000e240000001000 */
[----:B0-----:R-:W-:Y:S01]  /*1630*/  FMUL.FTZ R27, R27, R70 ;  /* 0x000000461b1b7220 */ /* 0x001fe20000410000 */
[----:B------:R-:W-:-:S04]  /*1640*/  FADD.FTZ R70, -R70, 1 ;  /* 0x3f80000046467421 */ /* 0x000fc80000010100 */
[----:B------:R-:W-:Y:S01]  /*1650*/  FFMA.FTZ R70, R35, R70, 1 ;  /* 0x3f80000023467423 */ /* 0x000fe20000010046 */
[----:B------:R-:W-:-:S03]  /*1660*/  FMUL.FTZ R35, R63, R72 ;  /* 0x000000483f237220 */ /* 0x000fc60000410000 */
[----:B------:R-:W-:-:S07]  /*1670*/  FMUL.FTZ R27, R27, R70 ;  /* 0x000000461b1b7220 */ /* 0x000fce0000410000 */
.L_x_753:
[----:B------:R-:W-:Y:S01]  /*1680*/  FADD.FTZ R36, RZ, R29 ;  /* 0x0000001dff247221 */ /* 0x000fe20000010000 */
[----:B------:R-:W-:Y:S01]  /*1690*/  FMUL.FTZ R37, R35, R22 ;  /* 0x0000001623257220 */ /* 0x000fe20000410000 */
[C---:B------:R-:W-:Y:S02]  /*16a0*/  FFMA.FTZ R34, R33.reuse, R35, R34 ;  /* 0x0000002321227223 */ /* 0x040fe40000010022 */
[----:B------:R-:W-:Y:S01]  /*16b0*/  FADD.FTZ R29, R36, R35 ;  /* 0x00000023241d7221 */ /* 0x000fe20000010000 */
[----:B------:R-:W-:Y:S01]  /*16c0*/  FFMA.FTZ R35, R26, R28, RZ ;  /* 0x0000001c1a237223 */ /* 0x000fe200000100ff */
[----:B------:R-:W-:Y:S01]  /*16d0*/  FADD.FTZ R28, RZ, R28 ;  /* 0x0000001cff1c7221 */ /* 0x000fe20000010000 */
[----:B------:R-:W-:Y:S01]  /*16e0*/  FFMA.FTZ R33, R33, R37, R30 ;  /* 0x0000002521217223 */ /* 0x000fe2000001001e */
[----:B------:R-:W-:Y:S01]  /*16f0*/  FADD.FTZ R30, R31, R37 ;  /* 0x000000251f1e7221 */ /* 0x000fe20000010000 */
[----:B------:R-:W-:Y:S01]  /*1700*/  FFMA.FTZ R26, R32, R27, R35 ;  /* 0x0000001b201a7223 */ /* 0x000fe20000010023 */
[----:B------:R-:W-:Y:S01]  /*1710*/  FADD.FTZ R28, R28, R27 ;  /* 0x0000001b1c1c7221 */ /* 0x000fe20000010000 */
[----:B------:R-:W-:Y:S01]  /*1720*/  FMUL.FTZ R27, R27, R23 ;  /* 0x000000171b1b7220 */ /* 0x000fe20000410000 */
[----:B------:R-:W-:-:S02]  /*1730*/  HADD2.F32 R31, -RZ, R12.H0_H0 ;  /* 0x2000000cff1f7230 */ /* 0x000fc40000004100 */
[----:B------:R-:W-:Y:S02]  /*1740*/  HADD2.F32 R35, -RZ, R10.H0_H0 ;  /* 0x2000000aff237230 */ /* 0x000fe40000004100 */
[----:B------:R-:W-:Y:S01]  /*1750*/  FFMA.FTZ R32, R32, R27, R33 ;  /* 0x0000001b20207223 */ /* 0x000fe20000010021 */
[----:B------:R-:W-:Y:S02]  /*1760*/  HADD2.F32 R33, -RZ, R12.H1_H1 ;  /* 0x3000000cff217230 */ /* 0x000fe40000004100 */
[C---:B------:R-:W-:Y:S01]  /*1770*/  FADD.FTZ R36, -R20.reuse, R31 ;  /* 0x0000001f14247221 */ /* 0x040fe20000010100 */
[----:B------:R-:W-:Y:S01]  /*1780*/  FADD.FTZ R27, R27, R30 ;  /* 0x0000001e1b1b7221 */ /* 0x000fe20000010000 */
[----:B------:R-:W-:Y:S02]  /*1790*/  HADD2.F32 R31, -RZ, R10.H1_H1 ;  /* 0x3000000aff1f7230 */ /* 0x000fe40000004100 */
[----:B------:R-:W-:Y:S01]  /*17a0*/  FADD.FTZ R38, -R20, R33 ;  /* 0x0000002114267221 */ /* 0x000fe20000010100 */
[----:B------:R-:W-:-:S03]  /*17b0*/  FMUL.FTZ R33, R36, R21 ;  /* 0x0000001524217220 */ /* 0x000fc60000410000 */
[----:B------:R-:W-:Y:S01]  /*17c0*/  FMUL.FTZ R30, R38, R21 ;  /* 0x00000015261e7220 */ /* 0x000fe20000410000 */
        /* <DEDUP_REMOVED lines=19> */
.L_x_754:
[----:B------:R-:W-:Y:S01]  /*1900*/  FMUL.FTZ R37, R35, R22 ;  /* 0x0000001623257220 */ /* 0x000fe20000410000 */
[C---:B------:R-:W-:Y:S01]  /*1910*/  FFMA.FTZ R34, R33.reuse, R35, R34 ;  /* 0x0000002321227223 */ /* 0x040fe20000010022 */
[----:B------:R-:W-:Y:S01]  /*1920*/  FFMA.FTZ R26, R30, R31, R26 ;  /* 0x0000001f1e1a7223 */ /* 0x000fe2000001001a */
[----:B------:R-:W-:Y:S01]  /*1930*/  FADD.FTZ R28, R28, R31 ;  /* 0x0000001f1c1c7221 */ /* 0x000fe20000010000 */
[----:B------:R-:W-:Y:S01]  /*1940*/  FFMA.FTZ R33, R33, R37, R32 ;  /* 0x0000002521217223 */ /* 0x000fe20000010020 */
[----:B------:R-:W-:Y:S01]  /*1950*/  FMUL.FTZ R32, R31, R23 ;  /* 0x000000171f207220 */ /* 0x000fe20000410000 */
[--C-:B------:R-:W-:Y:S02]  /*1960*/  HADD2.F32 R31, -RZ, R14.reuse.H0_H0 ;  /* 0x2000000eff1f7230 */ /* 0x100fe40000004100 */
[----:B------:R-:W-:Y:S01]  /*1970*/  FADD.FTZ R27, R27, R37 ;  /* 0x000000251b1b7221 */ /* 0x000fe20000010000 */
[----:B------:R-:W-:Y:S01]  /*1980*/  FADD.FTZ R29, R29, R35 ;  /* 0x000000231d1d7221 */ /* 0x000fe20000010000 */
[----:B------:R-:W-:Y:S01]  /*1990*/  FFMA.FTZ R30, R30, R32, R33 ;  /* 0x000000201e1e7223 */ /* 0x000fe20000010021 */
[----:B------:R-:W-:-:S02]  /*19a0*/  HADD2.F32 R33, -RZ, R14.H1_H1 ;  /* 0x3000000eff217230 */ /* 0x000fc40000004100 */
[----:B------:R-:W-:Y:S01]  /*19b0*/  FADD.FTZ R36, -R20, R31 ;  /* 0x0000001f14247221 */ /* 0x000fe20000010100 */
[----:B------:R-:W-:Y:S01]  /*19c0*/  FADD.FTZ R27, R32, R27 ;  /* 0x0000001b201b7221 */ /* 0x000fe20000010000 */
[--C-:B------:R-:W-:Y:S02]  /*19d0*/  HADD2.F32 R35, -RZ, R8.reuse.H0_H0 ;  /* 0x20000008ff237230 */ /* 0x100fe40000004100 */
[----:B------:R-:W-:Y:S01]  /*19e0*/  FADD.FTZ R38, -R20, R33 ;  /* 0x0000002114267221 */ /* 0x000fe20000010100 */
[-C--:B------:R-:W-:Y:S01]  /*19f0*/  FMUL.FTZ R33, R36, R21.reuse ;  /* 0x0000001524217220 */ /* 0x080fe20000410000 */
[----:B------:R-:W-:Y:S02]  /*1a00*/  HADD2.F32 R31, -RZ, R8.H1_H1 ;  /* 0x30000008ff1f7230 */ /* 0x000fe40000004100 */
        /* <DEDUP_REMOVED lines=20> */
.L_x_755:
        /* <DEDUP_REMOVED lines=37> */
.L_x_756:
        /* <DEDUP_REMOVED lines=37> */
.L_x_757:
[----:B------:R-:W-:Y:S01]  /*1ff0*/  FMUL.FTZ R37, R35, R22 ;  /* 0x0000001623257220 */ /* 0x000fe20000410000 */
[C---:B------:R-:W-:Y:S01]  /*2000*/  FFMA.FTZ R34, R33.reuse, R35, R34 ;  /* 0x0000002321227223 */ /* 0x040fe20000010022 */
[----:B------:R-:W-:Y:S01]  /*2010*/  FADD.FTZ R28, R28, R31 ;  /* 0x0000001f1c1c7221 */ /* 0x000fe20000010000 */
[C---:B------:R-:W-:Y:S01]  /*2020*/  FFMA.FTZ R26, R32.reuse, R31, R26 ;  /* 0x0000001f201a7223 */ /* 0x040fe2000001001a */
        /* <DEDUP_REMOVED lines=33> */
.L_x_758:
[----:B------:R-:W-:Y:S01]  /*2240*/  FMUL.FTZ R37, R35, R22 ;  /* 0x0000001623257220 */ /* 0x000fe20000410000 */
[----:B------:R-:W-:Y:S01]  /*2250*/  FADD.FTZ R33, R29, R35 ;  /* 0x000000231d217221 */ /* 0x000fe20000010000 */
[C---:B------:R-:W-:Y:S01]  /*2260*/  FFMA.FTZ R34, R31.reuse, R35, R34 ;  /* 0x000000231f227223 */ /* 0x040fe20000010022 */
[----:B------:R-:W-:Y:S01]  /*2270*/  FFMA.FTZ R26, R36, R27, R26 ;  /* 0x0000001b241a7223 */ /* 0x000fe2000001001a */
[----:B------:R-:W-:Y:S01]  /*2280*/  FADD.FTZ R29, R30, R37 ;  /* 0x000000251e1d7221 */ /* 0x000fe20000010000 */
[----:B------:R-:W-:Y:S01]  /*2290*/  FFMA.FTZ R31, R31, R37, R32 ;  /* 0x000000251f1f7223 */ /* 0x000fe20000010020 */
[----:B------:R-:W-:Y:S01]  /*22a0*/  FMUL.FTZ R30, R27, R23 ;  /* 0x000000171b1e7220 */ /* 0x000fe20000410000 */
[----:B------:R-:W-:-:S03]  /*22b0*/  HADD2.F32 R35, -RZ, R62.H1_H1 ;  /* 0x3000003eff237230 */ /* 0x000fc60000004100 */
[----:B------:R-:W-:Y:S01]  /*22c0*/  FFMA.FTZ R36, R36, R30, R31 ;  /* 0x0000001e24247223 */ /* 0x000fe2000001001f */
[----:B------:R-:W-:Y:S02]  /*22d0*/  HADD2.F32 R31, -RZ, R62.H0_H0 ;  /* 0x2000003eff1f7230 */ /* 0x000fe40000004100 */
[----:B------:R-:W-:Y:S01]  /*22e0*/  FADD.FTZ R29, R30, R29 ;  /* 0x0000001d1e1d7221 */ /* 0x000fe20000010000 */
[C---:B------:R-:W-:Y:S01]  /*22f0*/  FADD.FTZ R32, -R20.reuse, R35 ;  /* 0x0000002314207221 */ /* 0x040fe20000010100 */
[--C-:B------:R-:W-:Y:S02]  /*2300*/  HADD2.F32 R35, -RZ, R61.reuse.H0_H0 ;  /* 0x2000003dff237230 */ /* 0x100fe40000004100 */
[----:B------:R-:W-:Y:S01]  /*2310*/  FADD.FTZ R30, -R20, R31 ;  /* 0x0000001f141e7221 */ /* 0x000fe20000010100 */
[----:B------:R-:W-:-:S03]  /*2320*/  HADD2.F32 R31, -RZ, R61.H1_H1 ;  /* 0x3000003dff1f7230 */ /* 0x000fc60000004100 */
[-C--:B------:R-:W-:Y:S01]  /*2330*/  FMUL.FTZ R37, R30, R21.reuse ;  /* 0x000000151e257220 */ /* 0x080fe20000410000 */
        /* <DEDUP_REMOVED lines=20> */
.L_x_759:
[----:B------:R-:W-:Y:S01]  /*2480*/  FMUL.FTZ R32, R35, R22 ;  /* 0x0000001623207220 */ /* 0x000fe20000410000 */
[C---:B------:R-:W-:Y:S01]  /*2490*/  ISETP.GT.AND P0, PT, R6.reuse, 0x1e, PT ;  /* 0x0000001e0600780c */ /* 0x040fe20003f04270 */
[----:B------:R-:W0:Y:S01]  /*24a0*/  S2UR UR11, SR_CgaCtaId ;  /* 0x00000000000b79c3 */ /* 0x000e220000008800 */
[----:B------:R-:W-:Y:S01]  /*24b0*/  UMOV UR6, 0x400 ;  /* 0x0000040000067882 */ /* 0x000fe20000000000 */
[----:B------:R-:W-:Y:S01]  /*24c0*/  FFMA.FTZ R39, R37, R32, R36 ;  /* 0x0000002025277223 */ /* 0x000fe20000010024 */
[----:B------:R-:W-:Y:S01]  /*24d0*/  FMUL.FTZ R36, R31, R23 ;  /* 0x000000171f247220 */ /* 0x000fe20000410000 */
[----:B------:R-:W-:Y:S01]  /*24e0*/  FADD.FTZ R29, R29, R32 ;  /* 0x000000201d1d7221 */ /* 0x000fe20000010000 */
[----:B------:R-:W-:Y:S01]  /*24f0*/  UIADD3 UR5, UR6, 0xd0, URZ ;  /* 0x000000d006057890 */ /* 0x000fe2000fffe03f */
[----:B------:R-:W-:Y:S01]  /*2500*/  ISETP.NE.AND P3, PT, R6, RZ, PT ;  /* 0x000000ff0600720c */ /* 0x000fe20003f65270 */
[----:B------:R-:W-:Y:S01]  /*2510*/  FFMA.FTZ R32, R30, R36, R39 ;  /* 0x000000241e207223 */ /* 0x000fe20000010027 */
[----:B------:R-:W-:Y:S01]  /*2520*/  FADD.FTZ R36, R36, R29 ;  /* 0x0000001d24247221 */ /* 0x000fe20000010000 */
[----:B------:R-:W-:Y:S01]  /*2530*/  ISETP.NE.AND P2, PT, R53, RZ, PT ;  /* 0x000000ff3500720c */ /* 0x000fe20003f45270 */
[----:B------:R-:W-:Y:S01]  /*2540*/  FADD.FTZ R38, R28, R27 ;  /* 0x0000001b1c267221 */ /* 0x000fe20000010000 */
[----:B------:R-:W-:Y:S01]  /*2550*/  FFMA.FTZ R28, R37, R35, R34 ;  /* 0x00000023251c7223 */ /* 0x000fe20000010022 */
[----:B------:R-:W1:Y:S01]  /*2560*/  SHFL.DOWN PT, R29, R32, 0x1, 0x1f ;  /* 0x08201f00201d7f89 */ /* 0x000e6200000e0000 */
[----:B------:R-:W-:Y:S01]  /*2570*/  BSSY B0, `(.L_x_760) ;  /* 0x0000057000007945 */ /* 0x000fe20003800000 */
[----:B------:R-:W-:-:S02]  /*2580*/  ISETP.GT.U32.AND P4, PT, R53, 0x14, PT ;  /* 0x000000143500780c */ /* 0x000fc40003f84070 */
[----:B------:R-:W2:Y:S01]  /*2590*/  SHFL.DOWN PT, R39, R36, 0x1, 0x1f ;  /* 0x08201f0024277f89 */ /* 0x000ea200000e0000 */
[----:B0-----:R-:W-:Y:S01]  /*25a0*/  ULEA UR5, UR11, UR5, 0x18 ;  /* 0x000000050b057291 */ /* 0x001fe2000f8ec03f */
        /* <DEDUP_REMOVED lines=17> */
[----:B------:R-:W-:Y:S01]  /*26c0*/  FADD.FTZ R30, R33, R35 ;  /* 0x00000023211e7221 */ /* 0x000fe20000010000 */
[----:B------:R-:W-:Y:S01]  /*26d0*/  FADD.FTZ R31, R38, R31 ;  /* 0x0000001f261f7221 */ /* 0x000fe20000010000 */
[----:B-1----:R-:W-:Y:S01]  /*26e0*/  @!P0 FADD.FTZ R36, R36, R39 ;  /* 0x0000002724248221 */ /* 0x002fe20000010000 */
[----:B------:R-:W-:Y:S01]  /*26f0*/  ISETP.GT.AND P0, PT, R6, 0xf, PT ;  /* 0x0000000f0600780c */ /* 0x000fe20003f04270 */
[----:B------:R-:W0:Y:S04]  /*2700*/  SHFL.DOWN PT, R39, R32, 0x10, 0x1f ;  /* 0x0a001f0020277f89 */ /* 0x000e2800000e0000 */
[----:B------:R-:W1:Y:S08]  /*2710*/  SHFL.DOWN PT, R63, R36, 0x10, 0x1f ;  /* 0x0a001f00243f7f89 */ /* 0x000e7000000e0000 */
[----:B0-----:R-:W-:Y:S01]  /*2720*/  @!P0 FADD.FTZ R32, R32, R39 ;  /* 0x0000002720208221 */ /* 0x001fe20000010000 */
[----:B-1----:R-:W-:Y:S01]  /*2730*/  @!P0 FADD.FTZ R36, R36, R63 ;  /* 0x0000003f24248221 */ /* 0x002fe20000010000 */
[----:B------:R-:W-:-:S03]  /*2740*/  LEA R63, R53, UR5, 0x4 ;  /* 0x00000005353f7c11 */ /* 0x000fc6000f8e20ff */
[----:B------:R-:W-:Y:S02]  /*2750*/  MOV R26, R32 ;  /* 0x00000020001a7202 */ /* 0x000fe40000000f00 */
[----:B------:R-:W-:Y:S01]  /*2760*/  MOV R27, R36 ;  /* 0x00000024001b7202 */ /* 0x000fe20000000f00 */
[----:B------:R0:W-:Y:S04]  /*2770*/  STS.128 [R63], R28 ;  /* 0x0000001c3f007388 */ /* 0x0001e80000000c00 */
        /* <DEDUP_REMOVED lines=54> */
.L_x_761:
[----:B------:R-:W-:Y:S05]  /*2ae0*/  BSYNC B0 ;  /* 0x0000000000007941 */ /* 0x000fea0003800000 */
.L_x_760:
[----:B------:R-:W-:Y:S06]  /*2af0*/  BAR.SYNC.DEFER_BLOCKING 0x0 ;  /* 0x0000000000007b1d */ /* 0x000fec0000010000 */
[----:B------:R-:W-:Y:S04]  /*2b00*/  BSSY B0, `(.L_x_762) ;  /* 0x000009d000007945 */ /* 0x000fe80003800000 */
[----:B------:R-:W-:Y:S05]  /*2b10*/  @P4 BRA `(.L_x_763) ;  /* 0x00000008006c4947 */ /* 0x000fea0003800000 */
[----:B------:R-:W1:Y:S04]  /*2b20*/  LDS.128 R32, [R63+0x150] ;  /* 0x000150003f207984 */ /* 0x000e680000000c00 */
[----:B------:R-:W2:Y:S01]  /*2b30*/  LDS.128 R36, [R63+0x2a0] ;  /* 0x0002a0003f247984 */ /* 0x000ea20000000c00 */
[----:B-1----:R-:W-:Y:S01]  /*2b40*/  FADD.FTZ R65, R28, R32 ;  /* 0x000000201c417221 */ /* 0x002fe20000010000 */
[----:B0-----:R-:W-:Y:S01]  /*2b50*/  FADD.FTZ R28, R29, R33 ;  /* 0x000000211d1c7221 */ /* 0x001fe20000010000 */
[----:B------:R-:W-:Y:S01]  /*2b60*/  FADD.FTZ R33, R30, R34 ;  /* 0x000000221e217221 */ /* 0x000fe20000010000 */
[----:B------:R-:W-:Y:S01]  /*2b70*/  FADD.FTZ R32, R31, R35 ;  /* 0x000000231f207221 */ /* 0x000fe20000010000 */
[----:B--2---:R-:W-:Y:S01]  /*2b80*/  FADD.FTZ R65, R65, R36 ;  /* 0x0000002441417221 */ /* 0x004fe20000010000 */
[----:B------:R-:W-:Y:S01]  /*2b90*/  FADD.FTZ R34, R28, R37 ;  /* 0x000000251c227221 */ /* 0x000fe20000010000 */
[----:B------:R-:W-:Y:S01]  /*2ba0*/  FADD.FTZ R37, R33, R38 ;  /* 0x0000002621257221 */ /* 0x000fe20000010000 */
[----:B------:R-:W0:Y:S01]  /*2bb0*/  LDS.128 R28, [R63+0x3f0] ;  /* 0x0003f0003f1c7984 */ /* 0x000e220000000c00 */
[----:B------:R-:W-:Y:S01]  /*2bc0*/  FADD.FTZ R36, R32, R39 ;  /* 0x0000002720247221 */ /* 0x000fe20000010000 */
[----:B0-----:R-:W-:Y:S01]  /*2bd0*/  FADD.FTZ R65, R65, R28 ;  /* 0x0000001c41417221 */ /* 0x001fe20000010000 */
        /* <DEDUP_REMOVED lines=131> */
[----:B------:R-:W0:Y:S01]  /*3410*/  LDS.128 R32, [R63+0x2760] ;  /* 0x002760003f207984 */ /* 0x000e220000000c00 */
[----:B------:R-:W-:Y:S01]  /*3420*/  FADD.FTZ R37, R37, R30 ;  /* 0x0000001e25257221 */ /* 0x000fe20000010000 */
[----:B------:R-:W-:-:S02]  /*3430*/  FADD.FTZ R36, R36, R31 ;  /* 0x0000001f24247221 */ /* 0x000fc40000010000 */
[----:B------:R-:W1:Y:S01]  /*3440*/  LDS.128 R28, [R63+0x28b0] ;  /* 0x0028b0003f1c7984 */ /* 0x000e620000000c00 */
        /* <DEDUP_REMOVED lines=8> */
.L_x_763:
[----:B------:R-:W-:Y:S05]  /*34d0*/  BSYNC B0 ;  /* 0x0000000000007941 */ /* 0x000fea0003800000 */
.L_x_762:
        /* <DEDUP_REMOVED lines=18> */
.L_x_765:
[----:B------:R-:W-:Y:S05]  /*3600*/  BSYNC B0 ;  /* 0x0000000000007941 */ /* 0x000fea0003800000 */
.L_x_764:
[----:B------:R-:W-:Y:S05]  /*3610*/  @!P0 BRA `(.L_x_766) ;  /* 0x0000001000888947 */ /* 0x000fea0003800000 */
[----:B--2---:R-:W1:Y:S01]  /*3620*/  LDC R36, c[0x0][0x10] ;  /* 0x00000400ff247b82 */ /* 0x004e620000000800 */
[----:B------:R-:W2:Y:S01]  /*3630*/  S2R R35, SR_CTAID.Y ;  /* 0x0000000000237919 */ /* 0x000ea20000002600 */
[----:B0-----:R-:W-:-:S06]  /*3640*/  LOP3.LUT R31, R43, 0x1, RZ, 0xc0, !PT ;  /* 0x000000012b1f7812 */ /* 0x001fcc00078ec0ff */
[----:B------:R-:W0:Y:S08]  /*3650*/  LDC.64 R28, c[0x0][0x258] ;  /* 0x00009600ff1c7b82 */ /* 0x000e300000000a00 */
[----:B------:R-:W3:Y:S01]  /*3660*/  LDC.64 R64, c[0x0][0x260] ;  /* 0x00009800ff407b82 */ /* 0x000ee20000000a00 */
[----:B-1----:R-:W-:-:S04]  /*3670*/  IMAD R31, R31, R36, RZ ;  /* 0x000000241f1f7224 */ /* 0x002fc800078e02ff */
[C---:B------:R-:W-:Y:S01]  /*3680*/  IMAD R30, R31.reuse, R34, RZ ;  /* 0x000000221f1e7224 */ /* 0x040fe200078e02ff */
[----:B--2---:R-:W-:-:S04]  /*3690*/  IADD3 R31, R31, R35, RZ ;  /* 0x000000231f1f7210 */ /* 0x004fc80007ffe0ff */
[----:B------:R-:W-:Y:S01]  /*36a0*/  SHF.L.U32 R33, R30, 0x1, RZ ;  /* 0x000000011e217819 */ /* 0x000fe200000006ff */
[----:B0-----:R-:W-:-:S04]  /*36b0*/  IMAD.WIDE.U32 R28, R31, 0x4, R28 ;  /* 0x000000041f1c7825 */ /* 0x001fc800078e001c */
[----:B---3--:R-:W-:Y:S01]  /*36c0*/  IMAD.WIDE R64, R33, 0x4, R64 ;  /* 0x0000000421407825 */ /* 0x008fe200078e0240 */
[----:B------:R-:W-:Y:S06]  /*36d0*/  @P2 BRA `(.L_x_767) ;  /* 0x0000000000602947 */ /* 0x000fec0003800000 */
[----:B------:R-:W0:Y:S01]  /*36e0*/  S2R R6, SR_LANEID ;  /* 0x0000000000067919 */ /* 0x000e220000000000 */
[----:B------:R-:W-:Y:S01]  /*36f0*/  HFMA2.MMA R32, -RZ, RZ, 0, 5.9604644775390625e-08 ;  /* 0x00000001ff207435 */ /* 0x000fe200000001ff */
[----:B------:R-:W-:Y:S01]  /*3700*/  VOTEU.ANY UR5, UPT, PT ;  /* 0x0000000000057886 */ /* 0x000fe200038e0100 */
[----:B------:R-:W-:Y:S01]  /*3710*/  LOP3.LUT P0, RZ, R43, 0x2, RZ, 0xc0, !PT ;  /* 0x000000022bff7812 */ /* 0x000fe2000780c0ff */
[----:B------:R-:W-:Y:S01]  /*3720*/  UFLO.U32 UR6, UR5 ;  /* 0x00000005000672bd */ /* 0x000fe200080e0000 */
[----:B------:R-:W-:Y:S01]  /*3730*/  IMAD R31, R36, UR7, R35 ;  /* 0x00000007241f7c24 */ /* 0x000fe2000f8e0223 */
[----:B------:R-:W-:Y:S01]  /*3740*/  UPOPC UR5, UR5 ;  /* 0x00000005000572bf */ /* 0x000fe20008000000 */
[----:B------:R-:W-:Y:S02]  /*3750*/  SEL R37, R34, RZ, !P0 ;  /* 0x000000ff22257207 */ /* 0x000fe40004000000 */
[----:B------:R-:W-:Y:S02]  /*3760*/  IMAD.WIDE.U32 R30, R31, 0x8, R64 ;  /* 0x000000081f1e7825 */ /* 0x000fe400078e0040 */
[----:B------:R-:W-:-:S02]  /*3770*/  SEL R32, R32, 0xffffffff, !P0 ;  /* 0xffffffff20207807 */ /* 0x000fc40004000000 */
[----:B------:R-:W-:Y:S01]  /*3780*/  ISETP.NE.AND P0, PT, R37, -0x1, PT ;  /* 0xffffffff2500780c */ /* 0x000fe20003f05270 */
[----:B------:R1:W-:Y:S02]  /*3790*/  STG.E.64 desc[UR8][R30.64], R26 ;  /* 0x0000001a1e007986 */ /* 0x0003e4000c101b08 */
[----:B------:R-:W-:Y:S01]  /*37a0*/  IMAD R33, R32, UR5, RZ ;  /* 0x0000000520217c24 */ /* 0x000fe2000f8e02ff */
[----:B0-----:R-:W-:-:S13]  /*37b0*/  ISETP.EQ.U32.AND P3, PT, R6, UR6, PT ;  /* 0x0000000606007c0c */ /* 0x001fda000bf62070 */
[----:B------:R-:W-:Y:S06]  /*37c0*/  @P3 MEMBAR.ALL.GPU ;  /* 0x0000000000003992 */ /* 0x000fec000000a000 */
[----:B------:R-:W-:-:S00]  /*37d0*/  @P3 ERRBAR ;  /* 0x00000000000039ab */ /* 0x000fc00000000000 */
[----:B------:R-:W-:Y:S06]  /*37e0*/  @P3 CGAERRBAR ;  /* 0x00000000000035ab */ /* 0x000fec0000000000 */
[----:B------:R1:W-:Y:S01]  /*37f0*/  @P3 REDG.E.ADD.S32.STRONG.GPU desc[UR8][R28.64], R33 ;  /* 0x000000211c00398e */ /* 0x0003e2000c10e388 */
[----:B------:R-:W-:Y:S05]  /*3800*/  @!P0 BRA `(.L_x_767) ;  /* 0x0000000000148947 */ /* 0x000fea0003800000 */
.L_x_768:
[----:B-1----:R-:W2:Y:S04]  /*3810*/  LDG.E.STRONG.GPU R30, desc[UR8][R28.64] ;  /* 0x000000081c1e7981 */ /* 0x002ea8000c1ef900 */
[----:B--2---:R-:W-:Y:S01]  /*3820*/  CCTL.IVALL ;  /* 0x00000000ff00798f */ /* 0x004fe20002000000 */
[----:B------:R-:W-:Y:S05]  /*3830*/  YIELD ;  /* 0x0000000000007946 */ /* 0x000fea0003800000 */
[----:B------:R-:W-:-:S13]  /*3840*/  ISETP.NE.AND P0, PT, R30, R37, PT ;  /* 0x000000251e00720c */ /* 0x000fda0003f05270 */
[----:B------:R-:W-:Y:S05]  /*3850*/  @P0 BRA `(.L_x_768) ;  /* 0xfffffffc00ec0947 */ /* 0x000fea000383ffff */
.L_x_767:
[----:B------:R-:W-:Y:S01]  /*3860*/  ISETP.NE.AND P0, PT, R34, RZ, PT ;  /* 0x000000ff2200720c */ /* 0x000fe20003f05270 */
[----:B------:R-:W-:Y:S05]  /*3870*/  WARPSYNC.ALL ;  /* 0x0000000000007948 */ /* 0x000fea0003800000 */
[----:B------:R-:W-:Y:S07]  /*3880*/  BAR.SYNC.DEFER_BLOCKING 0x0 ;  /* 0x0000000000007b1d */ /* 0x000fee0000010000 */
[----:B------:R-:W-:Y:S05]  /*3890*/  @!P0 BRA `(.L_x_766) ;  /* 0x0000000c00e88947 */ /* 0x000fea0003800000 */
[----:B-1----:R-:W-:Y:S02]  /*38a0*/  IADD3 R28, R34, -0x1, RZ ;  /* 0xffffffff221c7810 */ /* 0x002fe40007ffe0ff */
[----:B------:R-:W-:Y:S02]  /*38b0*/  MOV R38, RZ ;  /* 0x000000ff00267202 */ /* 0x000fe40000000f00 */
[----:B------:R-:W-:-:S13]  /*38c0*/  ISETP.GE.U32.AND P0, PT, R28, 0x3, PT ;  /* 0x000000031c00780c */ /* 0x000fda0003f06070 */
[----:B------:R-:W-:Y:S05]  /*38d0*/  @!P0 BRA `(.L_x_769) ;  /* 0x0000000c00688947 */ /* 0x000fea0003800000 */
[----:B------:R-:W-:Y:S01]  /*38e0*/  LOP3.LUT R37, R34, 0x3, RZ, 0xc0, !PT ;  /* 0x0000000322257812 */ /* 0x000fe200078ec0ff */
[----:B------:R-:W-:-:S03]  /*38f0*/  HFMA2.MMA R38, -RZ, RZ, 0, 0 ;  /* 0x00000000ff267435 */ /* 0x000fc600000001ff */
[----:B------:R-:W-:-:S04]  /*3900*/  IADD3 R37, -R37, R34, RZ ;  /* 0x0000002225257210 */ /* 0x000fc80007ffe1ff */
[----:B------:R-:W-:-:S13]  /*3910*/  ISETP.GT.AND P0, PT, R37, RZ, PT ;  /* 0x000000ff2500720c */ /* 0x000fda0003f04270 */
[----:B------:R-:W-:Y:S05]  /*3920*/  @!P0 BRA `(.L_x_770) ;  /* 0x0000000800d88947 */ /* 0x000fea0003800000 */
[----:B------:R-:W-:Y:S02]  /*3930*/  ISETP.GT.AND P3, PT, R37, 0xc, PT ;  /* 0x0000000c2500780c */ /* 0x000fe40003f64270 */
[----:B------:R-:W-:-:S11]  /*3940*/  PLOP3.LUT P0, PT, PT, PT, PT, 0x80, 0x0 ;  /* 0x000000000000781c */ /* 0x000fd60003f0f070 */
[----:B------:R-:W-:Y:S05]  /*3950*/  @!P3 BRA `(.L_x_771) ;  /* 0x0000000400d0b947 */ /* 0x000fea0003800000 */
[----:B------:R-:W-:-:S13]  /*3960*/  PLOP3.LUT P0, PT, PT, PT, PT, 0x8, 0x0 ;  /* 0x000000000000781c */ /* 0x000fda0003f0e170 */
.L_x_772:
[----:B------:R-:W-:-:S13]  /*3970*/  ISETP.EQ.OR P6, PT, R38, UR7, P2 ;  /* 0x0000000726007c0c */ /* 0x000fda00097c2670 */
[----:B------:R-:W-:-:S04]  /*3980*/  @!P6 IMAD R31, R36, R38, R35 ;  /* 0x00000026241fe224 */ /* 0x000fc800078e0223 */
[----:B------:R-:W-:-:S06]  /*3990*/  @!P6 IMAD.WIDE.U32 R30, R31, 0x8, R64 ;  /* 0x000000081f1ee825 */ /* 0x000fcc00078e0040 */
[----:B------:R-:W2:Y:S01]  /*39a0*/  @!P6 LDG.E.64 R30, desc[UR8][R30.64] ;  /* 0x000000081e1ee981 */ /* 0x000ea2000c1e1b00 */
[----:B------:R-:W-:-:S04]  /*39b0*/  IADD3 R29, R38, 0x1, RZ ;  /* 0x00000001261d7810 */ /* 0x000fc80007ffe0ff */
[----:B------:R-:W-:Y:S02]  /*39c0*/  ISETP.EQ.OR P3, PT, R29, UR7, P2 ;  /* 0x000000071d007c0c */ /* 0x000fe40009762670 */
[----:B------:R-:W-:-:S04]  /*39d0*/  IADD3 R33, R38, 0x2, RZ ;  /* 0x0000000226217810 */ /* 0x000fc80007ffe0ff */
[----:B------:R-:W-:-:S07]  /*39e0*/  ISETP.EQ.OR P4, PT, R33, UR7, P2 ;  /* 0x0000000721007c0c */ /* 0x000fce0009782670 */
[----:B------:R-:W-:-:S04]  /*39f0*/  @!P3 IMAD R29, R36, R29, R35 ;  /* 0x0000001d241db224 */ /* 0x000fc800078e0223 */
        /* <DEDUP_REMOVED lines=8> */
[----:B------:R-:W-:-:S13]  /*3a80*/  ISETP.EQ.OR P6, PT, R31, UR7, P2 ;  /* 0x000000071f007c0c */ /* 0x000fda00097c2670 */
[----:B------:R-:W-:-:S04]  /*3a90*/  @!P6 IMAD R31, R36, R31, R35 ;  /* 0x0000001f241fe224 */ /* 0x000fc800078e0223 */
[----:B------:R-:W-:-:S06]  /*3aa0*/  @!P6 IMAD.WIDE.U32 R30, R31, 0x8, R64 ;  /* 0x000000081f1ee825 */ /* 0x000fcc00078e0040 */
[----:B------:R-:W2:Y:S01]  /*3ab0*/  @!P6 LDG.E.64 R30, desc[UR8][R30.64] ;  /* 0x000000081e1ee981 */ /* 0x000ea2000c1e1b00 */
[----:B---3--:R-:W-:Y:S01]  /*3ac0*/  @!P3 FADD.FTZ R27, R27, R29 ;  /* 0x0000001d1b1bb221 */ /* 0x008fe20000010000 */
        /* <DEDUP_REMOVED lines=67> */
[C---:B------:R-:W-:Y:S01]  /*3f00*/  IADD3 R32, R38.reuse, 0xe, RZ ;  /* 0x0000000e26207810 */ /* 0x040fe20007ffe0ff */
[----:B------:R-:W-:Y:S01]  /*3f10*/  @!P4 FADD.FTZ R27, R27, R33 ;  /* 0x000000211b1bc221 */ /* 0x000fe20000010000 */
[----:B------:R-:W-:Y:S02]  /*3f20*/  IADD3 R33, R38, 0xf, RZ ;  /* 0x0000000f26217810 */ /* 0x000fe40007ffe0ff */
[----:B------:R-:W-:-:S07]  /*3f30*/  ISETP.EQ.OR P4, PT, R32, UR7, P2 ;  /* 0x0000000720007c0c */ /* 0x000fce0009782670 */
        /* <DEDUP_REMOVED lines=14> */
[----:B------:R-:W-:Y:S02]  /*4020*/  @!P3 FADD.FTZ R27, R27, R29 ;  /* 0x0000001d1b1bb221 */ /* 0x000fe40000010000 */
[----:B------:R-:W-:Y:S02]  /*4030*/  ISETP.GT.AND P3, PT, R37, 0xc, PT ;  /* 0x0000000c2500780c */ /* 0x000fe40003f64270 */
[----:B------:R-:W-:Y:S01]  /*4040*/  IADD3 R38, R38, 0x10, RZ ;  /* 0x0000001026267810 */ /* 0x000fe20007ffe0ff */
[----:B--2---:R-:W-:Y:S01]  /*4050*/  @!P4 FADD.FTZ R26, R26, R30 ;  /* 0x0000001e1a1ac221 */ /* 0x004fe20000010000 */
[----:B------:R-:W-:-:S03]  /*4060*/  @!P4 FADD.FTZ R27, R27, R31 ;  /* 0x0000001f1b1bc221 */ /* 0x000fc60000010000 */
[----:B----4-:R-:W-:Y:S01]  /*4070*/  @!P6 FADD.FTZ R26, R26, R32 ;  /* 0x000000201a1ae221 */ /* 0x010fe20000010000 */
[----:B------:R-:W-:-:S05]  /*4080*/  @!P6 FADD.FTZ R27, R27, R33 ;  /* 0x000000211b1be221 */ /* 0x000fca0000010000 */
[----:B------:R-:W-:Y:S05]  /*4090*/  @P3 BRA `(.L_x_772) ;  /* 0xfffffff800343947 */ /* 0x000fea000383ffff */
.L_x_771:
[----:B------:R-:W-:-:S13]  /*40a0*/  ISETP.GT.AND P3, PT, R37, 0x4, PT ;  /* 0x000000042500780c */ /* 0x000fda0003f64270 */
[----:B------:R-:W-:Y:S05]  /*40b0*/  @!P3 BRA `(.L_x_773) ;  /* 0x0000000000ecb947 */ /* 0x000fea0003800000 */
[----:B------:R-:W-:-:S13]  /*40c0*/  ISETP.EQ.OR P0, PT, R38, UR7, P2 ;  /* 0x0000000726007c0c */ /* 0x000fda0009702670 */
[----:B------:R-:W-:-:S04]  /*40d0*/  @!P0 IMAD R29, R38, R36, R35 ;  /* 0x00000024261d8224 */ /* 0x000fc800078e0223 */
[----:B------:R-:W-:-:S06]  /*40e0*/  @!P0 IMAD.WIDE.U32 R28, R29, 0x8, R64 ;  /* 0x000000081d1c8825 */ /* 0x000fcc00078e0040 */
[----:B------:R-:W2:Y:S01]  /*40f0*/  @!P0 LDG.E.64 R28, desc[UR8][R28.64] ;  /* 0x000000081c1c8981 */ /* 0x000ea2000c1e1b00 */
[C---:B------:R-:W-:Y:S02]  /*4100*/  IADD3 R31, R38.reuse, 0x1, RZ ;  /* 0x00000001261f7810 */ /* 0x040fe40007ffe0ff */
[----:B------:R-:W-:Y:S02]  /*4110*/  IADD3 R33, R38, 0x2, RZ ;  /* 0x0000000226217810 */ /* 0x000fe40007ffe0ff */
[----:B------:R-:W-:Y:S02]  /*4120*/  ISETP.EQ.OR P4, PT, R31, UR7, P2 ;  /* 0x000000071f007c0c */ /* 0x000fe40009782670 */
[----:B------:R-:W-:-:S11]  /*4130*/  ISETP.EQ.OR P6, PT, R33, UR7, P2 ;  /* 0x0000000721007c0c */ /* 0x000fd600097c2670 */
[C-C-:B------:R-:W-:Y:S02]  /*4140*/  @!P4 IMAD R31, R36.reuse, R31, R35.reuse ;  /* 0x0000001f241fc224 */ /* 0x140fe400078e0223 */
[----:B------:R-:W-:Y:S02]  /*4150*/  @!P6 IMAD R33, R36, R33, R35 ;  /* 0x000000212421e224 */ /* 0x000fe400078e0223 */
[----:B------:R-:W-:-:S04]  /*4160*/  @!P4 IMAD.WIDE.U32 R30, R31, 0x8, R64 ;  /* 0x000000081f1ec825 */ /* 0x000fc800078e0040 */
[----:B------:R-:W-:Y:S02]  /*4170*/  @!P6 IMAD.WIDE.U32 R32, R33, 0x8, R64 ;  /* 0x000000082120e825 */ /* 0x000fe400078e0040 */
[----:B------:R-:W3:Y:S04]  /*4180*/  @!P4 LDG.E.64 R30, desc[UR8][R30.64] ;  /* 0x000000081e1ec981 */ /* 0x000ee8000c1e1b00 */
[----:B------:R-:W4:Y:S01]  /*4190*/  @!P6 LDG.E.64 R32, desc[UR8][R32.64] ;  /* 0x000000082020e981 */ /* 0x000f22000c1e1b00 */
[----:B--2---:R-:W-:Y:S01]  /*41a0*/  @!P0 FADD.FTZ R27, R27, R29 ;  /* 0x0000001d1b1b8221 */ /* 0x004fe20000010000 */
[----:B------:R-:W-:Y:S01]  /*41b0*/  IADD3 R29, R38, 0x3, RZ ;  /* 0x00000003261d7810 */ /* 0x000fe20007ffe0ff */
[----:B------:R-:W-:-:S03]  /*41c0*/  @!P0 FADD.FTZ R26, R26, R28 ;  /* 0x0000001c1a1a8221 */ /* 0x000fc60000010000 */
[----:B------:R-:W-:Y:S02]  /*41d0*/  ISETP.EQ.OR P3, PT, R29, UR7, P2 ;  /* 0x000000071d007c0c */ /* 0x000fe40009762670 */
[----:B------:R-:W-:-:S11]  /*41e0*/  IADD3 R38, R38, 0x4, RZ ;  /* 0x0000000426267810 */ /* 0x000fd60007ffe0ff */
[----:B------:R-:W-:-:S04]  /*41f0*/  @!P3 IMAD R29, R36, R29, R35 ;  /* 0x0000001d241db224 */ /* 0x000fc800078e0223 */
[----:B------:R-:W-:Y:S01]  /*4200*/  @!P3 IMAD.WIDE.U32 R28, R29, 0x8, R64 ;  /* 0x000000081d1cb825 */ /* 0x000fe200078e0040 */
[----:B------:R-:W-:-:S05]  /*4210*/  ISETP.EQ.OR P0, PT, R38, UR7, P2 ;  /* 0x0000000726007c0c */ /* 0x000fca0009702670 */
[----:B------:R-:W2:Y:S01]  /*4220*/  @!P3 LDG.E.64 R28, desc[UR8][R28.64] ;  /* 0x000000081c1cb981 */ /* 0x000ea2000c1e1b00 */
[----:B---3--:R-:W-:Y:S01]  /*4230*/  @!P4 FADD.FTZ R27, R27, R31 ;  /* 0x0000001f1b1bc221 */ /* 0x008fe20000010000 */
[----:B------:R-:W-:-:S03]  /*4240*/  @!P4 FADD.FTZ R26, R26, R30 ;  /* 0x0000001e1a1ac221 */ /* 0x000fc60000010000 */
[----:B----4-:R-:W-:-:S03]  /*4250*/  @!P6 FADD.FTZ R27, R27, R33 ;  /* 0x000000211b1be221 */ /* 0x010fc60000010000 */
[----:B------:R-:W-:Y:S02]  /*4260*/  @!P0 IMAD R33, R36, R38, R35 ;  /* 0x0000002624218224 */ /* 0x000fe400078e0223 */
[----:B------:R-:W-:Y:S02]  /*4270*/  @!P6 FADD.FTZ R26, R26, R32 ;  /* 0x000000201a1ae221 */ /* 0x000fe40000010000 */
[----:B------:R-:W-:-:S06]  /*4280*/  @!P0 IMAD.WIDE.U32 R32, R33, 0x8, R64 ;  /* 0x0000000821208825 */ /* 0x000fcc00078e0040 */
[----:B------:R-:W3:Y:S01]  /*4290*/  @!P0 LDG.E.64 R32, desc[UR8][R32.64] ;  /* 0x0000000820208981 */ /* 0x000ee2000c1e1b00 */
[----:B------:R-:W-:-:S04]  /*42a0*/  IADD3 R31, R38, 0x1, RZ ;  /* 0x00000001261f7810 */ /* 0x000fc80007ffe0ff */
[----:B------:R-:W-:Y:S02]  /*42b0*/  ISETP.EQ.OR P4, PT, R31, UR7, P2 ;  /* 0x000000071f007c0c */ /* 0x000fe40009782670 */
[----:B------:R-:W-:-:S11]  /*42c0*/  IADD3 R39, R38, 0x3, RZ ;  /* 0x0000000326277810 */ /* 0x000fd60007ffe0ff */
[----:B------:R-:W-:-:S04]  /*42d0*/  @!P4 IMAD R31, R36, R31, R35 ;  /* 0x0000001f241fc224 */ /* 0x000fc800078e0223 */
[----:B------:R-:W-:-:S06]  /*42e0*/  @!P4 IMAD.WIDE.U32 R30, R31, 0x8, R64 ;  /* 0x000000081f1ec825 */ /* 0x000fcc00078e0040 */
[----:B------:R-:W4:Y:S01]  /*42f0*/  @!P4 LDG.E.64 R30, desc[UR8][R30.64] ;  /* 0x000000081e1ec981 */ /* 0x000f22000c1e1b00 */
[----:B--2---:R-:W-:Y:S01]  /*4300*/  @!P3 FADD.FTZ R27, R27, R29 ;  /* 0x0000001d1b1bb221 */ /* 0x004fe20000010000 */
[----:B------:R-:W-:Y:S01]  /*4310*/  IADD3 R29, R38, 0x2, RZ ;  /* 0x00000002261d7810 */ /* 0x000fe20007ffe0ff */
[----:B------:R-:W-:-:S03]  /*4320*/  @!P3 FADD.FTZ R26, R26, R28 ;  /* 0x0000001c1a1ab221 */ /* 0x000fc60000010000 */
[----:B------:R-:W-:Y:S02]  /*4330*/  ISETP.EQ.OR P6, PT, R29, UR7, P2 ;  /* 0x000000071d007c0c */ /* 0x000fe400097c2670 */
[----:B------:R-:W-:-:S11]  /*4340*/  ISETP.EQ.OR P3, PT, R39, UR7, P2 ;  /* 0x0000000727007c0c */ /* 0x000fd60009762670 */
[C---:B------:R-:W-:Y:S02]  /*4350*/  @!P6 IMAD R29, R36.reuse, R29, R35 ;  /* 0x0000001d241de224 */ /* 0x040fe400078e0223 */
[----:B---3--:R-:W-:Y:S01]  /*4360*/  @!P0 FADD.FTZ R27, R27, R33 ;  /* 0x000000211b1b8221 */ /* 0x008fe20000010000 */
[----:B------:R-:W-:Y:S02]  /*4370*/  @!P3 IMAD R33, R36, R39, R35 ;  /* 0x000000272421b224 */ /* 0x000fe400078e0223 */
[----:B------:R-:W-:-:S04]  /*4380*/  @!P6 IMAD.WIDE.U32 R28, R29, 0x8, R64 ;  /* 0x000000081d1ce825 */ /* 0x000fc800078e0040 */
[----:B------:R-:W-:Y:S01]  /*4390*/  @!P0 FADD.FTZ R26, R26, R32 ;  /* 0x000000201a1a8221 */ /* 0x000fe20000010000 */
[----:B------:R-:W-:Y:S01]  /*43a0*/  @!P3 IMAD.WIDE.U32 R32, R33, 0x8, R64 ;  /* 0x000000082120b825 */ /* 0x000fe200078e0040 */
[----:B------:R-:W2:Y:S05]  /*43b0*/  @!P6 LDG.E.64 R28, desc[UR8][R28.64] ;  /* 0x000000081c1ce981 */ /* 0x000eaa000c1e1b00 */
[----:B------:R-:W3:Y:S01]  /*43c0*/  @!P3 LDG.E.64 R32, desc[UR8][R32.64] ;  /* 0x000000082020b981 */ /* 0x000ee2000c1e1b00 */
[----:B------:R-:W-:Y:S02]  /*43d0*/  IADD3 R37, R37, -0x4, RZ ;  /* 0xfffffffc25257810 */ /* 0x000fe40007ffe0ff */
[----:B------:R-:W-:-:S02]  /*43e0*/  PLOP3.LUT P0, PT, PT, PT, PT, 0x8, 0x0 ;  /* 0x000000000000781c */ /* 0x000fc40003f0e170 */
[----:B------:R-:W-:Y:S01]  /*43f0*/  IADD3 R37, R37, -0x4, RZ ;  /* 0xfffffffc25257810 */ /* 0x000fe20007ffe0ff */
[----:B----4-:R-:W-:Y:S01]  /*4400*/  @!P4 FADD.FTZ R26, R26, R30 ;  /* 0x0000001e1a1ac221 */ /* 0x010fe20000010000 */
[----:B------:R-:W-:Y:S01]  /*4410*/  @!P4 FADD.FTZ R27, R27, R31 ;  /* 0x0000001f1b1bc221 */ /* 0x000fe20000010000 */
[----:B------:R-:W-:Y:S02]  /*4420*/  IADD3 R38, R38, 0x4, RZ ;  /* 0x0000000426267810 */ /* 0x000fe40007ffe0ff */
[----:B--2---:R-:W-:Y:S01]  /*4430*/  @!P6 FADD.FTZ R26, R26, R28 ;  /* 0x0000001c1a1ae221 */ /* 0x004fe20000010000 */
[----:B------:R-:W-:-:S03]  /*4440*/  @!P6 FADD.FTZ R27, R27, R29 ;  /* 0x0000001d1b1be221 */ /* 0x000fc60000010000 */
[----:B---3--:R-:W-:Y:S01]  /*4450*/  @!P3 FADD.FTZ R26, R26, R32 ;  /* 0x000000201a1ab221 */ /* 0x008fe20000010000 */
[----:B------:R-:W-:-:S07]  /*4460*/  @!P3 FADD.FTZ R27, R27, R33 ;  /* 0x000000211b1bb221 */ /* 0x000fce0000010000 */
.L_x_773:
[----:B------:R-:W-:-:S13]  /*4470*/  ISETP.NE.OR P0, PT, R37, RZ, P0 ;  /* 0x000000ff2500720c */ /* 0x000fda0000705670 */
[----:B------:R-:W-:Y:S05]  /*4480*/  @!P0 BRA `(.L_x_769) ;  /* 0x00000000007c8947 */ /* 0x000fea0003800000 */
.L_x_770:
[C---:B------:R-:W-:Y:S02]  /*4490*/  ISETP.EQ.OR P3, PT, R38.reuse, UR7, P2 ;  /* 0x0000000726007c0c */ /* 0x040fe40009762670 */
[C---:B------:R-:W-:Y:S02]  /*44a0*/  IADD3 R29, R38.reuse, 0x1, RZ ;  /* 0x00000001261d7810 */ /* 0x040fe40007ffe0ff */
[----:B------:R-:W-:Y:S02]  /*44b0*/  IADD3 R33, R38, 0x2, RZ ;  /* 0x0000000226217810 */ /* 0x000fe40007ffe0ff */
[----:B------:R-:W-:-:S07]  /*44c0*/  ISETP.EQ.OR P4, PT, R29, UR7, P2 ;  /* 0x000000071d007c0c */ /* 0x000fce0009782670 */
[----:B------:R-:W-:-:S04]  /*44d0*/  @!P3 IMAD R31, R36, R38, R35 ;  /* 0x00000026241fb224 */ /* 0x000fc800078e0223 */
[----:B------:R-:W-:-:S06]  /*44e0*/  @!P3 IMAD.WIDE.U32 R30, R31, 0x8, R64 ;  /* 0x000000081f1eb825 */ /* 0x000fcc00078e0040 */
[----:B------:R-:W2:Y:S01]  /*44f0*/  @!P3 LDG.E.64 R30, desc[UR8][R30.64] ;  /* 0x000000081e1eb981 */ /* 0x000ea2000c1e1b00 */
[----:B------:R-:W-:Y:S01]  /*4500*/  ISETP.EQ.OR P6, PT, R33, UR7, P2 ;  /* 0x0000000721007c0c */ /* 0x000fe200097c2670 */
[----:B------:R-:W-:Y:S01]  /*4510*/  @!P4 IMAD R29, R36, R29, R35 ;  /* 0x0000001d241dc224 */ /* 0x000fe200078e0223 */
[----:B------:R-:W-:-:S03]  /*4520*/  IADD3 R32, R38, 0x3, RZ ;  /* 0x0000000326207810 */ /* 0x000fc60007ffe0ff */
[----:B------:R-:W-:Y:S01]  /*4530*/  @!P4 IMAD.WIDE.U32 R28, R29, 0x8, R64 ;  /* 0x000000081d1cc825 */ /* 0x000fe200078e0040 */
[----:B------:R-:W-:-:S05]  /*4540*/  ISETP.EQ.OR P0, PT, R32, UR7, P2 ;  /* 0x0000000720007c0c */ /* 0x000fca0009702670 */
[----:B------:R-:W3:Y:S02]  /*4550*/  @!P4 LDG.E.64 R28, desc[UR8][R28.64] ;  /* 0x000000081c1cc981 */ /* 0x000ee4000c1e1b00 */
[----:B------:R-:W-:Y:S02]  /*4560*/  @!P6 IMAD R33, R36, R33, R35 ;  /* 0x000000212421e224 */ /* 0x000fe400078e0223 */
[----:B--2---:R-:W-:Y:S01]  /*4570*/  @!P3 FADD.FTZ R26, R26, R30 ;  /* 0x0000001e1a1ab221 */ /* 0x004fe20000010000 */
[----:B------:R-:W-:Y:S01]  /*4580*/  @!P3 FADD.FTZ R27, R27, R31 ;  /* 0x0000001f1b1bb221 */ /* 0x000fe20000010000 */
[----:B------:R-:W-:-:S04]  /*4590*/  @!P6 IMAD.WIDE.U32 R30, R33, 0x8, R64 ;  /* 0x00000008211ee825 */ /* 0x000fc800078e0040 */
[----:B------:R-:W-:Y:S02]  /*45a0*/  @!P0 IMAD R33, R36, R32, R35 ;  /* 0x0000002024218224 */ /* 0x000fe400078e0223 */
[----:B------:R-:W2:Y:S02]  /*45b0*/  @!P6 LDG.E.64 R30, desc[UR8][R30.64] ;  /* 0x000000081e1ee981 */ /* 0x000ea4000c1e1b00 */
[----:B------:R-:W-:Y:S01]  /*45c0*/  @!P0 IMAD.WIDE.U32 R32, R33, 0x8, R64 ;  /* 0x0000000821208825 */ /* 0x000fe200078e0040 */
[----:B------:R-:W-:-:S03]  /*45d0*/  IADD3 R37, R37, -0x4, RZ ;  /* 0xfffffffc25257810 */ /* 0x000fc60007ffe0ff */
[----:B---3--:R-:W-:Y:S02]  /*45e0*/  @!P4 FADD.FTZ R26, R26, R28 ;  /* 0x0000001c1a1ac221 */ /* 0x008fe40000010000 */
[----:B------:R-:W3:Y:S01]  /*45f0*/  @!P0 LDG.E.64 R32, desc[UR8][R32.64] ;  /* 0x0000000820208981 */ /* 0x000ee2000c1e1b00 */
[----:B------:R-:W-:Y:S01]  /*4600*/  ISETP.NE.AND P3, PT, R37, RZ, PT ;  /* 0x000000ff2500720c */ /* 0x000fe20003f65270 */
[----:B------:R-:W-:Y:S01]  /*4610*/  @!P4 FADD.FTZ R27, R27, R29 ;  /* 0x0000001d1b1bc221 */ /* 0x000fe20000010000 */
[----:B------:R-:W-:Y:S01]  /*4620*/  IADD3 R38, R38, 0x4, RZ ;  /* 0x0000000426267810 */ /* 0x000fe20007ffe0ff */
[----:B--2---:R-:W-:Y:S02]  /*4630*/  @!P6 FADD.FTZ R26, R26, R30 ;  /* 0x0000001e1a1ae221 */ /* 0x004fe40000010000 */
[----:B------:R-:W-:Y:S02]  /*4640*/  @!P6 FADD.FTZ R27, R27, R31 ;  /* 0x0000001f1b1be221 */ /* 0x000fe40000010000 */
[----:B---3--:R-:W-:-:S02]  /*4650*/  @!P0 FADD.FTZ R26, R26, R32 ;  /* 0x000000201a1a8221 */ /* 0x008fc40000010000 */
[----:B------:R-:W-:-:S04]  /*4660*/  @!P0 FADD.FTZ R27, R27, R33 ;  /* 0x000000211b1b8221 */ /* 0x000fc80000010000 */
[----:B------:R-:W-:Y:S05]  /*4670*/  @P3 BRA `(.L_x_770) ;  /* 0xfffffffc00843947 */ /* 0x000fea000383ffff */
.L_x_769:
        /* <DEDUP_REMOVED lines=11> */
.L_x_775:
[----:B------:R-:W-:Y:S05]  /*4730*/  BSYNC B0 ;  /* 0x0000000000007941 */ /* 0x000fea0003800000 */
.L_x_774:
        /* <DEDUP_REMOVED lines=16> */
.L_x_766:
[----:B------:R-:W3:Y:S01]  /*4840*/  S2UR UR6, SR_CgaCtaId ;  /* 0x00000000000679c3 */ /* 0x000ee20000008800 */
[----:B------:R-:W-:Y:S01]  /*4850*/  UMOV UR5, 0x400 ;  /* 0x0000040000057882 */ /* 0x000fe20000000000 */
[--C-:B-1----:R-:W-:Y:S01]  /*4860*/  HADD2.F32 R33, -RZ, R40.reuse.H0_H0 ;  /* 0x20000028ff217230 */ /* 0x102fe20000004100 */
[----:B------:R-:W-:Y:S01]  /*4870*/  ULDC.64 UR14, c[0x0][0x290] ;  /* 0x0000a400000e7ab9 */ /* 0x000fe20000000a00 */
[----:B------:R-:W-:Y:S01]  /*4880*/  HADD2.F32 R35, -RZ, R40.H1_H1 ;  /* 0x30000028ff237230 */ /* 0x000fe20000004100 */
[----:B------:R-:W-:Y:S01]  /*4890*/  ISETP.GE.U32.AND P0, PT, R50, UR14, PT ;  /* 0x0000000e32007c0c */ /* 0x000fe2000bf06070 */
[----:B---3--:R-:W-:-:S09]  /*48a0*/  ULEA UR5, UR6, UR5, 0x18 ;  /* 0x0000000506057291 */ /* 0x008fd2000f8ec03f */
[----:B------:R0:W-:Y:S01]  /*48b0*/  @!P2 STS.64 [UR5+0xc8], R26 ;  /* 0x0000c81aff00a988 */ /* 0x0001e20008000a05 */
[----:B------:R-:W-:Y:S01]  /*48c0*/  BAR.SYNC.DEFER_BLOCKING 0x0 ;  /* 0x0000000000007b1d */ /* 0x000fe20000010000 */
[----:B0-----:R-:W-:Y:S01]  /*48d0*/  FADD.FTZ R26, -R20, R33 ;  /* 0x00000021141a7221 */ /* 0x001fe20000010100 */
[----:B------:R-:W-:-:S03]  /*48e0*/  HADD2.F32 R33, -RZ, R42.H0_H0 ;  /* 0x2000002aff217230 */ /* 0x000fc60000004100 */
[-C--:B--2---:R-:W-:Y:S01]  /*48f0*/  FMUL.FTZ R39, R26, R21.reuse ;  /* 0x000000151a277220 */ /* 0x084fe20000410000 */
[----:B------:R-:W0:Y:S01]  /*4900*/  LDS.64 R28, [UR5+0xc8] ;  /* 0x0000c805ff1c7984 */ /* 0x000e220008000a00 */
[----:B------:R-:W-:Y:S02]  /*4910*/  ULDC UR5, c[0x0][0x2bc] ;  /* 0x0000af0000057ab9 */ /* 0x000fe40000000800 */
[----:B0-----:R-:W-:Y:S01]  /*4920*/  FMUL.FTZ R30, R28, UR5 ;  /* 0x000000051c1e7c20 */ /* 0x001fe20008410000 */
[----:B------:R-:W-:Y:S01]  /*4930*/  FADD.FTZ R28, -R20, R35 ;  /* 0x00000023141c7221 */ /* 0x000fe20000010100 */
[----:B------:R-:W-:Y:S01]  /*4940*/  FMUL.FTZ R31, R29, UR5 ;  /* 0x000000051d1f7c20 */ /* 0x000fe20008410000 */
[--C-:B------:R-:W-:Y:S02]  /*4950*/  HADD2.F32 R29, -RZ, R18.reuse.H0_H0 ;  /* 0x20000012ff1d7230 */ /* 0x100fe40000004100 */
        /* <DEDUP_REMOVED lines=21> */
.L_x_776:
        /* <DEDUP_REMOVED lines=14> */
[----:B------:R-:W-:Y:S02]  /*4b90*/  ULDC.64 UR12, c[0x0][0x210] ;  /* 0x00008400000c7ab9 */ /* 0x000fe40000000a00 */
[----:B------:R-:W-:Y:S02]  /*4ba0*/  LEA R28, P2, R26, UR12, 0x1 ;  /* 0x0000000c1a1c7c11 */ /* 0x000fe4000f8408ff */
[----:B------:R-:W-:Y:S02]  /*4bb0*/  IADD3 R29, R27, R29, RZ ;  /* 0x0000001d1b1d7210 */ /* 0x000fe40007ffe0ff */
[----:B------:R-:W-:Y:S02]  /*4bc0*/  F2FP.F16.F32.PACK_AB R27, R18, R35 ;  /* 0x00000023121b723e */ /* 0x000fe400000000ff */
[----:B------:R-:W-:-:S05]  /*4bd0*/  LEA.HI.X R29, R26, UR13, R29, 0x1, P2 ;  /* 0x0000000d1a1d7c11 */ /* 0x000fca00090f0c1d */
[----:B------:R0:W-:Y:S02]  /*4be0*/  STG.E desc[UR8][R28.64], R27 ;  /* 0x0000001b1c007986 */ /* 0x0001e4000c101908 */
.L_x_778:
[----:B------:R-:W-:Y:S05]  /*4bf0*/  BSYNC B0 ;  /* 0x0000000000007941 */ /* 0x000fea0003800000 */
.L_x_777:
[----:B0-----:R-:W-:Y:S01]  /*4c00*/  HADD2.F32 R29, -RZ, R42.H1_H1 ;  /* 0x3000002aff1d7230 */ /* 0x001fe20000004100 */
[----:B------:R-:W-:Y:S01]  /*4c10*/  ISETP.GE.U32.AND P2, PT, R49, UR14, PT ;  /* 0x0000000e31007c0c */ /* 0x000fe2000bf46070 */
[C---:B------:R-:W-:Y:S01]  /*4c20*/  FADD.FTZ R18, -R20.reuse, R33 ;  /* 0x0000002114127221 */ /* 0x040fe20000010100 */
[----:B------:R-:W-:Y:S01]  /*4c30*/  ISETP.GE.AND.EX P3, PT, R7, UR15, PT, P0 ;  /* 0x0000000f07007c0c */ /* 0x000fe2000bf66300 */
[--C-:B------:R-:W-:Y:S01]  /*4c40*/  HADD2.F32 R27, -RZ, R16.reuse.H0_H0 ;  /* 0x20000010ff1b7230 */ /* 0x100fe20000004100 */
[----:B------:R-:W-:Y:S01]  /*4c50*/  ISETP.GE.AND.EX P4, PT, R9, UR15, PT, P2 ;  /* 0x0000000f09007c0c */ /* 0x000fe2000bf86320 */
[----:B------:R-:W-:Y:S01]  /*4c60*/  FADD.FTZ R26, -R20, R29 ;  /* 0x0000001d141a7221 */ /* 0x000fe20000010100 */
[----:B------:R-:W-:Y:S01]  /*4c70*/  ISETP.GE.U32.AND P0, PT, R48, UR14, PT ;  /* 0x0000000e30007c0c */ /* 0x000fe2000bf06070 */
[----:B------:R-:W-:Y:S01]  /*4c80*/  HADD2.F32 R16, -RZ, R16.H1_H1 ;  /* 0x30000010ff107230 */ /* 0x000fe20000004100 */
[----:B------:R-:W-:Y:S01]  /*4c90*/  ISETP.GE.U32.AND P2, PT, R47, UR14, PT ;  /* 0x0000000e2f007c0c */ /* 0x000fe2000bf46070 */
[--C-:B------:R-:W-:Y:S01]  /*4ca0*/  HADD2.F32 R33, -RZ, R12.reuse.H0_H0 ;  /* 0x2000000cff217230 */ /* 0x100fe20000004100 */
[C---:B------:R-:W-:Y:S01]  /*4cb0*/  ISETP.GT.U32.OR P3, PT, R53.reuse, 0x29f, P3 ;  /* 0x0000029f3500780c */ /* 0x040fe20001f64470 */
[----:B------:R-:W-:Y:S01]  /*4cc0*/  HADD2.F32 R35, -RZ, R12.H1_H1 ;  /* 0x3000000cff237230 */ /* 0x000fe20000004100 */
[----:B------:R-:W-:Y:S01]  /*4cd0*/  ISETP.GT.U32.OR P4, PT, R53, 0x29f, P4 ;  /* 0x0000029f3500780c */ /* 0x000fe20002784470 */
[-C--:B------:R-:W-:Y:S01]  /*4ce0*/  FMUL.FTZ R65, R18, R21.reuse ;  /* 0x0000001512417220 */ /* 0x080fe20000410000 */
[----:B------:R-:W-:Y:S01]  /*4cf0*/  FMUL.FTZ R34, R26, R21 ;  /* 0x000000151a227220 */ /* 0x000fe20000410000 */
[----:B------:R-:W-:Y:S10]  /*4d00*/  @!P5 BRA `(.L_x_779) ;  /* 0x000000000048d947 */ /* 0x000ff40003800000 */
        /* <DEDUP_REMOVED lines=18> */
.L_x_779:
        /* <DEDUP_REMOVED lines=10> */
[----:B------:R-:W-:Y:S01]  /*4ed0*/  FMUL.FTZ R12, R12, R21 ;  /* 0x000000150c0c7220 */ /* 0x000fe20000410000 */
[----:B------:R-:W-:-:S04]  /*4ee0*/  IMAD.WIDE.U32 R26, R50, UR12, R26 ;  /* 0x0000000c321a7c25 */ /* 0x000fc8000f8e001a */
[----:B------:R-:W-:Y:S01]  /*4ef0*/  IMAD R29, R50, UR13, R7 ;  /* 0x0000000d321d7c24 */ /* 0x000fe2000f8e0207 */
[----:B------:R-:W-:Y:S01]  /*4f00*/  ULDC.64 UR12, c[0x0][0x210] ;  /* 0x00008400000c7ab9 */ /* 0x000fe20000000a00 */
[----:B------:R-:W-:Y:S01]  /*4f10*/  FMUL.FTZ R7, R16, R21 ;  /* 0x0000001510077220 */ /* 0x000fe20000410000 */
[C---:B------:R-:W-:Y:S02]  /*4f20*/  LEA R28, P3, R26.reuse, UR12, 0x1 ;  /* 0x0000000c1a1c7c11 */ /* 0x040fe4000f8608ff */
[----:B------:R-:W-:Y:S02]  /*4f30*/  IADD3 R29, R27, R29, RZ ;  /* 0x0000001d1b1d7210 */ /* 0x000fe40007ffe0ff */
[----:B------:R-:W-:Y:S02]  /*4f40*/  F2FP.F16.F32.PACK_AB R7, R7, R12 ;  /* 0x0000000c0707723e */ /* 0x000fe400000000ff */
[----:B------:R-:W-:-:S05]  /*4f50*/  LEA.HI.X R29, R26, UR13, R29, 0x1, P3 ;  /* 0x0000000d1a1d7c11 */ /* 0x000fca00098f0c1d */
[----:B------:R0:W-:Y:S02]  /*4f60*/  STG.E desc[UR8][R28.64], R7 ;  /* 0x000000071c007986 */ /* 0x0001e4000c101908 */
.L_x_781:
[----:B------:R-:W-:Y:S05]  /*4f70*/  BSYNC B0 ;  /* 0x0000000000007941 */ /* 0x000fea0003800000 */
.L_x_780:
[C---:B------:R-:W-:Y:S01]  /*4f80*/  FADD.FTZ R12, -R20.reuse, R33 ;  /* 0x00000021140c7221 */ /* 0x040fe20000010100 */
[----:B------:R-:W-:Y:S01]  /*4f90*/  FADD.FTZ R16, -R20, R35 ;  /* 0x0000002314107221 */ /* 0x000fe20000010100 */
[--C-:B0-----:R-:W-:Y:S02]  /*4fa0*/  HADD2.F32 R7, -RZ, R10.reuse.H0_H0 ;  /* 0x2000000aff077230 */ /* 0x101fe40000004100 */
[----:B------:R-:W-:Y:S02]  /*4fb0*/  HADD2.F32 R10, -RZ, R10.H1_H1 ;  /* 0x3000000aff0a7230 */ /* 0x000fe40000004100 */
        /* <DEDUP_REMOVED lines=21> */
.L_x_782:
        /* <DEDUP_REMOVED lines=15> */
[----:B------:R-:W-:Y:S02]  /*5200*/  F2FP.F16.F32.PACK_AB R7, R7, R12 ;  /* 0x0000000c0707723e */ /* 0x000fe400000000ff */
[----:B------:R-:W-:Y:S02]  /*5210*/  LEA R28, P3, R26, UR12, 0x1 ;  /* 0x0000000c1a1c7c11 */ /* 0x000fe4000f8608ff */
[----:B------:R-:W-:-:S04]  /*5220*/  IADD3 R9, R27, R9, RZ ;  /* 0x000000091b097210 */ /* 0x000fc80007ffe0ff */
[----:B------:R-:W-:-:S05]  /*5230*/  LEA.HI.X R29, R26, UR13, R9, 0x1, P3 ;  /* 0x0000000d1a1d7c11 */ /* 0x000fca00098f0c09 */
[----:B------:R0:W-:Y:S02]  /*5240*/  STG.E desc[UR8][R28.64], R7 ;  /* 0x000000071c007986 */ /* 0x0001e4000c101908 */
.L_x_784:
[----:B------:R-:W-:Y:S05]  /*5250*/  BSYNC B0 ;  /* 0x0000000000007941 */ /* 0x000fea0003800000 */
.L_x_783:
[--C-:B0-----:R-:W-:Y:S01]  /*5260*/  HADD2.F32 R7, -RZ, R14.reuse.H0_H0 ;  /* 0x2000000eff077230 */ /* 0x101fe20000004100 */
[----:B------:R-:W-:Y:S01]  /*5270*/  ISETP.GE.U32.AND P3, PT, R46, UR14, PT ;  /* 0x0000000e2e007c0c */ /* 0x000fe2000bf66070 */
[----:B------:R-:W-:Y:S01]  /*5280*/  HADD2.F32 R9, -RZ, R14.H1_H1 ;  /* 0x3000000eff097230 */ /* 0x000fe20000004100 */
[----:B------:R-:W-:Y:S01]  /*5290*/  ISETP.GE.U32.AND P4, PT, R45, UR14, PT ;  /* 0x0000000e2d007c0c */ /* 0x000fe2000bf86070 */
[----:B------:R-:W-:Y:S01]  /*52a0*/  HADD2.F32 R27, -RZ, R55.H0_H0 ;  /* 0x20000037ff1b7230 */ /* 0x000fe20000004100 */
[----:B------:R-:W-:Y:S01]  /*52b0*/  ISETP.GE.U32.AND P6, PT, R44, UR14, PT ;  /* 0x0000000e2c007c0c */ /* 0x000fe2000bfc6070 */
[----:B------:R-:W-:Y:S01]  /*52c0*/  HADD2.F32 R29, -RZ, R57.H0_H0 ;  /* 0x20000039ff1d7230 */ /* 0x000fe20000004100 */
[----:B------:R-:W-:Y:S01]  /*52d0*/  ISETP.GE.AND.EX P0, PT, R11, UR15, PT, P0 ;  /* 0x0000000f0b007c0c */ /* 0x000fe2000bf06300 */
[----:B------:R-:W-:Y:S01]  /*52e0*/  HADD2.F32 R33, -RZ, R59.H0_H0 ;  /* 0x2000003bff217230 */ /* 0x000fe20000004100 */
[----:B------:R-:W-:Y:S01]  /*52f0*/  ISETP.GE.AND.EX P2, PT, R13, UR15, PT, P2 ;  /* 0x0000000f0d007c0c */ /* 0x000fe2000bf46320 */
[----:B------:R-:W-:Y:S01]  /*5300*/  HADD2.F32 R55, -RZ, R55.H1_H1 ;  /* 0x30000037ff377230 */ /* 0x000fe20000004100 */
[----:B------:R-:W-:Y:S01]  /*5310*/  ISETP.GE.AND.EX P3, PT, R15, UR15, PT, P3 ;  /* 0x0000000f0f007c0c */ /* 0x000fe2000bf66330 */
[----:B------:R-:W-:Y:S01]  /*5320*/  HADD2.F32 R57, -RZ, R57.H1_H1 ;  /* 0x30000039ff397230 */ /* 0x000fe20000004100 */
[----:B------:R-:W-:Y:S01]  /*5330*/  ISETP.GE.AND.EX P4, PT, R17, UR15, PT, P4 ;  /* 0x0000000f11007c0c */ /* 0x000fe2000bf86340 */
[----:B------:R-:W-:Y:S01]  /*5340*/  HADD2.F32 R59, -RZ, R59.H1_H1 ;  /* 0x3000003bff3b7230 */ /* 0x000fe20000004100 */
[----:B------:R-:W-:Y:S01]  /*5350*/  ISETP.GE.AND.EX P6, PT, R19, UR15, PT, P6 ;  /* 0x0000000f13007c0c */ /* 0x000fe2000bfc6360 */
[----:B------:R-:W-:-:S02]  /*5360*/  HADD2.F32 R35, -RZ, R62.H0_H0 ;  /* 0x2000003eff237230 */ /* 0x000fc40000004100 */
[C---:B------:R-:W-:Y:S01]  /*5370*/  FADD.FTZ R10, -R20.reuse, R7 ;  /* 0x00000007140a7221 */ /* 0x040fe20000010100 */
[----:B------:R-:W-:Y:S02]  /*5380*/  HADD2.F32 R37, -RZ, R62.H1_H1 ;  /* 0x3000003eff257230 */ /* 0x000fe40000004100 */
[C---:B------:R-:W-:Y:S01]  /*5390*/  FADD.FTZ R34, -R20.reuse, R9 ;  /* 0x0000000914227221 */ /* 0x040fe20000010100 */
[C---:B------:R-:W-:Y:S01]  /*53a0*/  FADD.FTZ R32, -R20.reuse, R27 ;  /* 0x0000001b14207221 */ /* 0x040fe20000010100 */
[C---:B------:R-:W-:Y:S01]  /*53b0*/  FADD.FTZ R28, -R20.reuse, R55 ;  /* 0x00000037141c7221 */ /* 0x040fe20000010100 */
[C---:B------:R-:W-:Y:S01]  /*53c0*/  FADD.FTZ R18, -R20.reuse, R29 ;  /* 0x0000001d14127221 */ /* 0x040fe20000010100 */
[C---:B------:R-:W-:Y:S01]  /*53d0*/  FADD.FTZ R26, -R20.reuse, R57 ;  /* 0x00000039141a7221 */ /* 0x040fe20000010100 */
[C---:B------:R-:W-:Y:S01]  /*53e0*/  FADD.FTZ R14, -R20.reuse, R33 ;  /* 0x00000021140e7221 */ /* 0x040fe20000010100 */
[C---:B------:R-:W-:Y:S01]  /*53f0*/  FADD.FTZ R16, -R20.reuse, R59 ;  /* 0x0000003b14107221 */ /* 0x040fe20000010100 */
[C---:B------:R-:W-:Y:S01]  /*5400*/  FADD.FTZ R12, -R20.reuse, R35 ;  /* 0x00000023140c7221 */ /* 0x040fe20000010100 */
[--C-:B------:R-:W-:Y:S01]  /*5410*/  HADD2.F32 R7, -RZ, R8.reuse.H0_H0 ;  /* 0x20000008ff077230 */ /* 0x100fe20000004100 */
[C---:B------:R-:W-:Y:S01]  /*5420*/  ISETP.GT.U32.OR P0, PT, R53.reuse, 0x29f, P0 ;  /* 0x0000029f3500780c */ /* 0x040fe20000704470 */
[----:B------:R-:W-:Y:S01]  /*5430*/  FADD.FTZ R20, -R20, R37 ;  /* 0x0000002514147221 */ /* 0x000fe20000010100 */
[C---:B------:R-:W-:Y:S01]  /*5440*/  ISETP.GT.U32.OR P2, PT, R53.reuse, 0x29f, P2 ;  /* 0x0000029f3500780c */ /* 0x040fe20001744470 */
[----:B------:R-:W-:Y:S01]  /*5450*/  HADD2.F32 R8, -RZ, R8.H1_H1 ;  /* 0x30000008ff087230 */ /* 0x000fe20000004100 */
[C---:B------:R-:W-:Y:S01]  /*5460*/  ISETP.GT.U32.OR P3, PT, R53.reuse, 0x29f, P3 ;  /* 0x0000029f3500780c */ /* 0x040fe20001f64470 */
[-C--:B------:R-:W-:Y:S01]  /*5470*/  FMUL.FTZ R39, R10, R21.reuse ;  /* 0x000000150a277220 */ /* 0x080fe20000410000 */
[C---:B------:R-:W-:Y:S01]  /*5480*/  ISETP.GT.U32.OR P4, PT, R53.reuse, 0x29f, P4 ;  /* 0x0000029f3500780c */ /* 0x040fe20002784470 */
[----:B------:R-:W-:Y:S01]  /*5490*/  FMUL.FTZ R38, R34, R21 ;  /* 0x0000001522267220 */ /* 0x000fe20000410000 */
[----:B------:R-:W-:Y:S01]  /*54a0*/  ISETP.GT.U32.OR P6, PT, R53, 0x29f, P6 ;  /* 0x0000029f3500780c */ /* 0x000fe200037c4470 */
        /* <DEDUP_REMOVED lines=19> */
.L_x_785:
        /* <DEDUP_REMOVED lines=11> */
[-C--:B------:R-:W-:Y:S01]  /*5690*/  FMUL.FTZ R7, R36, R21.reuse ;  /* 0x0000001524077220 */ /* 0x080fe20000410000 */
[----:B------:R-:W-:Y:S01]  /*56a0*/  FMUL.FTZ R34, R10, R21 ;  /* 0x000000150a227220 */ /* 0x000fe20000410000 */
[----:B------:R-:W-:Y:S01]  /*56b0*/  IMAD.WIDE.U32 R8, R48, UR12, R8 ;  /* 0x0000000c30087c25 */ /* 0x000fe2000f8e0008 */
[----:B------:R-:W-:-:S03]  /*56c0*/  ULDC.64 UR12, c[0x0][0x210] ;  /* 0x00008400000c7ab9 */ /* 0x000fc60000000a00 */
[----:B------:R-:W-:Y:S02]  /*56d0*/  F2FP.F16.F32.PACK_AB R7, R7, R34 ;  /* 0x000000220707723e */ /* 0x000fe400000000ff */
[----:B------:R-:W-:Y:S02]  /*56e0*/  LEA R10, P0, R8, UR12, 0x1 ;  /* 0x0000000c080a7c11 */ /* 0x000fe4000f8008ff */
[----:B------:R-:W-:-:S04]  /*56f0*/  IADD3 R11, R9, R11, RZ ;  /* 0x0000000b090b7210 */ /* 0x000fc80007ffe0ff */
[----:B------:R-:W-:-:S05]  /*5700*/  LEA.HI.X R11, R8, UR13, R11, 0x1, P0 ;  /* 0x0000000d080b7c11 */ /* 0x000fca00080f0c0b */
[----:B------:R0:W-:Y:S02]  /*5710*/  STG.E desc[UR8][R10.64], R7 ;  /* 0x000000070a007986 */ /* 0x0001e4000c101908 */
.L_x_787:
[----:B------:R-:W-:Y:S05]  /*5720*/  BSYNC B0 ;  /* 0x0000000000007941 */ /* 0x000fea0003800000 */
.L_x_786:
[--C-:B0-----:R-:W-:Y:S02]  /*5730*/  HADD2.F32 R7, -RZ, R56.reuse.H0_H0 ;  /* 0x20000038ff077230 */ /* 0x101fe40000004100 */
[-C--:B------:R-:W-:Y:S01]  /*5740*/  FMUL.FTZ R35, R32, R21.reuse ;  /* 0x0000001520237220 */ /* 0x080fe20000410000 */
        /* <DEDUP_REMOVED lines=21> */
.L_x_788:
        /* <DEDUP_REMOVED lines=10> */
[----:B------:R-:W-:Y:S02]  /*5940*/  FMUL.FTZ R7, R56, R21 ;  /* 0x0000001538077220 */ /* 0x000fe40000410000 */
[----:B------:R-:W-:-:S02]  /*5950*/  IMAD R11, R47, UR13, R28 ;  /* 0x0000000d2f0b7c24 */ /* 0x000fc4000f8e021c */
        /* <DEDUP_REMOVED lines=8> */
.L_x_790:
[----:B------:R-:W-:Y:S05]  /*59e0*/  BSYNC B0 ;  /* 0x0000000000007941 */ /* 0x000fea0003800000 */
.L_x_789:
        /* <DEDUP_REMOVED lines=23> */
.L_x_791:
        /* <DEDUP_REMOVED lines=15> */
[----:B------:R-:W-:Y:S02]  /*5c50*/  F2FP.F16.F32.PACK_AB R7, R7, R18 ;  /* 0x000000120707723e */ /* 0x000fe400000000ff */
[----:B------:R-:W-:Y:S02]  /*5c60*/  LEA R10, P0, R8, UR12, 0x1 ;  /* 0x0000000c080a7c11 */ /* 0x000fe4000f8008ff */
[----:B------:R-:W-:-:S04]  /*5c70*/  IADD3 R15, R9, R15, RZ ;  /* 0x0000000f090f7210 */ /* 0x000fc80007ffe0ff */
[----:B------:R-:W-:-:S05]  /*5c80*/  LEA.HI.X R11, R8, UR13, R15, 0x1, P0 ;  /* 0x0000000d080b7c11 */ /* 0x000fca00080f0c0f */
[----:B------:R0:W-:Y:S02]  /*5c90*/  STG.E desc[UR8][R10.64], R7 ;  /* 0x000000070a007986 */ /* 0x0001e4000c101908 */
.L_x_793:
[----:B------:R-:W-:Y:S05]  /*5ca0*/  BSYNC B0 ;  /* 0x0000000000007941 */ /* 0x000fea0003800000 */
.L_x_792:
        /* <DEDUP_REMOVED lines=23> */
.L_x_794:
        /* <DEDUP_REMOVED lines=20> */
.L_x_796:
[----:B------:R-:W-:Y:S05]  /*5f60*/  BSYNC B0 ;  /* 0x0000000000007941 */ /* 0x000fea0003800000 */
.L_x_795:
        /* <DEDUP_REMOVED lines=23> */
.L_x_797:
        /* <DEDUP_REMOVED lines=16> */
[----:B------:R-:W-:Y:S02]  /*61e0*/  F2FP.F16.F32.PACK_AB R7, R10, R7 ;  /* 0x000000070a07723e */ /* 0x000fe400000000ff */
[----:B------:R-:W-:-:S05]  /*61f0*/  LEA.HI.X R9, R66, UR13, R19, 0x1, P0 ;  /* 0x0000000d42097c11 */ /* 0x000fca00080f0c13 */
[----:B------:R0:W-:Y:S02]  /*6200*/  STG.E desc[UR8][R8.64], R7 ;  /* 0x0000000708007986 */ /* 0x0001e4000c101908 */
.L_x_799:
[----:B------:R-:W-:Y:S05]  /*6210*/  BSYNC B0 ;  /* 0x0000000000007941 */ /* 0x000fea0003800000 */
.L_x_798:
[----:B0-----:R-:W0:Y:S01]  /*6220*/  LDC R7, c[0x0][0x10] ;  /* 0x00000400ff077b82 */ /* 0x001e220000000800 */
[----:B------:R-:W-:Y:S02]  /*6230*/  IADD3 R43, R43, 0x1, RZ ;  /* 0x000000012b2b7810 */ /* 0x000fe40007ffe0ff */
[----:B0-----:R-:W-:-:S04]  /*6240*/  IADD3 R52, R7, R52, RZ ;  /* 0x0000003407347210 */ /* 0x001fc80007ffe0ff */
[----:B------:R-:W-:-:S13]  /*6250*/  ISETP.GE.AND P0, PT, R52, UR4, PT ;  /* 0x0000000434007c0c */ /* 0x000fda000bf06270 */
[----:B------:R-:W-:Y:S05]  /*6260*/  @!P0 BRA `(.L_x_800) ;  /* 0xffffffa0003c8947 */ /* 0x000fea000383ffff */
.L_x_749:
        /* <DEDUP_REMOVED lines=19> */
.L_x_802:
[----:B------:R-:W-:Y:S05]  /*63a0*/  BSYNC B0 ;  /* 0x0000000000007941 */ /* 0x000fea0003800000 */
.L_x_801:
        /* <DEDUP_REMOVED lines=11> */
.L_x_804:
[----:B------:R-:W2:Y:S04]  /*6460*/  LDG.E.STRONG.GPU R5, desc[UR8][R2.64] ;  /* 0x0000000802057981 */ /* 0x000ea8000c1ef900 */
[----:B--2---:R-:W-:Y:S01]  /*6470*/  CCTL.IVALL ;  /* 0x00000000ff00798f */ /* 0x004fe20002000000 */
[----:B------:R-:W-:Y:S05]  /*6480*/  YIELD ;  /* 0x0000000000007946 */ /* 0x000fea0003800000 */
[----:B------:R-:W-:-:S13]  /*6490*/  ISETP.NE.AND P0, PT, R5, R0, PT ;  /* 0x000000000500720c */ /* 0x000fda0003f05270 */
[----:B------:R-:W-:Y:S05]  /*64a0*/  @P0 BRA `(.L_x_804) ;  /* 0xfffffffc00ec0947 */ /* 0x000fea000383ffff */
.L_x_803:
        /* <DEDUP_REMOVED lines=24> */
.L_x_805:
        /* <DEDUP_REMOVED lines=23> */
.L_x_806:
        /* <DEDUP_REMOVED lines=14> */
.L_x_3238:


//--------------------- .text._Z35group_norm_nhwc_bwd_one_pass_kernelI11Fp16IOFp32WLi512ELi42ELi672EEv26Group_norm_nhwc_bwd_params --------------------------
	.section	.text._Z35group_norm_nhwc_bwd_one_pass_kernelI11Fp16IOFp32WLi512ELi42ELi672EEv26Group_norm_nhwc_bwd_params,"ax",@progbits
	.align	128
        .global         _Z35group_norm_nhwc_bwd_one_pass_kernelI11Fp16IOFp32WLi512ELi42ELi672EEv26Group_norm_nhwc_bwd_params
        .type           _Z35group_norm_nhwc_bwd_one_pass_kernelI11Fp16IOFp32WLi512ELi42ELi672EEv26Group_norm_nhwc_bwd_params,@function
        .size           _Z35group_norm_nhwc_bwd_one_pass_kernelI11Fp16IOFp32WLi512ELi42ELi672EEv26Group_norm_nhwc_bwd_params,(.L_x_3239 - _Z35group_norm_nhwc_bwd_one_pass_kernelI11Fp16IOFp32WLi512ELi42ELi672EEv26Group_norm_nhwc_bwd_params)
        .other          _Z35group_norm_nhwc_bwd_one_pass_kernelI11Fp16IOFp32WLi512ELi42ELi672EEv26Group_norm_nhwc_bwd_params,@"STO_CUDA_ENTRY STV_DEFAULT"
_Z35group_norm_nhwc_bwd_one_pass_kernelI11Fp16IOFp32WLi512ELi42ELi672EEv26Group_norm_nhwc_bwd_params:
.text._Z35group_norm_nhwc_bwd_one_pass_kernelI11Fp16IOFp32WLi512ELi42ELi672EEv26Group_norm_nhwc_bwd_params:
        /* <DEDUP_REMOVED lines=26> */
[----:B------:R-:W-:Y:S01]  /*01a0*/  ULEA.HI UR7, UP0, UR9, UR6, URZ, 0x1 ;  /* 0x0000000609077291 */ /* 0x000fe2000f81083f */
[----:B------:R-:W-:-:S02]  /*01b0*/  ULDC.64 UR14, c[0x0][0x290] ;  /* 0x0000a400000e7ab9 */ /* 0x000fc40000000a00 */
[----:B------:R-:W2:Y:S01]  /*01c0*/  S2UR UR8, SR_CgaCtaId ;  /* 0x00000000000879c3 */ /* 0x000ea20000008800 */
[----:B------:R-:W-:Y:S01]  /*01d0*/  UMOV UR4, 0x400 ;  /* 0x0000040000047882 */ /* 0x000fe20000000000 */
[----:B------:R-:W-:Y:S01]  /*01e0*/  UIADD3.X UR9, URZ, UR9, URZ, UP0, !UPT ;  /* 0x000000093f097290 */ /* 0x000fe200087fe43f */
[----:B------:R-:W-:Y:S01]  /*01f0*/  SHF.L.U32 R59, R59, 0x1, RZ ;  /* 0x000000013b3b7819 */ /* 0x000fe200000006ff */
[----:B------:R-:W-:Y:S02]  /*0200*/  USHF.R.S64 UR6, UR10, 0x1, UR11 ;  /* 0x000000010a067899 */ /* 0x000fe4000800100b */
[----:B------:R-:W-:Y:S02]  /*0210*/  USHF.R.S64 UR7, UR7, 0x1, UR9 ;  /* 0x0000000107077899 */ /* 0x000fe40008001009 */
[----:B------:R-:W-:-:S04]  /*0220*/  USHF.R.S32.HI UR9, URZ, 0x1, UR9 ;  /* 0x000000013f097899 */ /* 0x000fc80008011409 */
[----:B------:R-:W-:Y:S01]  /*0230*/  USHF.L.U64.HI UR9, UR7, 0x2, UR9 ;  /* 0x0000000207097899 */ /* 0x000fe20008010209 */
[----:B0-----:R-:W-:Y:S01]  /*0240*/  IMAD R57, R57, UR16, R2 ;  /* 0x0000001039397c24 */ /* 0x001fe2000f8e0202 */
[----:B------:R-:W-:-:S04]  /*0250*/  SHF.R.S32.HI R2, RZ, 0x5, R5 ;  /* 0x00000005ff027819 */ /* 0x000fc80000011405 */
[C---:B------:R-:W-:Y:S02]  /*0260*/  ISETP.GE.U32.AND P1, PT, R57.reuse, UR14, PT ;  /* 0x0000000e39007c0c */ /* 0x040fe4000bf26070 */
[----:B------:R-:W-:Y:S01]  /*0270*/  SHF.R.S32.HI R3, RZ, 0x1f, R57 ;  /* 0x0000001fff037819 */ /* 0x000fe20000011439 */
[----:B--2---:R-:W-:Y:S01]  /*0280*/  ULEA UR4, UR8, UR4, 0x18 ;  /* 0x0000000408047291 */ /* 0x004fe2000f8ec03f */
[----:B------:R-:W-:Y:S01]  /*0290*/  IADD3 R56, R57, 0x20, RZ ;  /* 0x0000002039387810 */ /* 0x000fe20007ffe0ff */
[----:B------:R-:W-:Y:S01]  /*02a0*/  USHF.R.S32.HI UR8, URZ, 0x1, UR11 ;  /* 0x000000013f087899 */ /* 0x000fe2000801140b */
[----:B------:R-:W-:Y:S01]  /*02b0*/  ISETP.GE.AND.EX P1, PT, R3, UR15, PT, P1 ;  /* 0x0000000f03007c0c */ /* 0x000fe2000bf26310 */
[----:B------:R-:W-:Y:S01]  /*02c0*/  ULDC.U8 UR15, c[0x0][0x2a4] ;  /* 0x0000a900000f7ab9 */ /* 0x000fe20000000000 */
[----:B------:R-:W-:Y:S01]  /*02d0*/  IADD3 R55, R57, 0x40, RZ ;  /* 0x0000004039377810 */ /* 0x000fe20007ffe0ff */
[----:B------:R-:W-:Y:S01]  /*02e0*/  USHF.L.U64.HI UR8, UR6, 0x2, UR8 ;  /* 0x0000000206087899 */ /* 0x000fe20008010208 */
[----:B------:R-:W-:-:S02]  /*02f0*/  ISETP.LT.U32.AND P1, PT, R58, 0x2a0, !P1 ;  /* 0x000002a03a00780c */ /* 0x000fc40004f21070 */
[C---:B------:R-:W-:Y:S02]  /*0300*/  IADD3 R54, R57.reuse, 0x60, RZ ;  /* 0x0000006039367810 */ /* 0x040fe40007ffe0ff */
[----:B------:R-:W-:Y:S02]  /*0310*/  IADD3 R53, R57, 0x80, RZ ;  /* 0x0000008039357810 */ /* 0x000fe40007ffe0ff */
[----:B------:R-:W-:Y:S01]  /*0320*/  LEA R2, R2, UR4, 0x3 ;  /* 0x0000000402027c11 */ /* 0x000fe2000f8e18ff */
[----:B-1----:R-:W-:-:S06]  /*0330*/  UMOV UR4, URZ ;  /* 0x0000003f00047c82 */ /* 0x002fcc0008000000 */
.L_x_890:
[----:B0-----:R-:W0:Y:S01]  /*0340*/  LDC R10, c[0x0][0x2a0] ;  /* 0x0000a800ff0a7b82 */ /* 0x001e220000000800 */
[----:B------:R-:W-:Y:S01]  /*0350*/  ISETP.LE.AND P5, PT, RZ, UR5, PT ;  /* 0x00000005ff007c0c */ /* 0x000fe2000bfa3270 */
[----:B------:R-:W-:Y:S01]  /*0360*/  ULDC.64 UR18, c[0x0][0x290] ;  /* 0x0000a40000127ab9 */ /* 0x000fe20000000a00 */
[C---:B------:R-:W-:Y:S01]  /*0370*/  IADD3 R23, R57.reuse, 0x180, RZ ;  /* 0x0000018039177810 */ /* 0x040fe20007ffe0ff */
[----:B------:R-:W-:Y:S01]  /*0380*/  ULDC.64 UR10, c[0x0][0x298] ;  /* 0x0000a600000a7ab9 */ /* 0x000fe20000000a00 */
[C---:B------:R-:W-:Y:S01]  /*0390*/  IADD3 R17, R57.reuse, 0xa0, RZ ;  /* 0x000000a039117810 */ /* 0x040fe20007ffe0ff */
[----:B------:R-:W-:Y:S01]  /*03a0*/  HFMA2.MMA R52, -RZ, RZ, 0, 0 ;  /* 0x00000000ff347435 */ /* 0x000fe200000001ff */
[----:B------:R-:W-:Y:S01]  /*03b0*/  IADD3 R16, R57, 0xc0, RZ ;  /* 0x000000c039107810 */ /* 0x000fe20007ffe0ff */
[----:B-1----:R-:W1:Y:S01]  /*03c0*/  @P1 LDC.64 R20, c[0x0][0x230] ;  /* 0x00008c00ff141b82 */ /* 0x002e620000000a00 */
[----:B------:R-:W-:Y:S02]  /*03d0*/  SHF.R.S32.HI R25, RZ, 0x1f, R17 ;  /* 0x0000001fff197819 */ /* 0x000fe40000011411 */
[----:B------:R-:W-:-:S02]  /*03e0*/  SHF.R.S32.HI R11, RZ, 0x1f, R23 ;  /* 0x0000001fff0b7819 */ /* 0x000fc40000011417 */
[----:B------:R-:W-:Y:S02]  /*03f0*/  SHF.R.S32.HI R27, RZ, 0x1f, R16 ;  /* 0x0000001fff1b7819 */ /* 0x000fe40000011410 */
[----:B------:R-:W-:Y:S01]  /*0400*/  IADD3 R13, R57, 0xe0, RZ ;  /* 0x000000e0390d7810 */ /* 0x000fe20007ffe0ff */
[----:B------:R-:W2:Y:S01]  /*0410*/  @P1 LDC.64 R28, c[0x0][0x228] ;  /* 0x00008a00ff1c1b82 */ /* 0x000ea20000000a00 */
        /* <DEDUP_REMOVED lines=12> */
[----:B------:R-:W-:Y:S01]  /*04e0*/  IMAD.HI.U32 R5, R5, R8, RZ ;  /* 0x0000000805057227 */ /* 0x000fe200078e00ff */
[----:B------:R-:W-:-:S04]  /*04f0*/  SHF.R.S32.HI R4, RZ, 0x1f, R23 ;  /* 0x0000001fff047819 */ /* 0x000fc80000011417 */
[----:B------:R-:W-:-:S05]  /*0500*/  IADD3 R6, -R5, RZ, RZ ;  /* 0x000000ff05067210 */ /* 0x000fca0007ffe1ff */
[C---:B------:R-:W-:Y:S02]  /*0510*/  IMAD R6, R7.reuse, R6, R8 ;  /* 0x0000000607067224 */ /* 0x040fe400078e0208 */
[----:B------:R-:W0:Y:S03]  /*0520*/  @P1 LDC.64 R8, c[0x0][0x288] ;  /* 0x0000a200ff081b82 */ /* 0x000e260000000a00 */
        /* <DEDUP_REMOVED lines=8> */
[----:B------:R-:W-:Y:S02]  /*05b0*/  LOP3.LUT R7, RZ, R10, RZ, 0x33, !PT ;  /* 0x0000000aff077212 */ /* 0x000fe400078e33ff */
[----:B------:R-:W-:Y:S02]  /*05c0*/  @!P5 IADD3 R6, -R6, RZ, RZ ;  /* 0x000000ff0606d210 */ /* 0x000fe40007ffe1ff */
[----:B------:R-:W-:Y:S02]  /*05d0*/  @P3 IADD3 R5, R5, 0x1, RZ ;  /* 0x0000000105053810 */ /* 0x000fe40007ffe0ff */
[----:B------:R-:W-:Y:S02]  /*05e0*/  ISETP.GE.U32.AND P3, PT, R23, UR18, PT ;  /* 0x0000001217007c0c */ /* 0x000fe4000bf66070 */
[----:B------:R-:W-:Y:S01]  /*05f0*/  SEL R71, R7, R6, !P2 ;  /* 0x0000000607477207 */ /* 0x000fe20005000000 */
[----:B0-----:R-:W-:Y:S01]  /*0600*/  @P1 IMAD R6, R3, R8, RZ ;  /* 0x0000000803061224 */ /* 0x001fe200078e02ff */
[----:B------:R-:W-:-:S02]  /*0610*/  @!P0 IADD3 R5, -R5, RZ, RZ ;  /* 0x000000ff05058210 */ /* 0x000fc40007ffe1ff */
[----:B------:R-:W-:Y:S01]  /*0620*/  ISETP.GE.AND.EX P3, PT, R4, UR19, PT, P3 ;  /* 0x0000001304007c0c */ /* 0x000fe2000bf66330 */
[----:B------:R-:W-:Y:S01]  /*0630*/  IMAD R30, R71, 0x2a, RZ ;  /* 0x0000002a471e7824 */ /* 0x000fe200078e02ff */
[----:B------:R-:W-:Y:S01]  /*0640*/  SEL R5, R7, R5, !P2 ;  /* 0x0000000507057207 */ /* 0x000fe20005000000 */
[----:B------:R-:W-:Y:S01]  /*0650*/  @P1 IMAD R9, R57, R9, R6 ;  /* 0x0000000939091224 */ /* 0x000fe200078e0206 */
[----:B------:R-:W-:Y:S02]  /*0660*/  ISETP.GT.U32.OR P3, PT, R58, 0x29f, P3 ;  /* 0x0000029f3a00780c */ /* 0x000fe40001f64470 */
[----:B------:R-:W-:Y:S02]  /*0670*/  SHF.R.S32.HI R4, RZ, 0x1f, R5 ;  /* 0x0000001fff047819 */ /* 0x000fe40000011405 */
[----:B------:R-:W-:Y:S02]  /*0680*/  SHF.R.S32.HI R7, RZ, 0x1f, R59 ;  /* 0x0000001fff077819 */ /* 0x000fe4000001143b */
[----:B------:R-:W-:Y:S01]  /*0690*/  IADD3 R74, P0, R59, R30, RZ ;  /* 0x0000001e3b4a7210 */ /* 0x000fe20007f1e0ff */
[----:B------:R-:W-:Y:S01]  /*06a0*/  IMAD R4, R4, UR10, RZ ;  /* 0x0000000a04047c24 */ /* 0x000fe2000f8e02ff */
[----:B------:R-:W-:-:S02]  /*06b0*/  ISETP.GE.U32.AND P4, PT, R17, UR18, PT ;  /* 0x0000001211007c0c */ /* 0x000fc4000bf86070 */
[----:B------:R-:W-:Y:S01]  /*06c0*/  LEA.HI.X.SX32 R75, R30, R7, 0x1, P0 ;  /* 0x000000071e4b7211 */ /* 0x000fe200000f0eff */
[----:B------:R-:W-:Y:S01]  /*06d0*/  IMAD R77, R5, UR11, R4 ;  /* 0x0000000b054d7c24 */ /* 0x000fe2000f8e0204 */
[----:B------:R-:W-:Y:S01]  /*06e0*/  ISETP.GE.AND.EX P4, PT, R25, UR19, PT, P4 ;  /* 0x0000001319007c0c */ /* 0x000fe2000bf86340 */
[----:B------:R-:W0:Y:S01]  /*06f0*/  @!P3 LDC.64 R18, c[0x0][0x230] ;  /* 0x00008c00ff12bb82 */ /* 0x000e220000000a00 */
[----:B------:R-:W-:Y:S01]  /*0700*/  ISETP.GE.U32.AND P0, PT, R16, UR18, PT ;  /* 0x0000001210007c0c */ /* 0x000fe2000bf06070 */
[----:B------:R-:W-:Y:S01]  /*0710*/  IMAD.WIDE.U32 R74, R5, UR10, R74 ;  /* 0x0000000a054a7c25 */ /* 0x000fe2000f8e004a */
[----:B------:R-:W-:Y:S02]  /*0720*/  ISETP.GT.U32.OR P4, PT, R58, 0x29f, P4 ;  /* 0x0000029f3a00780c */ /* 0x000fe40002784470 */
[----:B------:R-:W-:Y:S02]  /*0730*/  CS2R R50, SRZ ;  /* 0x0000000000327805 */ /* 0x000fe4000001ff00 */
[----:B------:R-:W-:-:S02]  /*0740*/  ISETP.GE.AND.EX P0, PT, R27, UR19, PT, P0 ;  /* 0x000000131b007c0c */ /* 0x000fc4000bf06300 */
[----:B------:R-:W-:Y:S02]  /*0750*/  CS2R R48, SRZ ;  /* 0x0000000000307805 */ /* 0x000fe4000001ff00 */
[----:B------:R-:W-:Y:S01]  /*0760*/  IADD3 R77, R75, R77, RZ ;  /* 0x0000004d4b4d7210 */ /* 0x000fe20007ffe0ff */
[----:B------:R-:W3:Y:S01]  /*0770*/  @!P3 LDC.64 R4, c[0x0][0x288] ;  /* 0x0000a200ff04bb82 */ /* 0x000ee20000000a00 */
[----:B------:R-:W-:Y:S02]  /*0780*/  @P1 MOV R76, R74 ;  /* 0x0000004a004c1202 */ /* 0x000fe40000000f00 */
[----:B------:R-:W-:Y:S02]  /*0790*/  CS2R R46, SRZ ;  /* 0x00000000002e7805 */ /* 0x000fe4000001ff00 */
[----:B------:R-:W-:Y:S02]  /*07a0*/  ISETP.GT.U32.OR P0, PT, R58, 0x29f, P0 ;  /* 0x0000029f3a00780c */ /* 0x000fe40000704470 */
[----:B------:R-:W-:-:S02]  /*07b0*/  CS2R R44, SRZ ;  /* 0x00000000002c7805 */ /* 0x000fc4000001ff00 */
[----:B------:R-:W-:Y:S01]  /*07c0*/  CS2R R42, SRZ ;  /* 0x00000000002a7805 */ /* 0x000fe2000001ff00 */
[----:B------:R-:W-:Y:S01]  /*07d0*/  @P1 IMAD.WIDE.U32 R6, R57, R8, R76 ;  /* 0x0000000839061225 */ /* 0x000fe200078e004c */
[----:B------:R-:W-:Y:S01]  /*07e0*/  CS2R R40, SRZ ;  /* 0x0000000000287805 */ /* 0x000fe2000001ff00 */
[----:B------:R-:W4:Y:S01]  /*07f0*/  @!P4 LDC.64 R14, c[0x0][0x288] ;  /* 0x0000a200ff0ecb82 */ /* 0x000f220000000a00 */
[----:B------:R-:W-:Y:S01]  /*0800*/  CS2R R38, SRZ ;  /* 0x0000000000267805 */ /* 0x000fe2000001ff00 */
[----:B------:R-:W-:Y:S01]  /*0810*/  ULDC.64 UR10, c[0x0][0x248] ;  /* 0x00009200000a7ab9 */ /* 0x000fe20000000a00 */
[----:B------:R-:W-:Y:S02]  /*0820*/  @P1 IADD3 R7, R7, R9, RZ ;  /* 0x0000000907071210 */ /* 0x000fe40007ffe0ff */
[C---:B------:R-:W-:Y:S02]  /*0830*/  @P1 SHF.L.U32 R9, R6.reuse, 0x1, RZ ;  /* 0x0000000106091819 */ /* 0x040fe400000006ff */
[----:B------:R-:W-:-:S02]  /*0840*/  @P1 SHF.L.U64.HI R12, R6, 0x1, R7 ;  /* 0x00000001060c1819 */ /* 0x000fc40000010207 */
[----:B------:R-:W-:Y:S02]  /*0850*/  @!P3 MOV R7, R77 ;  /* 0x0000004d0007b202 */ /* 0x000fe40000000f00 */
[----:B-1----:R-:W-:-:S04]  /*0860*/  @P1 IADD3 R20, P2, R9, R20, RZ ;  /* 0x0000001409141210 */ /* 0x002fc80007f5e0ff */
[----:B------:R-:W-:Y:S01]  /*0870*/  @P1 IADD3.X R21, R12, R21, RZ, P2, !PT ;  /* 0x000000150c151210 */ /* 0x000fe200017fe4ff */
[----:B---3--:R-:W-:Y:S01]  /*0880*/  @!P3 IMAD R6, R11, R4, RZ ;  /* 0x000000040b06b224 */ /* 0x008fe200078e02ff */
[----:B------:R-:W-:Y:S01]  /*0890*/  ISETP.GE.U32.AND P2, PT, R13, UR18, PT ;  /* 0x000000120d007c0c */ /* 0x000fe2000bf46070 */
[----:B------:R-:W1:Y:S02]  /*08a0*/  @!P3 LDC.64 R10, c[0x0][0x228] ;  /* 0x00008a00ff0abb82 */ /* 0x000e640000000a00 */
[C---:B------:R-:W-:Y:S01]  /*08b0*/  @!P3 IMAD R5, R23.reuse, R5, R6 ;  /* 0x000000051705b224 */ /* 0x040fe200078e0206 */
[----:B------:R-:W-:Y:S01]  /*08c0*/  @!P3 MOV R6, R74 ;  /* 0x0000004a0006b202 */ /* 0x000fe20000000f00 */
[----:B------:R4:W5:Y:S04]  /*08d0*/  @P1 LDG.E R52, desc[UR12][R20.64] ;  /* 0x0000000c14341981 */ /* 0x000968000c1e1900 */
[----:B------:R-:W-:Y:S01]  /*08e0*/  @!P3 IMAD.WIDE.U32 R6, R23, R4, R6 ;  /* 0x000000041706b225 */ /* 0x000fe200078e0006 */
[----:B------:R-:W-:-:S04]  /*08f0*/  SHF.R.S32.HI R23, RZ, 0x1f, R13 ;  /* 0x0000001fff177819 */ /* 0x000fc8000001140d */
[----:B------:R-:W-:Y:S02]  /*0900*/  @!P3 IADD3 R7, R7, R5, RZ ;  /* 0x000000050707b210 */ /* 0x000fe40007ffe0ff */
[----:B--2---:R-:W-:Y:S01]  /*0910*/  @P1 IADD3 R28, P5, R9, R28, RZ ;  /* 0x0000001c091c1210 */ /* 0x004fe20007fbe0ff */
[----:B------:R-:W2:Y:S01]  /*0920*/  @!P0 LDC.64 R4, c[0x0][0x288] ;  /* 0x0000a200ff048b82 */ /* 0x000ea20000000a00 */
[----:B------:R-:W-:Y:S02]  /*0930*/  ISETP.GE.AND.EX P2, PT, R23, UR19, PT, P2 ;  /* 0x0000001317007c0c */ /* 0x000fe4000bf46320 */
[C---:B------:R-:W-:Y:S02]  /*0940*/  @!P3 SHF.L.U32 R31, R6.reuse, 0x1, RZ ;  /* 0x00000001061fb819 */ /* 0x040fe400000006ff */
[----:B------:R-:W-:-:S03]  /*0950*/  @!P3 SHF.L.U64.HI R22, R6, 0x1, R7 ;  /* 0x000000010616b819 */ /* 0x000fc60000010207 */
[----:B------:R-:W3:Y:S01]  /*0960*/  @!P4 LDC.64 R8, c[0x0][0x230] ;  /* 0x00008c00ff08cb82 */ /* 0x000ee20000000a00 */
[----:B------:R-:W-:Y:S01]  /*0970*/  ISETP.GT.U32.OR P2, PT, R58, 0x29f, P2 ;  /* 0x0000029f3a00780c */ /* 0x000fe20001744470 */
[----:B----4-:R-:W-:Y:S01]  /*0980*/  @!P4 IMAD R20, R25, R14, RZ ;  /* 0x0000000e1914c224 */ /* 0x010fe200078e02ff */
[----:B0-----:R-:W-:-:S05]  /*0990*/  @!P3 IADD3 R24, P6, R31, R18, RZ ;  /* 0x000000121f18b210 */ /* 0x001fca0007fde0ff */
[----:B------:R-:W0:Y:S01]  /*09a0*/  @!P4 LDC.64 R6, c[0x0][0x228] ;  /* 0x00008a00ff06cb82 */ /* 0x000e220000000a00 */
[----:B------:R-:W-:Y:S02]  /*09b0*/  @P1 IADD3.X R29, R12, R29, RZ, P5, !PT ;  /* 0x0000001d0c1d1210 */ /* 0x000fe40002ffe4ff */
[----:B-1----:R-:W-:Y:S01]  /*09c0*/  @!P3 IADD3 R18, P5, R31, R10, RZ ;  /* 0x0000000a1f12b210 */ /* 0x002fe20007fbe0ff */
[C---:B------:R-:W-:Y:S01]  /*09d0*/  @!P4 IMAD R31, R17.reuse, R15, R20 ;  /* 0x0000000f111fc224 */ /* 0x040fe200078e0214 */
[----:B------:R-:W-:Y:S02]  /*09e0*/  @!P4 MOV R20, R74 ;  /* 0x0000004a0014c202 */ /* 0x000fe40000000f00 */
[----:B------:R-:W-:Y:S01]  /*09f0*/  @!P4 MOV R21, R77 ;  /* 0x0000004d0015c202 */ /* 0x000fe20000000f00 */
[----:B------:R-:W-:Y:S02]  /*0a00*/  HFMA2.MMA R12, -RZ, RZ, 0, 0 ;  /* 0x00000000ff0c7435 */ /* 0x000fe400000001ff */
[----:B------:R-:W-:Y:S01]  /*0a10*/  HFMA2.MMA R10, -RZ, RZ, 0, 0 ;  /* 0x00000000ff0a7435 */ /* 0x000fe200000001ff */
[----:B------:R-:W-:Y:S01]  /*0a20*/  @!P4 IMAD.WIDE.U32 R14, R17, R14, R20 ;  /* 0x0000000e110ec225 */ /* 0x000fe200078e0014 */
[C---:B------:R-:W-:Y:S01]  /*0a30*/  @!P3 IADD3.X R25, R22.reuse, R19, RZ, P6, !PT ;  /* 0x000000131619b210 */ /* 0x040fe200037fe4ff */
[----:B------:R-:W1:Y:S01]  /*0a40*/  @!P2 LDC.64 R20, c[0x0][0x288] ;  /* 0x0000a200ff14ab82 */ /* 0x000e620000000a00 */
[----:B------:R-:W-:-:S02]  /*0a50*/  @!P3 IADD3.X R19, R22, R11, RZ, P5, !PT ;  /* 0x0000000b1613b210 */ /* 0x000fc40002ffe4ff */
[----:B------:R-:W-:Y:S02]  /*0a60*/  @!P4 IADD3 R15, R15, R31, RZ ;  /* 0x0000001f0f0fc210 */ /* 0x000fe40007ffe0ff */
[----:B------:R-:W5:Y:S01]  /*0a70*/  @!P3 LDG.E R12, desc[UR12][R24.64] ;  /* 0x0000000c180cb981 */ /* 0x000f62000c1e1900 */
[C---:B------:R-:W-:Y:S01]  /*0a80*/  @!P4 SHF.L.U32 R11, R14.reuse, 0x1, RZ ;  /* 0x000000010e0bc819 */ /* 0x040fe200000006ff */
[----:B--2---:R-:W-:Y:S01]  /*0a90*/  @!P0 IMAD R27, R27, R4, RZ ;  /* 0x000000041b1b8224 */ /* 0x004fe200078e02ff */
[----:B------:R-:W-:Y:S01]  /*0aa0*/  @!P4 SHF.L.U64.HI R32, R14, 0x1, R15 ;  /* 0x000000010e20c819 */ /* 0x000fe2000001020f */
[----:B------:R2:W5:Y:S01]  /*0ab0*/  @!P3 LDG.E R10, desc[UR12][R18.64] ;  /* 0x0000000c120ab981 */ /* 0x000562000c1e1900 */
[----:B---3--:R-:W-:Y:S01]  /*0ac0*/  @!P4 IADD3 R26, P3, R11, R8, RZ ;  /* 0x000000080b1ac210 */ /* 0x008fe20007f7e0ff */
[----:B------:R-:W3:Y:S01]  /*0ad0*/  @!P0 LDC.64 R14, c[0x0][0x230] ;  /* 0x00008c00ff0e8b82 */ /* 0x000ee20000000a00 */
[----:B------:R-:W-:Y:S02]  /*0ae0*/  IADD3 R22, R57, 0x100, RZ ;  /* 0x0000010039167810 */ /* 0x000fe40007ffe0ff */
[----:B0-----:R-:W-:Y:S01]  /*0af0*/  @!P4 IADD3 R8, P5, R11, R6, RZ ;  /* 0x000000060b08c210 */ /* 0x001fe20007fbe0ff */
[----:B------:R-:W-:Y:S01]  /*0b00*/  @!P0 IMAD R11, R16, R5, R27 ;  /* 0x00000005100b8224 */ /* 0x000fe200078e021b */
[----:B------:R-:W-:-:S02]  /*0b10*/  @!P4 IADD3.X R27, R32, R9, RZ, P3, !PT ;  /* 0x00000009201bc210 */ /* 0x000fc40001ffe4ff */
[----:B------:R-:W-:Y:S02]  /*0b20*/  ISETP.GE.U32.AND P3, PT, R22, UR18, PT ;  /* 0x0000001216007c0c */ /* 0x000fe4000bf66070 */
[----:B--2---:R-:W-:Y:S01]  /*0b30*/  @!P0 MOV R18, R74 ;  /* 0x0000004a00128202 */ /* 0x004fe20000000f00 */
[----:B------:R0:W5:Y:S01]  /*0b40*/  @!P4 LDG.E R51, desc[UR12][R26.64] ;  /* 0x0000000c1a33c981 */ /* 0x000162000c1e1900 */
[----:B------:R-:W-:Y:S02]  /*0b50*/  @!P0 MOV R19, R77 ;  /* 0x0000004d00138202 */ /* 0x000fe40000000f00 */
[----:B------:R-:W-:Y:S01]  /*0b60*/  SHF.R.S32.HI R25, RZ, 0x1f, R22 ;  /* 0x0000001fff197819 */ /* 0x000fe20000011416 */
[----:B------:R-:W-:-:S03]  /*0b70*/  @!P0 IMAD.WIDE.U32 R4, R16, R4, R18 ;  /* 0x0000000410048225 */ /* 0x000fc600078e0012 */
[----:B------:R-:W-:Y:S01]  /*0b80*/  ISETP.GE.AND.EX P3, PT, R25, UR19, PT, P3 ;  /* 0x0000001319007c0c */ /* 0x000fe2000bf66330 */
[----:B------:R-:W2:Y:S03]  /*0b90*/  @!P0 LDC.64 R16, c[0x0][0x228] ;  /* 0x00008a00ff108b82 */ /* 0x000ea60000000a00 */
[----:B------:R-:W-:Y:S02]  /*0ba0*/  ISETP.GT.U32.OR P3, PT, R58, 0x29f, P3 ;  /* 0x0000029f3a00780c */ /* 0x000fe40001f64470 */
[----:B------:R-:W-:Y:S01]  /*0bb0*/  @!P0 IADD3 R5, R5, R11, RZ ;  /* 0x0000000b05058210 */ /* 0x000fe20007ffe0ff */
[----:B-1----:R-:W-:Y:S01]  /*0bc0*/  @!P2 IMAD R6, R23, R20, RZ ;  /* 0x000000141706a224 */ /* 0x002fe200078e02ff */
[----:B------:R-:W-:Y:S01]  /*0bd0*/  @!P4 IADD3.X R9, R32, R7, RZ, P5, !PT ;  /* 0x000000072009c210 */ /* 0x000fe20002ffe4ff */
[----:B------:R-:W1:Y:S01]  /*0be0*/  @!P2 LDC.64 R18, c[0x0][0x230] ;  /* 0x00008c00ff12ab82 */ /* 0x000e620000000a00 */
[----:B------:R-:W-:-:S02]  /*0bf0*/  @!P0 SHF.L.U32 R23, R4, 0x1, RZ ;  /* 0x0000000104178819 */ /* 0x000fc400000006ff */
[----:B------:R-:W-:Y:S02]  /*0c00*/  @!P0 SHF.L.U64.HI R32, R4, 0x1, R5 ;  /* 0x0000000104208819 */ /* 0x000fe40000010205 */
[----:B------:R-:W-:Y:S01]  /*0c10*/  IADD3 R11, R57, 0x120, RZ ;  /* 0x00000120390b7810 */ /* 0x000fe20007ffe0ff */
[----:B------:R-:W-:Y:S01]  /*0c20*/  @!P2 IMAD R31, R13, R21, R6 ;  /* 0x000000150d1fa224 */ /* 0x000fe200078e0206 */
[----:B------:R-:W-:Y:S01]  /*0c30*/  @!P2 MOV R4, R74 ;  /* 0x0000004a0004a202 */ /* 0x000fe20000000f00 */
[----:B------:R-:W4:Y:S01]  /*0c40*/  @!P3 LDC.64 R6, c[0x0][0x288] ;  /* 0x0000a200ff06bb82 */ /* 0x000f220000000a00 */
[----:B------:R-:W-:Y:S01]  /*0c50*/  @!P2 MOV R5, R77 ;  /* 0x0000004d0005a202 */ /* 0x000fe20000000f00 */
[----:B------:R0:W5:Y:S01]  /*0c60*/  @!P4 LDG.E R50, desc[UR12][R8.64] ;  /* 0x0000000c0832c981 */ /* 0x000162000c1e1900 */
[----:B------:R-:W-:Y:S01]  /*0c70*/  ISETP.GE.U32.AND P5, PT, R11, UR18, PT ;  /* 0x000000120b007c0c */ /* 0x000fe2000bfa6070 */
[----:B------:R-:W-:Y:S01]  /*0c80*/  @!P2 IMAD.WIDE.U32 R20, R13, R20, R4 ;  /* 0x000000140d14a225 */ /* 0x000fe200078e0004 */
[----:B------:R-:W-:-:S03]  /*0c90*/  SHF.R.S32.HI R13, RZ, 0x1f, R11 ;  /* 0x0000001fff0d7819 */ /* 0x000fc6000001140b */
[----:B------:R-:W1:Y:S01]  /*0ca0*/  @!P2 LDC.64 R4, c[0x0][0x228] ;  /* 0x00008a00ff04ab82 */ /* 0x000e620000000a00 */
[----:B------:R-:W-:-:S04]  /*0cb0*/  ISETP.GE.AND.EX P5, PT, R13, UR19, PT, P5 ;  /* 0x000000130d007c0c */ /* 0x000fc8000bfa6350 */
[----:B------:R-:W-:Y:S02]  /*0cc0*/  ISETP.GT.U32.OR P4, PT, R58, 0x29f, P5 ;  /* 0x0000029f3a00780c */ /* 0x000fe40002f84470 */
[----:B---3--:R-:W-:Y:S02]  /*0cd0*/  @!P0 IADD3 R14, P6, R23, R14, RZ ;  /* 0x0000000e170e8210 */ /* 0x008fe40007fde0ff */
[----:B------:R-:W-:Y:S02]  /*0ce0*/  @!P2 IADD3 R21, R21, R31, RZ ;  /* 0x0000001f1515a210 */ /* 0x000fe40007ffe0ff */
[----:B--2---:R-:W-:Y:S02]  /*0cf0*/  @!P0 IADD3 R16, P5, R23, R16, RZ ;  /* 0x0000001017108210 */ /* 0x004fe40007fbe0ff */
[----:B0-----:R-:W-:Y:S02]  /*0d00*/  @!P2 SHF.L.U32 R27, R20, 0x1, RZ ;  /* 0x00000001141ba819 */ /* 0x001fe400000006ff */
[----:B------:R-:W-:-:S03]  /*0d10*/  @!P0 IADD3.X R15, R32, R15, RZ, P6, !PT ;  /* 0x0000000f200f8210 */ /* 0x000fc600037fe4ff */
[----:B------:R-:W0:Y:S01]  /*0d20*/  @!P4 LDC.64 R8, c[0x0][0x288] ;  /* 0x0000a200ff08cb82 */ /* 0x000e220000000a00 */
[----:B------:R-:W-:Y:S01]  /*0d30*/  @!P2 SHF.L.U64.HI R24, R20, 0x1, R21 ;  /* 0x000000011418a819 */ /* 0x000fe20000010215 */
[----:B----4-:R-:W-:Y:S01]  /*0d40*/  @!P3 IMAD R23, R25, R6, RZ ;  /* 0x000000061917b224 */ /* 0x010fe200078e02ff */
[----:B------:R-:W-:Y:S01]  /*0d50*/  @!P0 IADD3.X R17, R32, R17, RZ, P5, !PT ;  /* 0x0000001120118210 */ /* 0x000fe20002ffe4ff */
[----:B------:R2:W5:Y:S01]  /*0d60*/  @!P0 LDG.E R48, desc[UR12][R14.64] ;  /* 0x0000000c0e308981 */ /* 0x000562000c1e1900 */
[----:B-1----:R-:W-:Y:S02]  /*0d70*/  @!P2 IADD3 R20, P6, R27, R18, RZ ;  /* 0x000000121b14a210 */ /* 0x002fe40007fde0ff */
[----:B------:R-:W-:Y:S01]  /*0d80*/  IADD3 R25, R57, 0x140, RZ ;  /* 0x0000014039197810 */ /* 0x000fe20007ffe0ff */
[----:B------:R-:W5:Y:S01]  /*0d90*/  @!P0 LDG.E R47, desc[UR12][R16.64] ;  /* 0x0000000c102f8981 */ /* 0x000f62000c1e1900 */
[----:B------:R-:W-:Y:S02]  /*0da0*/  @!P2 IADD3.X R21, R24, R19, RZ, P6, !PT ;  /* 0x000000131815a210 */ /* 0x000fe400037fe4ff */
[----:B------:R-:W1:Y:S01]  /*0db0*/  @!P3 LDC.64 R18, c[0x0][0x230] ;  /* 0x00008c00ff12bb82 */ /* 0x000e620000000a00 */
[----:B------:R-:W-:-:S02]  /*0dc0*/  ISETP.GE.U32.AND P0, PT, R25, UR18, PT ;  /* 0x0000001219007c0c */ /* 0x000fc4000bf06070 */
[----:B--2---:R-:W-:Y:S01]  /*0dd0*/  @!P3 MOV R14, R74 ;  /* 0x0000004a000eb202 */ /* 0x004fe20000000f00 */
[C---:B------:R-:W-:Y:S01]  /*0de0*/  @!P3 IMAD R31, R22.reuse, R7, R23 ;  /* 0x00000007161fb224 */ /* 0x040fe200078e0217 */
[----:B------:R-:W-:Y:S01]  /*0df0*/  @!P3 MOV R15, R77 ;  /* 0x0000004d000fb202 */ /* 0x000fe20000000f00 */
[----:B------:R2:W5:Y:S01]  /*0e00*/  @!P2 LDG.E R49, desc[UR12][R20.64] ;  /* 0x0000000c1431a981 */ /* 0x000562000c1e1900 */
[----:B------:R-:W-:Y:S01]  /*0e10*/  SHF.R.S32.HI R33, RZ, 0x1f, R25 ;  /* 0x0000001fff217819 */ /* 0x000fe20000011419 */
[----:B------:R-:W-:-:S03]  /*0e20*/  @!P3 IMAD.WIDE.U32 R22, R22, R6, R14 ;  /* 0x000000061616b225 */ /* 0x000fc600078e000e */
[----:B------:R-:W-:Y:S01]  /*0e30*/  ISETP.GE.AND.EX P0, PT, R33, UR19, PT, P0 ;  /* 0x0000001321007c0c */ /* 0x000fe2000bf06300 */
[----:B------:R-:W3:Y:S01]  /*0e40*/  @!P3 LDC.64 R6, c[0x0][0x228] ;  /* 0x00008a00ff06bb82 */ /* 0x000ee20000000a00 */
[----:B------:R-:W-:Y:S02]  /*0e50*/  @!P2 IADD3 R26, P5, R27, R4, RZ ;  /* 0x000000041b1aa210 */ /* 0x000fe40007fbe0ff */
[----:B------:R-:W-:Y:S02]  /*0e60*/  ISETP.GT.U32.OR P0, PT, R58, 0x29f, P0 ;  /* 0x0000029f3a00780c */ /* 0x000fe40000704470 */
[----:B------:R-:W-:Y:S02]  /*0e70*/  @!P3 IADD3 R15, R23, R31, RZ ;  /* 0x0000001f170fb210 */ /* 0x000fe40007ffe0ff */
[----:B------:R-:W-:Y:S02]  /*0e80*/  @!P2 IADD3.X R27, R24, R5, RZ, P5, !PT ;  /* 0x00000005181ba210 */ /* 0x000fe40002ffe4ff */
[----:B--2---:R-:W-:Y:S01]  /*0e90*/  IADD3 R21, R57, 0x160, RZ ;  /* 0x0000016039157810 */ /* 0x004fe20007ffe0ff */
[----:B------:R-:W2:Y:S01]  /*0ea0*/  @!P4 LDC.64 R4, c[0x0][0x230] ;  /* 0x00008c00ff04cb82 */ /* 0x000ea20000000a00 */
[----:B------:R-:W-:Y:S01]  /*0eb0*/  @!P3 SHF.L.U64.HI R20, R22, 0x1, R15 ;  /* 0x000000011614b819 */ /* 0x000fe2000001020f */
[----:B0-----:R-:W-:Y:S01]  /*0ec0*/  @!P4 IMAD R16, R13, R8, RZ ;  /* 0x000000080d10c224 */ /* 0x001fe200078e02ff */
[----:B------:R0:W5:Y:S01]  /*0ed0*/  @!P2 LDG.E R46, desc[UR12][R26.64] ;  /* 0x0000000c1a2ea981 */ /* 0x000162000c1e1900 */
[----:B------:R-:W-:-:S02]  /*0ee0*/  ISETP.GE.U32.AND P2, PT, R21, UR18, PT ;  /* 0x0000001215007c0c */ /* 0x000fc4000bf46070 */
[----:B------:R-:W-:Y:S02]  /*0ef0*/  SHF.R.S32.HI R31, RZ, 0x1f, R21 ;  /* 0x0000001fff1f7819 */ /* 0x000fe40000011415 */
[----:B------:R-:W4:Y:S01]  /*0f00*/  @!P4 LDC.64 R14, c[0x0][0x228] ;  /* 0x00008a00ff0ecb82 */ /* 0x000f220000000a00 */
[----:B------:R-:W-:Y:S01]  /*0f10*/  @!P3 SHF.L.U32 R35, R22, 0x1, RZ ;  /* 0x000000011623b819 */ /* 0x000fe200000006ff */
[----:B------:R-:W-:Y:S01]  /*0f20*/  @!P4 IMAD R13, R11, R9, R16 ;  /* 0x000000090b0dc224 */ /* 0x000fe200078e0210 */
[----:B------:R-:W-:Y:S02]  /*0f30*/  ISETP.GE.AND.EX P2, PT, R31, UR19, PT, P2 ;  /* 0x000000131f007c0c */ /* 0x000fe4000bf46320 */
[----:B------:R-:W-:Y:S02]  /*0f40*/  @!P4 MOV R22, R74 ;  /* 0x0000004a0016c202 */ /* 0x000fe40000000f00 */
[----:B------:R-:W-:Y:S01]  /*0f50*/  @!P4 MOV R23, R77 ;  /* 0x0000004d0017c202 */ /* 0x000fe20000000f00 */
[----:B------:R-:W0:Y:S01]  /*0f60*/  @!P0 LDC.64 R16, c[0x0][0x288] ;  /* 0x0000a200ff108b82 */ /* 0x000e220000000a00 */
[----:B-1----:R-:W-:-:S02]  /*0f70*/  @!P3 IADD3 R18, P5, R35, R18, RZ ;  /* 0x000000122312b210 */ /* 0x002fc40007fbe0ff */
[----:B------:R-:W-:Y:S01]  /*0f80*/  ISETP.GT.U32.OR P2, PT, R58, 0x29f, P2 ;  /* 0x0000029f3a00780c */ /* 0x000fe20001744470 */
[----:B------:R-:W-:Y:S01]  /*0f90*/  @!P4 IMAD.WIDE.U32 R8, R11, R8, R22 ;  /* 0x000000080b08c225 */ /* 0x000fe200078e0016 */
[C---:B------:R-:W-:Y:S02]  /*0fa0*/  @!P3 IADD3.X R19, R20.reuse, R19, RZ, P5, !PT ;  /* 0x000000131413b210 */ /* 0x040fe40002ffe4ff */
[----:B---3--:R-:W-:Y:S02]  /*0fb0*/  @!P3 IADD3 R22, P5, R35, R6, RZ ;  /* 0x000000062316b210 */ /* 0x008fe40007fbe0ff */
[----:B------:R-:W-:Y:S01]  /*0fc0*/  @!P4 IADD3 R9, R9, R13, RZ ;  /* 0x0000000d0909c210 */ /* 0x000fe20007ffe0ff */
[----:B------:R1:W5:Y:S01]  /*0fd0*/  @!P3 LDG.E R44, desc[UR12][R18.64] ;  /* 0x0000000c122cb981 */ /* 0x000362000c1e1900 */
[----:B------:R-:W-:Y:S02]  /*0fe0*/  @!P3 IADD3.X R23, R20, R7, RZ, P5, !PT ;  /* 0x000000071417b210 */ /* 0x000fe40002ffe4ff */
[----:B------:R-:W-:-:S02]  /*0ff0*/  @!P4 SHF.L.U32 R7, R8, 0x1, RZ ;  /* 0x000000010807c819 */ /* 0x000fc400000006ff */
[----:B------:R-:W-:Y:S01]  /*1000*/  @!P4 SHF.L.U64.HI R20, R8, 0x1, R9 ;  /* 0x000000010814c819 */ /* 0x000fe20000010209 */
[----:B------:R3:W5:Y:S01]  /*1010*/  @!P3 LDG.E R43, desc[UR12][R22.64] ;  /* 0x0000000c162bb981 */ /* 0x000762000c1e1900 */
[----:B------:R-:W-:Y:S01]  /*1020*/  IADD3 R13, R57, 0x1a0, RZ ;  /* 0x000001a0390d7810 */ /* 0x000fe20007ffe0ff */
[----:B------:R-:W3:Y:S01]  /*1030*/  @!P2 LDC.64 R8, c[0x0][0x288] ;  /* 0x0000a200ff08ab82 */ /* 0x000ee20000000a00 */
[C---:B--2---:R-:W-:Y:S02]  /*1040*/  @!P4 IADD3 R4, P6, R7.reuse, R4, RZ ;  /* 0x000000040704c210 */ /* 0x044fe40007fde0ff */
[----:B----4-:R-:W-:Y:S02]  /*1050*/  @!P4 IADD3 R14, P5, R7, R14, RZ ;  /* 0x0000000e070ec210 */ /* 0x010fe40007fbe0ff */
[----:B------:R-:W-:Y:S02]  /*1060*/  ISETP.GE.U32.AND P3, PT, R13, UR18, PT ;  /* 0x000000120d007c0c */ /* 0x000fe4000bf66070 */
[----:B0-----:R-:W-:Y:S01]  /*1070*/  SHF.R.S32.HI R27, RZ, 0x1f, R13 ;  /* 0x0000001fff1b7819 */ /* 0x001fe2000001140d */
[----:B-1----:R-:W0:Y:S01]  /*1080*/  @!P0 LDC.64 R18, c[0x0][0x230] ;  /* 0x00008c00ff128b82 */ /* 0x002e220000000a00 */
[----:B------:R-:W-:Y:S01]  /*1090*/  @!P0 IMAD R24, R33, R16, RZ ;  /* 0x0000001021188224 */ /* 0x000fe200078e02ff */
[----:B---3--:R-:W-:-:S02]  /*10a0*/  @!P0 MOV R22, R74 ;  /* 0x0000004a00168202 */ /* 0x008fc40000000f00 */
[----:B------:R-:W-:-:S04]  /*10b0*/  ISETP.GE.AND.EX P3, PT, R27, UR19, PT, P3 ;  /* 0x000000131b007c0c */ /* 0x000fc8000bf66330 */
[----:B------:R-:W1:Y:S01]  /*10c0*/  @!P0 LDC.64 R6, c[0x0][0x228] ;  /* 0x00008a00ff068b82 */ /* 0x000e620000000a00 */
[----:B------:R-:W-:Y:S02]  /*10d0*/  @!P0 MOV R23, R77 ;  /* 0x0000004d00178202 */ /* 0x000fe40000000f00 */
[----:B------:R-:W-:Y:S01]  /*10e0*/  ISETP.GT.U32.OR P3, PT, R58, 0x29f, P3 ;  /* 0x0000029f3a00780c */ /* 0x000fe20001f64470 */
[C---:B------:R-:W-:Y:S01]  /*10f0*/  @!P0 IMAD R17, R25.reuse, R17, R24 ;  /* 0x0000001119118224 */ /* 0x040fe200078e0218 */
[C---:B------:R-:W-:Y:S01]  /*1100*/  @!P4 IADD3.X R5, R20.reuse, R5, RZ, P6, !PT ;  /* 0x000000051405c210 */ /* 0x040fe200037fe4ff */
[----:B------:R-:W-:Y:S01]  /*1110*/  @!P0 IMAD.WIDE.U32 R22, R25, R16, R22 ;  /* 0x0000001019168225 */ /* 0x000fe200078e0016 */
[----:B------:R-:W-:Y:S01]  /*1120*/  @!P4 IADD3.X R15, R20, R15, RZ, P5, !PT ;  /* 0x0000000f140fc210 */ /* 0x000fe20002ffe4ff */
[----:B------:R-:W2:Y:S01]  /*1130*/  @!P2 LDC.64 R24, c[0x0][0x230] ;  /* 0x00008c00ff18ab82 */ /* 0x000ea20000000a00 */
[----:B------:R-:W-:Y:S01]  /*1140*/  IADD3 R11, R57, 0x1c0, RZ ;  /* 0x000001c0390b7810 */ /* 0x000fe20007ffe0ff */
[----:B------:R3:W5:Y:S01]  /*1150*/  @!P4 LDG.E R45, desc[UR12][R4.64] ;  /* 0x0000000c042dc981 */ /* 0x000762000c1e1900 */
[----:B------:R-:W-:-:S03]  /*1160*/  @!P0 IADD3 R17, R23, R17, RZ ;  /* 0x0000001117118210 */ /* 0x000fc60007ffe0ff */
[----:B------:R4:W5:Y:S01]  /*1170*/  @!P4 LDG.E R42, desc[UR12][R14.64] ;  /* 0x0000000c0e2ac981 */ /* 0x000962000c1e1900 */
[----:B------:R-:W-:Y:S01]  /*1180*/  ISETP.GE.U32.AND P4, PT, R11, UR18, PT ;  /* 0x000000120b007c0c */ /* 0x000fe2000bf86070 */
[----:B------:R-:W2:Y:S01]  /*1190*/  @!P2 LDC.64 R34, c[0x0][0x228] ;  /* 0x00008a00ff22ab82 */ /* 0x000ea20000000a00 */
[C---:B------:R-:W-:Y:S02]  /*11a0*/  @!P0 SHF.L.U32 R23, R22.reuse, 0x1, RZ ;  /* 0x0000000116178819 */ /* 0x040fe400000006ff */
[----:B---3--:R-:W-:Y:S01]  /*11b0*/  SHF.R.S32.HI R5, RZ, 0x1f, R11 ;  /* 0x0000001fff057819 */ /* 0x008fe2000001140b */
[----:B------:R-:W-:Y:S01]  /*11c0*/  @!P2 IMAD R20, R31, R8, RZ ;  /* 0x000000081f14a224 */ /* 0x000fe200078e02ff */
[----:B------:R-:W-:-:S03]  /*11d0*/  @!P0 SHF.L.U64.HI R22, R22, 0x1, R17 ;  /* 0x0000000116168819 */ /* 0x000fc60000010211 */
[----:B------:R-:W3:Y:S01]  /*11e0*/  @!P3 LDC.64 R16, c[0x0][0x288] ;  /* 0x0000a200ff10bb82 */ /* 0x000ee20000000a00 */
[----:B------:R-:W-:Y:S02]  /*11f0*/  ISETP.GE.AND.EX P4, PT, R5, UR19, PT, P4 ;  /* 0x0000001305007c0c */ /* 0x000fe4000bf86340 */
[----:B----4-:R-:W-:Y:S02]  /*1200*/  @!P2 MOV R14, R74 ;  /* 0x0000004a000ea202 */ /* 0x010fe40000000f00 */
[----:B------:R-:W-:Y:S02]  /*1210*/  @!P2 MOV R15, R77 ;  /* 0x0000004d000fa202 */ /* 0x000fe40000000f00 */
[C---:B0-----:R-:W-:Y:S02]  /*1220*/  @!P0 IADD3 R18, P6, R23.reuse, R18, RZ ;  /* 0x0000001217128210 */ /* 0x041fe40007fde0ff */
[----:B-1----:R-:W-:Y:S01]  /*1230*/  @!P0 IADD3 R6, P5, R23, R6, RZ ;  /* 0x0000000617068210 */ /* 0x002fe20007fbe0ff */
[C---:B------:R-:W-:Y:S01]  /*1240*/  @!P2 IMAD R23, R21.reuse, R9, R20 ;  /* 0x000000091517a224 */ /* 0x040fe200078e0214 */
[----:B------:R-:W-:Y:S01]  /*1250*/  ISETP.GT.U32.OR P4, PT, R58, 0x29f, P4 ;  /* 0x0000029f3a00780c */ /* 0x000fe20002784470 */
[----:B------:R-:W-:Y:S01]  /*1260*/  @!P2 IMAD.WIDE.U32 R8, R21, R8, R14 ;  /* 0x000000081508a225 */ /* 0x000fe200078e000e */
[C---:B------:R-:W-:Y:S01]  /*1270*/  @!P0 IADD3.X R19, R22.reuse, R19, RZ, P6, !PT ;  /* 0x0000001316138210 */ /* 0x040fe200037fe4ff */
[----:B------:R-:W0:Y:S01]  /*1280*/  @!P3 LDC.64 R14, c[0x0][0x230] ;  /* 0x00008c00ff0ebb82 */ /* 0x000e220000000a00 */
[----:B------:R-:W-:-:S02]  /*1290*/  @!P0 IADD3.X R7, R22, R7, RZ, P5, !PT ;  /* 0x0000000716078210 */ /* 0x000fc40002ffe4ff */
[----:B------:R-:W-:Y:S01]  /*12a0*/  @!P2 IADD3 R9, R9, R23, RZ ;  /* 0x000000170909a210 */ /* 0x000fe20007ffe0ff */
[----:B------:R-:W5:Y:S01]  /*12b0*/  @!P0 LDG.E R40, desc[UR12][R18.64] ;  /* 0x0000000c12288981 */ /* 0x000f62000c1e1900 */
[C---:B------:R-:W-:Y:S02]  /*12c0*/  @!P2 SHF.L.U32 R21, R8.reuse, 0x1, RZ ;  /* 0x000000010815a819 */ /* 0x040fe400000006ff */
[----:B------:R-:W-:Y:S01]  /*12d0*/  @!P2 SHF.L.U64.HI R4, R8, 0x1, R9 ;  /* 0x000000010804a819 */ /* 0x000fe20000010209 */
[----:B------:R1:W5:Y:S01]  /*12e0*/  @!P0 LDG.E R39, desc[UR12][R6.64] ;  /* 0x0000000c06278981 */ /* 0x000362000c1e1900 */
[----:B--2---:R-:W-:Y:S01]  /*12f0*/  @!P2 IADD3 R24, P0, R21, R24, RZ ;  /* 0x000000181518a210 */ /* 0x004fe20007f1e0ff */
[----:B------:R-:W2:Y:S03]  /*1300*/  @!P4 LDC.64 R8, c[0x0][0x288] ;  /* 0x0000a200ff08cb82 */ /* 0x000ea60000000a00 */
[----:B------:R-:W-:-:S02]  /*1310*/  @!P2 IADD3.X R25, R4, R25, RZ, P0, !PT ;  /* 0x000000190419a210 */ /* 0x000fc400007fe4ff */
[----:B------:R-:W-:Y:S02]  /*1320*/  ISETP.GE.U32.AND P0, PT, R56, UR18, PT ;  /* 0x0000001238007c0c */ /* 0x000fe4000bf06070 */
[----:B-1----:R-:W-:Y:S01]  /*1330*/  SHF.R.S32.HI R7, RZ, 0x1f, R56 ;  /* 0x0000001fff077819 */ /* 0x002fe20000011438 */
[----:B---3--:R-:W-:Y:S01]  /*1340*/  @!P3 IMAD R20, R27, R16, RZ ;  /* 0x000000101b14b224 */ /* 0x008fe200078e02ff */
[----:B------:R-:W-:Y:S01]  /*1350*/  @!P3 MOV R18, R74 ;  /* 0x0000004a0012b202 */ /* 0x000fe20000000f00 */
[----:B------:R-:W1:Y:S01]  /*1360*/  @!P3 LDC.64 R22, c[0x0][0x228] ;  /* 0x00008a00ff16bb82 */ /* 0x000e620000000a00 */
[----:B------:R-:W-:Y:S01]  /*1370*/  ISETP.GE.AND.EX P0, PT, R7, UR19, PT, P0 ;  /* 0x0000001307007c0c */ /* 0x000fe2000bf06300 */
[----:B------:R1:W5:Y:S01]  /*1380*/  @!P2 LDG.E R41, desc[UR12][R24.64] ;  /* 0x0000000c1829a981 */ /* 0x000362000c1e1900 */
[----:B------:R-:W-:Y:S02]  /*1390*/  @!P3 MOV R19, R77 ;  /* 0x0000004d0013b202 */ /* 0x000fe40000000f00 */
[----:B------:R-:W-:Y:S01]  /*13a0*/  @!P2 IADD3 R34, P5, R21, R34, RZ ;  /* 0x000000221522a210 */ /* 0x000fe20007fbe0ff */
[C---:B------:R-:W-:Y:S01]  /*13b0*/  @!P3 IMAD R21, R13.reuse, R17, R20 ;  /* 0x000000110d15b224 */ /* 0x040fe200078e0214 */
[----:B------:R-:W-:Y:S01]  /*13c0*/  ISETP.GT.U32.OR P0, PT, R58, 0x29f, P0 ;  /* 0x0000029f3a00780c */ /* 0x000fe20000704470 */
[----:B------:R-:W-:-:S02]  /*13d0*/  @!P3 IMAD.WIDE.U32 R16, R13, R16, R18 ;  /* 0x000000100d10b225 */ /* 0x000fc400078e0012 */
[----:B------:R-:W3:Y:S03]  /*13e0*/  @!P4 LDC.64 R18, c[0x0][0x228] ;  /* 0x00008a00ff12cb82 */ /* 0x000ee60000000a00 */
[----:B------:R-:W-:Y:S02]  /*13f0*/  @!P3 IADD3 R17, R17, R21, RZ ;  /* 0x000000151111b210 */ /* 0x000fe40007ffe0ff */
[----:B------:R-:W-:Y:S02]  /*1400*/  @!P3 SHF.L.U32 R13, R16, 0x1, RZ ;  /* 0x00000001100db819 */ /* 0x000fe400000006ff */
[----:B------:R-:W-:Y:S01]  /*1410*/  @!P2 IADD3.X R35, R4, R35, RZ, P5, !PT ;  /* 0x000000230423a210 */ /* 0x000fe20002ffe4ff */
[----:B------:R-:W4:Y:S01]  /*1420*/  @!P4 LDC.64 R20, c[0x0][0x230] ;  /* 0x00008c00ff14cb82 */ /* 0x000f220000000a00 */
[----:B------:R-:W-:Y:S01]  /*1430*/  @!P3 SHF.L.U64.HI R4, R16, 0x1, R17 ;  /* 0x000000011004b819 */ /* 0x000fe20000010211 */
[----:B--2---:R-:W-:Y:S01]  /*1440*/  @!P4 IMAD R6, R5, R8, RZ ;  /* 0x000000080506c224 */ /* 0x004fe200078e02ff */
[----:B0-----:R-:W-:Y:S01]  /*1450*/  @!P3 IADD3 R32, P5, R13, R14, RZ ;  /* 0x0000000e0d20b210 */ /* 0x001fe20007fbe0ff */
[----:B------:R-:W5:Y:S01]  /*1460*/  @!P2 LDG.E R38, desc[UR12][R34.64] ;  /* 0x0000000c2226a981 */ /* 0x000f62000c1e1900 */
[----:B------:R-:W-:-:S02]  /*1470*/  @!P4 MOV R26, R74 ;  /* 0x0000004a001ac202 */ /* 0x000fc40000000f00 */
[----:B------:R-:W-:Y:S01]  /*1480*/  @!P4 MOV R27, R77 ;  /* 0x0000004d001bc202 */ /* 0x000fe20000000f00 */
[----:B------:R-:W0:Y:S01]  /*1490*/  @!P0 LDC.64 R16, c[0x0][0x288] ;  /* 0x0000a200ff108b82 */ /* 0x000e220000000a00 */
[----:B------:R-:W-:Y:S01]  /*14a0*/  @!P3 IADD3.X R33, R4, R15, RZ, P5, !PT ;  /* 0x0000000f0421b210 */ /* 0x000fe20002ffe4ff */
[C---:B------:R-:W-:Y:S02]  /*14b0*/  @!P4 IMAD R15, R11.reuse, R9, R6 ;  /* 0x000000090b0fc224 */ /* 0x040fe400078e0206 */
[----:B------:R-:W-:Y:S01]  /*14c0*/  @!P4 IMAD.WIDE.U32 R26, R11, R8, R26 ;  /* 0x000000080b1ac225 */ /* 0x000fe200078e001a */
[----:B-1----:R-:W-:Y:S02]  /*14d0*/  @!P3 IADD3 R24, P5, R13, R22, RZ ;  /* 0x000000160d18b210 */ /* 0x002fe40007fbe0ff */
[----:B------:R-:W-:Y:S02]  /*14e0*/  SHF.R.S32.HI R9, RZ, 0x1f, R55 ;  /* 0x0000001fff097819 */ /* 0x000fe40000011437 */
[----:B------:R-:W-:-:S02]  /*14f0*/  ISETP.GE.U32.AND P2, PT, R55, UR18, PT ;  /* 0x0000001237007c0c */ /* 0x000fc4000bf46070 */
[----:B------:R-:W-:Y:S02]  /*1500*/  @!P4 IADD3 R13, R27, R15, RZ ;  /* 0x0000000f1b0dc210 */ /* 0x000fe40007ffe0ff */
[C---:B------:R-:W-:Y:S01]  /*1510*/  @!P4 SHF.L.U32 R11, R26.reuse, 0x1, RZ ;  /* 0x000000011a0bc819 */ /* 0x040fe200000006ff */
[----:B------:R-:W-:Y:S01]  /*1520*/  HFMA2.MMA R8, -RZ, RZ, 0, 0 ;  /* 0x00000000ff087435 */ /* 0x000fe200000001ff */
[----:B------:R-:W-:Y:S02]  /*1530*/  ISETP.GE.AND.EX P2, PT, R9, UR19, PT, P2 ;  /* 0x0000001309007c0c */ /* 0x000fe4000bf46320 */
[----:B------:R-:W-:Y:S02]  /*1540*/  @!P4 SHF.L.U64.HI R26, R26, 0x1, R13 ;  /* 0x000000011a1ac819 */ /* 0x000fe4000001020d */
[----:B---3--:R-:W-:Y:S02]  /*1550*/  @!P4 IADD3 R18, P6, R11, R18, RZ ;  /* 0x000000120b12c210 */ /* 0x008fe40007fde0ff */
[----:B------:R-:W-:-:S02]  /*1560*/  ISETP.GT.U32.OR P2, PT, R58, 0x29f, P2 ;  /* 0x0000029f3a00780c */ /* 0x000fc40001744470 */
[----:B------:R-:W-:Y:S02]  /*1570*/  @!P4 IADD3.X R19, R26, R19, RZ, P6, !PT ;  /* 0x000000131a13c210 */ /* 0x000fe400037fe4ff */
[----:B------:R-:W-:Y:S02]  /*1580*/  @!P3 IADD3.X R25, R4, R23, RZ, P5, !PT ;  /* 0x000000170419b210 */ /* 0x000fe40002ffe4ff */
[----:B----4-:R-:W-:Y:S01]  /*1590*/  @!P4 IADD3 R20, P5, R11, R20, RZ ;  /* 0x000000140b14c210 */ /* 0x010fe20007fbe0ff */
[----:B------:R1:W5:Y:S01]  /*15a0*/  @!P4 LDG.E R8, desc[UR12][R18.64] ;  /* 0x0000000c1208c981 */ /* 0x000362000c1e1900 */
[----:B0-----:R-:W-:Y:S01]  /*15b0*/  @!P0 IMAD R11, R7, R16, RZ ;  /* 0x00000010070b8224 */ /* 0x001fe200078e02ff */
[----:B------:R-:W0:Y:S01]  /*15c0*/  @!P0 LDC.64 R22, c[0x0][0x230] ;  /* 0x00008c00ff168b82 */ /* 0x000e220000000a00 */
[----:B------:R-:W-:Y:S02]  /*15d0*/  @!P4 IADD3.X R21, R26, R21, RZ, P5, !PT ;  /* 0x000000151a15c210 */ /* 0x000fe40002ffe4ff */
[----:B------:R-:W-:Y:S01]  /*15e0*/  @!P0 IMAD R15, R56, R17, R11 ;  /* 0x00000011380f8224 */ /* 0x000fe200078e020b */
[----:B-1----:R-:W-:Y:S01]  /*15f0*/  @!P0 MOV R18, R74 ;  /* 0x0000004a00128202 */ /* 0x002fe20000000f00 */
[----:B------:R-:W-:Y:S01]  /*1600*/  HFMA2.MMA R4, -RZ, RZ, 0, 0 ;  /* 0x00000000ff047435 */ /* 0x000fe200000001ff */
[----:B------:R-:W-:-:S02]  /*1610*/  @!P0 MOV R19, R77 ;  /* 0x0000004d00138202 */ /* 0x000fc40000000f00 */
[----:B------:R-:W1:Y:S01]  /*1620*/  @!P2 LDC.64 R26, c[0x0][0x288] ;  /* 0x0000a200ff1aab82 */ /* 0x000e620000000a00 */
[----:B------:R-:W-:Y:S01]  /*1630*/  @!P0 IMAD.WIDE.U32 R16, R56, R16, R18 ;  /* 0x0000001038108225 */ /* 0x000fe200078e0012 */
[----:B------:R-:W-:Y:S01]  /*1640*/  UIMAD.WIDE UR10, UR5, 0x8, UR10 ;  /* 0x00000008050a78a5 */ /* 0x000fe2000f8e020a */
[----:B------:R-:W-:-:S04]  /*1650*/  HFMA2.MMA R14, -RZ, RZ, 0, 0 ;  /* 0x00000000ff0e7435 */ /* 0x000fc800000001ff */
[----:B------:R2:W5:Y:S01]  /*1660*/  @!P3 LDG.E R4, desc[UR12][R24.64] ;  /* 0x0000000c1804b981 */ /* 0x000562000c1e1900 */
[----:B------:R-:W-:Y:S01]  /*1670*/  @!P0 IADD3 R17, R17, R15, RZ ;  /* 0x0000000f11118210 */ /* 0x000fe20007ffe0ff */
[----:B------:R-:W3:Y:S01]  /*1680*/  @!P2 LDC.64 R18, c[0x0][0x230] ;  /* 0x00008c00ff12ab82 */ /* 0x000ee20000000a00 */
[C---:B------:R-:W-:Y:S02]  /*1690*/  @!P0 SHF.L.U32 R67, R16.reuse, 0x1, RZ ;  /* 0x0000000110438819 */ /* 0x040fe400000006ff */
[----:B------:R-:W-:Y:S02]  /*16a0*/  @!P0 SHF.L.U64.HI R34, R16, 0x1, R17 ;  /* 0x0000000110228819 */ /* 0x000fe40000010211 */
[----:B------:R-:W-:Y:S01]  /*16b0*/  MOV R16, UR10 ;  /* 0x0000000a00107c02 */ /* 0x000fe20008000f00 */
[----:B------:R4:W5:Y:S01]  /*16c0*/  @!P3 LDG.E R14, desc[UR12][R32.64] ;  /* 0x0000000c200eb981 */ /* 0x000962000c1e1900 */
[----:B------:R-:W-:Y:S01]  /*16d0*/  MOV R17, UR11 ;  /* 0x0000000b00117c02 */ /* 0x000fe20008000f00 */
[----:B--2---:R-:W2:Y:S01]  /*16e0*/  @!P0 LDC.64 R24, c[0x0][0x228] ;  /* 0x00008a00ff188b82 */ /* 0x004ea20000000a00 */
[----:B------:R-:W-:-:S02]  /*16f0*/  SHF.R.S32.HI R11, RZ, 0x1f, R54 ;  /* 0x0000001fff0b7819 */ /* 0x000fc40000011436 */
[----:B------:R-:W-:Y:S02]  /*1700*/  ISETP.GE.U32.AND P5, PT, R54, UR18, PT ;  /* 0x0000001236007c0c */ /* 0x000fe4000bfa6070 */
[----:B------:R-:W3:Y:S01]  /*1710*/  LDG.E.64 R16, desc[UR12][R16.64] ;  /* 0x0000000c10107981 */ /* 0x000ee2000c1e1b00 */
[----:B------:R-:W-:Y:S02]  /*1720*/  MOV R6, RZ ;  /* 0x000000ff00067202 */ /* 0x000fe40000000f00 */
[----:B------:R-:W-:Y:S02]  /*1730*/  SHF.R.S32.HI R13, RZ, 0x1f, R53 ;  /* 0x0000001fff0d7819 */ /* 0x000fe40000011435 */
[----:B------:R-:W-:Y:S02]  /*1740*/  ISETP.GE.U32.AND P3, PT, R53, UR18, PT ;  /* 0x0000001235007c0c */ /* 0x000fe4000bf66070 */
[----:B------:R-:W-:Y:S01]  /*1750*/  ISETP.GE.AND.EX P5, PT, R11, UR19, PT, P5 ;  /* 0x000000130b007c0c */ /* 0x000fe2000bfa6350 */
[----:B------:R1:W5:Y:S01]  /*1760*/  @!P4 LDG.E R6, desc[UR12][R20.64] ;  /* 0x0000000c1406c981 */ /* 0x000362000c1e1900 */
[----:B----4-:R-:W-:-:S02]  /*1770*/  IADD3 R32, R57, 0x1e0, RZ ;  /* 0x000001e039207810 */ /* 0x010fc40007ffe0ff */
[----:B------:R-:W-:Y:S02]  /*1780*/  ISETP.GE.AND.EX P3, PT, R13, UR19, PT, P3 ;  /* 0x000000130d007c0c */ /* 0x000fe4000bf66330 */
[----:B------:R-:W-:Y:S02]  /*1790*/  ISETP.GT.U32.OR P5, PT, R58, 0x29f, P5 ;  /* 0x0000029f3a00780c */ /* 0x000fe40002fa4470 */
[----:B0-----:R-:W-:Y:S01]  /*17a0*/  @!P0 IADD3 R36, P6, R67, R22, RZ ;  /* 0x0000001643248210 */ /* 0x001fe20007fde0ff */
[----:B-1----:R-:W-:Y:S01]  /*17b0*/  @!P2 IMAD R22, R9, R26, RZ ;  /* 0x0000001a0916a224 */ /* 0x002fe200078e02ff */
[----:B------:R-:W-:Y:S01]  /*17c0*/  ISETP.GE.U32.AND P4, PT, R32, UR18, PT ;  /* 0x0000001220007c0c */ /* 0x000fe2000bf86070 */
[----:B------:R-:W0:Y:S01]  /*17d0*/  @!P2 LDC.64 R20, c[0x0][0x228] ;  /* 0x00008a00ff14ab82 */ /* 0x000e220000000a00 */
[----:B------:R-:W-:Y:S01]  /*17e0*/  SHF.R.S32.HI R15, RZ, 0x1f, R32 ;  /* 0x0000001fff0f7819 */ /* 0x000fe20000011420 */
[----:B------:R-:W-:Y:S01]  /*17f0*/  @!P2 IMAD R31, R55, R27, R22 ;  /* 0x0000001b371fa224 */ /* 0x000fe200078e0216 */
[----:B------:R-:W-:-:S02]  /*1800*/  ISETP.GT.U32.OR P3, PT, R58, 0x29f, P3 ;  /* 0x0000029f3a00780c */ /* 0x000fc40001f64470 */
[----:B------:R-:W-:Y:S02]  /*1810*/  ISETP.GE.AND.EX P4, PT, R15, UR19, PT, P4 ;  /* 0x000000130f007c0c */ /* 0x000fe4000bf86340 */
[----:B------:R-:W-:Y:S02]  /*1820*/  @!P0 IADD3.X R37, R34, R23, RZ, P6, !PT ;  /* 0x0000001722258210 */ /* 0x000fe400037fe4ff */
[----:B------:R-:W-:Y:S02]  /*1830*/  @!P2 MOV R22, R74 ;  /* 0x0000004a0016a202 */ /* 0x000fe40000000f00 */
[----:B------:R-:W-:Y:S02]  /*1840*/  @!P2 MOV R23, R77 ;  /* 0x0000004d0017a202 */ /* 0x000fe40000000f00 */
[----:B------:R-:W-:Y:S02]  /*1850*/  ISETP.GT.U32.OR P4, PT, R58, 0x29f, P4 ;  /* 0x0000029f3a00780c */ /* 0x000fe40002784470 */
[----:B--2---:R-:W-:Y:S01]  /*1860*/  @!P0 IADD3 R66, P6, R67, R24, RZ ;  /* 0x0000001843428210 */ /* 0x004fe20007fde0ff */
[----:B------:R-:W-:-:S02]  /*1870*/  @!P2 IMAD.WIDE.U32 R26, R55, R26, R22 ;  /* 0x0000001a371aa225 */ /* 0x000fc400078e0016 */
[----:B------:R-:W1:Y:S01]  /*1880*/  @!P5 LDC.64 R22, c[0x0][0x288] ;  /* 0x0000a200ff16db82 */ /* 0x000e620000000a00 */
[----:B------:R-:W-:Y:S02]  /*1890*/  @!P0 IADD3.X R67, R34, R25, RZ, P6, !PT ;  /* 0x0000001922438210 */ /* 0x000fe400037fe4ff */
[----:B------:R-:W-:-:S05]  /*18a0*/  @!P2 IADD3 R27, R27, R31, RZ ;  /* 0x0000001f1b1ba210 */ /* 0x000fca0007ffe0ff */
[----:B------:R-:W2:Y:S01]  /*18b0*/  @!P3 LDC.64 R24, c[0x0][0x288] ;  /* 0x0000a200ff18bb82 */ /* 0x000ea20000000a00 */
[C---:B------:R-:W-:Y:S02]  /*18c0*/  @!P2 SHF.L.U32 R31, R26.reuse, 0x1, RZ ;  /* 0x000000011a1fa819 */ /* 0x040fe400000006ff */
[----:B------:R-:W-:-:S05]  /*18d0*/  @!P2 SHF.L.U64.HI R64, R26, 0x1, R27 ;  /* 0x000000011a40a819 */ /* 0x000fca000001021b */
[----:B------:R-:W4:Y:S01]  /*18e0*/  @!P4 LDC.64 R26, c[0x0][0x288] ;  /* 0x0000a200ff1acb82 */ /* 0x000f220000000a00 */
[----:B------:R-:W-:Y:S02]  /*18f0*/  CS2R R60, SRZ ;  /* 0x00000000003c7805 */ /* 0x000fe4000001ff00 */
[----:B------:R-:W-:Y:S02]  /*1900*/  CS2R R62, SRZ ;  /* 0x00000000003e7805 */ /* 0x000fe4000001ff00 */
[C---:B---3--:R-:W-:Y:S02]  /*1910*/  @!P2 IADD3 R34, P6, R31.reuse, R18, RZ ;  /* 0x000000121f22a210 */ /* 0x048fe40007fde0ff */
[----:B------:R0:W5:Y:S02]  /*1920*/  @!P0 LDG.E R60, desc[UR12][R36.64] ;  /* 0x0000000c243c8981 */ /* 0x000164000c1e1900 */
[----:B------:R-:W-:Y:S02]  /*1930*/  @!P2 IADD3.X R35, R64, R19, RZ, P6, !PT ;  /* 0x000000134023a210 */ /* 0x000fe400037fe4ff */
[----:B------:R-:W3:Y:S01]  /*1940*/  @!P5 LDC.64 R18, c[0x0][0x230] ;  /* 0x00008c00ff12db82 */ /* 0x000ee20000000a00 */
[----:B------:R-:W5:Y:S04]  /*1950*/  @!P0 LDG.E R61, desc[UR12][R66.64] ;  /* 0x0000000c423d8981 */ /* 0x000f68000c1e1900 */
[----:B------:R1:W5:Y:S01]  /*1960*/  @P1 LDG.E R62, desc[UR12][R28.64] ;  /* 0x0000000c1c3e1981 */ /* 0x000362000c1e1900 */
[----:B0-----:R-:W-:Y:S01]  /*1970*/  @!P2 IADD3 R36, P0, R31, R20, RZ ;  /* 0x000000141f24a210 */ /* 0x001fe20007f1e0ff */
[----:B-1----:R-:W-:-:S02]  /*1980*/  @!P5 IMAD R31, R11, R22, RZ ;  /* 0x000000160b1fd224 */ /* 0x002fc400078e02ff */
[----:B------:R0:W5:Y:S01]  /*1990*/  @!P2 LDG.E R63, desc[UR12][R34.64] ;  /* 0x0000000c223fa981 */ /* 0x000162000c1e1900 */
[----:B------:R-:W-:Y:S02]  /*19a0*/  @!P2 IADD3.X R37, R64, R21, RZ, P0, !PT ;  /* 0x000000154025a210 */ /* 0x000fe400007fe4ff */
[-C--:B------:R-:W-:Y:S02]  /*19b0*/  @!P5 MOV R28, R74.reuse ;  /* 0x0000004a001cd202 */ /* 0x080fe40000000f00 */
[----:B------:R-:W-:Y:S01]  /*19c0*/  @!P5 MOV R29, R77 ;  /* 0x0000004d001dd202 */ /* 0x000fe20000000f00 */
[----:B------:R-:W-:Y:S01]  /*19d0*/  HFMA2.MMA R64, -RZ, RZ, 0, 0 ;  /* 0x00000000ff407435 */ /* 0x000fe200000001ff */
[----:B------:R-:W1:Y:S01]  /*19e0*/  @!P5 LDC.64 R20, c[0x0][0x228] ;  /* 0x00008a00ff14db82 */ /* 0x000e620000000a00 */
[----:B0-----:R-:W-:Y:S01]  /*19f0*/  @!P3 MOV R34, R74 ;  /* 0x0000004a0022b202 */ /* 0x001fe20000000f00 */
[----:B------:R-:W-:Y:S01]  /*1a00*/  @!P5 IMAD R33, R54, R23, R31 ;  /* 0x000000173621d224 */ /* 0x000fe200078e021f */
[----:B------:R-:W-:Y:S01]  /*1a10*/  @!P3 MOV R35, R77 ;  /* 0x0000004d0023b202 */ /* 0x000fe20000000f00 */
[----:B--2---:R-:W-:-:S02]  /*1a20*/  @!P3 IMAD R66, R13, R24, RZ ;  /* 0x000000180d42b224 */ /* 0x004fc400078e02ff */
[----:B------:R-:W-:Y:S02]  /*1a30*/  @!P5 IMAD.WIDE.U32 R28, R54, R22, R28 ;  /* 0x00000016361cd225 */ /* 0x000fe400078e001c */
[----:B------:R-:W0:Y:S01]  /*1a40*/  @!P3 LDC.64 R22, c[0x0][0x230] ;  /* 0x00008c00ff16bb82 */ /* 0x000e220000000a00 */
[----:B------:R2:W5:Y:S01]  /*1a50*/  @!P2 LDG.E R64, desc[UR12][R36.64] ;  /* 0x0000000c2440a981 */ /* 0x000562000c1e1900 */
[C---:B------:R-:W-:Y:S01]  /*1a60*/  @!P3 IMAD R65, R53.reuse, R25, R66 ;  /* 0x000000193541b224 */ /* 0x040fe200078e0242 */
[----:B------:R-:W-:Y:S01]  /*1a70*/  @!P4 MOV R25, R77 ;  /* 0x0000004d0019c202 */ /* 0x000fe20000000f00 */
[----:B------:R-:W-:Y:S01]  /*1a80*/  @!P3 IMAD.WIDE.U32 R34, R53, R24, R34 ;  /* 0x000000183522b225 */ /* 0x000fe200078e0022 */
[----:B------:R-:W-:Y:S02]  /*1a90*/  @!P4 MOV R24, R74 ;  /* 0x0000004a0018c202 */ /* 0x000fe40000000f00 */
[----:B------:R-:W-:Y:S01]  /*1aa0*/  @!P5 IADD3 R29, R29, R33, RZ ;  /* 0x000000211d1dd210 */ /* 0x000fe20007ffe0ff */
[----:B----4-:R-:W-:-:S03]  /*1ab0*/  @!P4 IMAD R31, R15, R26, RZ ;  /* 0x0000001a0f1fc224 */ /* 0x010fc600078e02ff */
[----:B------:R-:W-:Y:S01]  /*1ac0*/  @!P5 SHF.L.U64.HI R66, R28, 0x1, R29 ;  /* 0x000000011c42d819 */ /* 0x000fe2000001021d */
[----:B------:R-:W-:Y:S01]  /*1ad0*/  @!P4 IMAD R31, R32, R27, R31 ;  /* 0x0000001b201fc224 */ /* 0x000fe200078e021f */
[----:B--2---:R-:W-:Y:S01]  /*1ae0*/  @!P5 SHF.L.U32 R37, R28, 0x1, RZ ;  /* 0x000000011c25d819 */ /* 0x004fe200000006ff */
[----:B------:R-:W-:Y:S01]  /*1af0*/  @!P4 IMAD.WIDE.U32 R32, R32, R26, R24 ;  /* 0x0000001a2020c225 */ /* 0x000fe200078e0018 */
[----:B------:R-:W2:Y:S08]  /*1b00*/  @!P4 LDC.64 R28, c[0x0][0x228] ;  /* 0x00008a00ff1ccb82 */ /* 0x000eb00000000a00 */
[----:B------:R-:W4:Y:S08]  /*1b10*/  @!P3 LDC.64 R24, c[0x0][0x228] ;  /* 0x00008a00ff18bb82 */ /* 0x000f300000000a00 */
[----:B------:R-:W2:Y:S01]  /*1b20*/  @!P4 LDC.64 R26, c[0x0][0x230] ;  /* 0x00008c00ff1acb82 */ /* 0x000ea20000000a00 */
[----:B------:R-:W-:-:S02]  /*1b30*/  @!P3 IADD3 R65, R35, R65, RZ ;  /* 0x000000412341b210 */ /* 0x000fc40007ffe0ff */
[C---:B---3--:R-:W-:Y:S02]  /*1b40*/  @!P5 IADD3 R18, P0, R37.reuse, R18, RZ ;  /* 0x000000122512d210 */ /* 0x048fe40007f1e0ff */
[----:B-1----:R-:W-:Y:S02]  /*1b50*/  @!P5 IADD3 R20, P2, R37, R20, RZ ;  /* 0x000000142514d210 */ /* 0x002fe40007f5e0ff */
[C---:B------:R-:W-:Y:S01]  /*1b60*/  @!P3 SHF.L.U64.HI R36, R34.reuse, 0x1, R65 ;  /* 0x000000012224b819 */ /* 0x040fe20000010241 */
[----:B------:R-:W-:Y:S01]  /*1b70*/  HFMA2.MMA R65, -RZ, RZ, 0, 0 ;  /* 0x00000000ff417435 */ /* 0x000fe200000001ff */
[----:B------:R-:W-:Y:S02]  /*1b80*/  @!P3 SHF.L.U32 R35, R34, 0x1, RZ ;  /* 0x000000012223b819 */ /* 0x000fe400000006ff */
[C---:B------:R-:W-:Y:S02]  /*1b90*/  @!P5 IADD3.X R19, R66.reuse, R19, RZ, P0, !PT ;  /* 0x000000134213d210 */ /* 0x040fe400007fe4ff */
[----:B------:R-:W-:-:S02]  /*1ba0*/  @!P5 IADD3.X R21, R66, R21, RZ, P2, !PT ;  /* 0x000000154215d210 */ /* 0x000fc400017fe4ff */
[----:B------:R-:W-:Y:S02]  /*1bb0*/  CS2R R66, SRZ ;  /* 0x0000000000427805 */ /* 0x000fe4000001ff00 */
[----:B0-----:R-:W-:Y:S02]  /*1bc0*/  @!P3 IADD3 R22, P0, R35, R22, RZ ;  /* 0x000000162316b210 */ /* 0x001fe40007f1e0ff */
[----:B------:R-:W-:Y:S01]  /*1bd0*/  @!P4 IADD3 R33, R33, R31, RZ ;  /* 0x0000001f2121c210 */ /* 0x000fe20007ffe0ff */
[----:B------:R0:W5:Y:S01]  /*1be0*/  @!P5 LDG.E R65, desc[UR12][R18.64] ;  /* 0x0000000c1241d981 */ /* 0x000162000c1e1900 */
[----:B------:R-:W-:Y:S02]  /*1bf0*/  @!P4 SHF.L.U32 R31, R32, 0x1, RZ ;  /* 0x00000001201fc819 */ /* 0x000fe400000006ff */
[----:B------:R-:W-:Y:S01]  /*1c00*/  @!P3 IADD3.X R23, R36, R23, RZ, P0, !PT ;  /* 0x000000172417b210 */ /* 0x000fe200007fe4ff */
[----:B------:R1:W5:Y:S01]  /*1c10*/  @!P5 LDG.E R66, desc[UR12][R20.64] ;  /* 0x0000000c1442d981 */ /* 0x000362000c1e1900 */
[----:B----4-:R-:W-:-:S02]  /*1c20*/  @!P3 IADD3 R24, P0, R35, R24, RZ ;  /* 0x000000182318b210 */ /* 0x010fc40007f1e0ff */
[----:B------:R-:W-:Y:S02]  /*1c30*/  @!P4 SHF.L.U64.HI R32, R32, 0x1, R33 ;  /* 0x000000012020c819 */ /* 0x000fe40000010221 */
[----:B------:R-:W-:Y:S02]  /*1c40*/  CS2R R68, SRZ ;  /* 0x0000000000447805 */ /* 0x000fe4000001ff00 */
[C---:B--2---:R-:W-:Y:S01]  /*1c50*/  @!P4 IADD3 R26, P2, R31.reuse, R26, RZ ;  /* 0x0000001a1f1ac210 */ /* 0x044fe20007f5e0ff */
[----:B------:R2:W5:Y:S01]  /*1c60*/  @!P3 LDG.E R67, desc[UR12][R22.64] ;  /* 0x0000000c1643b981 */ /* 0x000562000c1e1900 */
[----:B------:R-:W-:Y:S02]  /*1c70*/  @!P4 IADD3 R28, P5, R31, R28, RZ ;  /* 0x0000001c1f1cc210 */ /* 0x000fe40007fbe0ff */
[----:B------:R-:W-:Y:S02]  /*1c80*/  MOV R70, RZ ;  /* 0x000000ff00467202 */ /* 0x000fe40000000f00 */
[----:B------:R-:W-:-:S02]  /*1c90*/  @!P3 IADD3.X R25, R36, R25, RZ, P0, !PT ;  /* 0x000000192419b210 */ /* 0x000fc400007fe4ff */
[C---:B------:R-:W-:Y:S02]  /*1ca0*/  @!P4 IADD3.X R27, R32.reuse, R27, RZ, P2, !PT ;  /* 0x0000001b201bc210 */ /* 0x040fe400017fe4ff */
[----:B------:R-:W-:Y:S01]  /*1cb0*/  @!P4 IADD3.X R29, R32, R29, RZ, P5, !PT ;  /* 0x0000001d201dc210 */ /* 0x000fe20002ffe4ff */
[----:B------:R2:W5:Y:S04]  /*1cc0*/  @!P3 LDG.E R68, desc[UR12][R24.64] ;  /* 0x0000000c1844b981 */ /* 0x000568000c1e1900 */
[----:B------:R2:W5:Y:S04]  /*1cd0*/  @!P4 LDG.E R70, desc[UR12][R26.64] ;  /* 0x0000000c1a46c981 */ /* 0x000568000c1e1900 */
[----:B------:R2:W5:Y:S01]  /*1ce0*/  @!P4 LDG.E R69, desc[UR12][R28.64] ;  /* 0x0000000c1c45c981 */ /* 0x000562000c1e1900 */
[----:B------:R-:W-:Y:S01]  /*1cf0*/  UMOV UR17, 0x3f800000 ;  /* 0x3f80000000117882 */ /* 0x000fe20000000000 */
[----:B------:R-:W-:Y:S01]  /*1d00*/  BSSY B0, `(.L_x_808) ;  /* 0x000001a000007945 */ /* 0x000fe20003800000 */
[----:B0-----:R-:W-:-:S02]  /*1d10*/  CS2R R18, SRZ ;  /* 0x0000000000127805 */ /* 0x001fc4000001ff00 */
[----:B------:R-:W-:-:S13]  /*1d20*/  R2UR UR14, R16 ;  /* 0x00000000100e72ca */ /* 0x000fda00000e0000 */
[----:B------:R-:W-:-:S05]  /*1d30*/  MOV R16, UR14 ;  /* 0x0000000e00107c02 */ /* 0x000fca0008000f00 */
[----:B------:R-:W-:-:S05]  /*1d40*/  FFMA.FTZ R17, -R16, UR14, R17 ;  /* 0x0000000e10117c23 */ /* 0x000fca0008010111 */
[----:B------:R-:W-:-:S13]  /*1d50*/  FSETP.GTU.FTZ.AND P0, PT, R17, RZ, PT ;  /* 0x000000ff1100720b */ /* 0x000fda0003f1c000 */
[----:B------:R-:W-:Y:S01]  /*1d60*/  VOTEU.ANY UP0, P0 ;  /* 0x00000000003f7886 */ /* 0x000fe20000000100 */
[----:B------:R-:W-:-:S04]  /*1d70*/  PLOP3.LUT P0, PT, PT, PT, UP0, 0x80, 0x0 ;  /* 0x000000000000781c */ /* 0x000fc80003f0f008 */
[----:B------:R-:W-:-:S09]  /*1d80*/  @UP0 ULDC UR10, c[0x0][0x250] ;  /* 0x00009400000a0ab9 */ /* 0x000fd20000000800 */
[----:B-1----:R-:W-:-:S06]  /*1d90*/  @P0 FADD.FTZ R20, R17, UR10 ;  /* 0x0000000a11140e21 */ /* 0x002fcc0008010000 */
[----:B------:R-:W0:Y:S01]  /*1da0*/  @P0 MUFU.RSQ R20, R20 ;  /* 0x0000001400140308 */ /* 0x000e220000001400 */
[----:B------:R-:W-:Y:S02]  /*1db0*/  CS2R R16, SRZ ;  /* 0x0000000000107805 */ /* 0x000fe4000001ff00 */
[----:B0-----:R-:W-:Y:S02]  /*1dc0*/  @P0 R2UR UR10, R20 ;  /* 0x00000000140a02ca */ /* 0x001fe400000e0000 */
[----:B------:R-:W-:-:S11]  /*1dd0*/  ISETP.GT.U32.AND P0, PT, R58, 0x29f, PT ;  /* 0x0000029f3a00780c */ /* 0x000fd60003f04070 */
[----:B------:R-:W-:Y:S02]  /*1de0*/  @UP0 UMOV UR17, UR10 ;  /* 0x0000000a00110c82 */ /* 0x000fe40008000000 */
[----:B--2---:R-:W-:Y:S05]  /*1df0*/  @P0 BRA `(.L_x_809) ;  /* 0x0000000000280947 */ /* 0x004fea0003800000 */
        /* <DEDUP_REMOVED lines=10> */
.L_x_809:
[----:B------:R-:W-:Y:S05]  /*1ea0*/  BSYNC B0 ;  /* 0x0000000000007941 */ /* 0x000fea0003800000 */
.L_x_808:
[----:B------:R-:W-:Y:S01]  /*1eb0*/  ISETP.NE.AND P3, PT, RZ, UR15, PT ;  /* 0x0000000fff007c0c */ /* 0x000fe2000bf65270 */
[--C-:B0----5:R-:W-:Y:S02]  /*1ec0*/  HADD2.F32 R20, -RZ, R52.reuse.H0_H0 ;  /* 0x20000034ff147230 */ /* 0x121fe40000004100 */
[----:B------:R-:W-:Y:S02]  /*1ed0*/  HADD2.F32 R21, -RZ, R52.H1_H1 ;  /* 0x30000034ff157230 */ /* 0x000fe40000004100 */
[--C-:B------:R-:W-:Y:S02]  /*1ee0*/  HADD2.F32 R28, -RZ, R60.reuse.H0_H0 ;  /* 0x2000003cff1c7230 */ /* 0x100fe40000004100 */
[----:B------:R-:W-:Y:S01]  /*1ef0*/  FADD.FTZ R20, R20, -UR14 ;  /* 0x8000000e14147e21 */ /* 0x000fe20008010000 */
[----:B------:R-:W-:Y:S02]  /*1f00*/  HADD2.F32 R26, -RZ, R60.H1_H1 ;  /* 0x3000003cff1a7230 */ /* 0x000fe40000004100 */
[----:B------:R-:W-:Y:S01]  /*1f10*/  FADD.FTZ R22, R21, -UR14 ;  /* 0x8000000e15167e21 */ /* 0x000fe20008010000 */
[----:B------:R-:W-:-:S02]  /*1f20*/  HADD2.F32 R27, -RZ, R62.H0_H0 ;  /* 0x2000003eff1b7230 */ /* 0x000fc40000004100 */
[----:B------:R-:W-:Y:S01]  /*1f30*/  FMUL.FTZ R21, R20, UR17 ;  /* 0x0000001114157c20 */ /* 0x000fe20008410000 */
[----:B------:R-:W-:Y:S02]  /*1f40*/  HADD2.F32 R23, -RZ, R62.H1_H1 ;  /* 0x3000003eff177230 */ /* 0x000fe40000004100 */
[----:B------:R-:W-:Y:S01]  /*1f50*/  FADD.FTZ R28, R28, -UR14 ;  /* 0x8000000e1c1c7e21 */ /* 0x000fe20008010000 */
[--C-:B------:R-:W-:Y:S02]  /*1f60*/  HADD2.F32 R25, -RZ, R61.reuse.H0_H0 ;  /* 0x2000003dff197230 */ /* 0x100fe40000004100 */
[----:B------:R-:W-:Y:S01]  /*1f70*/  FADD.FTZ R26, R26, -UR14 ;  /* 0x8000000e1a1a7e21 */ /* 0x000fe20008010000 */
        /* <DEDUP_REMOVED lines=21> */
.L_x_810:
[----:B------:R-:W-:Y:S01]  /*20d0*/  FMUL.FTZ R22, R27, R16 ;  /* 0x000000101b167220 */ /* 0x000fe20000410000 */
[----:B------:R-:W-:Y:S01]  /*20e0*/  FMUL.FTZ R29, R28, UR17 ;  /* 0x000000111c1d7c20 */ /* 0x000fe20008410000 */
        /* <DEDUP_REMOVED lines=24> */
.L_x_811:
[----:B------:R-:W-:Y:S01]  /*2270*/  FFMA.FTZ R33, R20, R31, R21 ;  /* 0x0000001f14217223 */ /* 0x000fe20000010015 */
[----:B------:R-:W-:Y:S01]  /*2280*/  FMUL.FTZ R30, R25, R16 ;  /* 0x00000010191e7220 */ /* 0x000fe20000410000 */
[C---:B------:R-:W-:Y:S01]  /*2290*/  FFMA.FTZ R21, R29.reuse, R25, R28 ;  /* 0x000000191d157223 */ /* 0x040fe2000001001c */
[----:B------:R-:W-:Y:S01]  /*22a0*/  FADD.FTZ R32, RZ, R27 ;  /* 0x0000001bff207221 */ /* 0x000fe20000010000 */
[----:B------:R-:W-:Y:S01]  /*22b0*/  FMUL.FTZ R27, R24, R17 ;  /* 0x00000011181b7220 */ /* 0x000fe20000410000 */
[----:B------:R-:W-:Y:S01]  /*22c0*/  FFMA.FTZ R28, R29, R30, R33 ;  /* 0x0000001e1d1c7223 */ /* 0x000fe20000010021 */
[----:B------:R-:W-:Y:S01]  /*22d0*/  FFMA.FTZ R33, R20, R23, RZ ;  /* 0x0000001714217223 */ /* 0x000fe200000100ff */
[--C-:B------:R-:W-:Y:S02]  /*22e0*/  HADD2.F32 R29, -RZ, R63.reuse.H0_H0 ;  /* 0x2000003fff1d7230 */ /* 0x100fe40000004100 */
[----:B------:R-:W-:Y:S01]  /*22f0*/  FADD.FTZ R23, RZ, R23 ;  /* 0x00000017ff177221 */ /* 0x000fe20000010000 */
[----:B------:R-:W-:-:S02]  /*2300*/  HADD2.F32 R20, -RZ, R63.H1_H1 ;  /* 0x3000003fff147230 */ /* 0x000fc40000004100 */
[----:B------:R-:W-:Y:S01]  /*2310*/  FADD.FTZ R31, R31, R22 ;  /* 0x000000161f1f7221 */ /* 0x000fe20000010000 */
[----:B------:R-:W-:Y:S01]  /*2320*/  FFMA.FTZ R22, R26, R24, R33 ;  /* 0x000000181a167223 */ /* 0x000fe20000010021 */
[----:B------:R-:W-:Y:S01]  /*2330*/  FADD.FTZ R29, R29, -UR14 ;  /* 0x8000000e1d1d7e21 */ /* 0x000fe20008010000 */
[----:B------:R-:W-:Y:S01]  /*2340*/  FADD.FTZ R25, R32, R25 ;  /* 0x0000001920197221 */ /* 0x000fe20000010000 */
[----:B------:R-:W-:Y:S01]  /*2350*/  FADD.FTZ R20, R20, -UR14 ;  /* 0x8000000e14147e21 */ /* 0x000fe20008010000 */
[----:B------:R-:W-:Y:S01]  /*2360*/  FADD.FTZ R23, R23, R24 ;  /* 0x0000001817177221 */ /* 0x000fe20000010000 */
[----:B------:R-:W-:Y:S01]  /*2370*/  FFMA.FTZ R26, R26, R27, R28 ;  /* 0x0000001b1a1a7223 */ /* 0x000fe2000001001c */
[----:B------:R-:W-:Y:S01]  /*2380*/  FADD.FTZ R30, R31, R30 ;  /* 0x0000001e1f1e7221 */ /* 0x000fe20000010000 */
[--C-:B------:R-:W-:Y:S02]  /*2390*/  HADD2.F32 R32, -RZ, R64.reuse.H0_H0 ;  /* 0x20000040ff207230 */ /* 0x100fe40000004100 */
[----:B------:R-:W-:Y:S01]  /*23a0*/  FMUL.FTZ R29, R29, UR17 ;  /* 0x000000111d1d7c20 */ /* 0x000fe20008410000 */
[----:B------:R-:W-:-:S02]  /*23b0*/  HADD2.F32 R24, -RZ, R64.H1_H1 ;  /* 0x30000040ff187230 */ /* 0x000fc40000004100 */
        /* <DEDUP_REMOVED lines=20> */
.L_x_812:
[----:B------:R-:W-:Y:S01]  /*2500*/  FMUL.FTZ R31, R32, R16 ;  /* 0x00000010201f7220 */ /* 0x000fe20000410000 */
[----:B------:R-:W-:Y:S01]  /*2510*/  FADD.FTZ R30, R27, R30 ;  /* 0x0000001e1b1e7221 */ /* 0x000fe20000010000 */
[C---:B------:R-:W-:Y:S01]  /*2520*/  FFMA.FTZ R21, R29.reuse, R32, R21 ;  /* 0x000000201d157223 */ /* 0x040fe20000010015 */
[--C-:B------:R-:W-:Y:S02]  /*2530*/  HADD2.F32 R27, -RZ, R65.reuse.H0_H0 ;  /* 0x20000041ff1b7230 */ /* 0x100fe40000004100 */
[----:B------:R-:W-:Y:S01]  /*2540*/  FFMA.FTZ R26, R29, R31, R26 ;  /* 0x0000001f1d1a7223 */ /* 0x000fe2000001001a */
[----:B------:R-:W-:Y:S02]  /*2550*/  HADD2.F32 R29, -RZ, R65.H1_H1 ;  /* 0x30000041ff1d7230 */ /* 0x000fe40000004100 */
[----:B------:R-:W-:Y:S01]  /*2560*/  FADD.FTZ R20, R25, R32 ;  /* 0x0000002019147221 */ /* 0x000fe20000010000 */
[----:B------:R-:W-:Y:S01]  /*2570*/  FMUL.FTZ R25, R24, R17 ;  /* 0x0000001118197220 */ /* 0x000fe20000410000 */
[----:B------:R-:W-:Y:S01]  /*2580*/  FADD.FTZ R23, R23, R24 ;  /* 0x0000001817177221 */ /* 0x000fe20000010000 */
[----:B------:R-:W-:Y:S01]  /*2590*/  FFMA.FTZ R22, R28, R24, R22 ;  /* 0x000000181c167223 */ /* 0x000fe20000010016 */
[----:B------:R-:W-:Y:S01]  /*25a0*/  FADD.FTZ R24, R30, R31 ;  /* 0x0000001f1e187221 */ /* 0x000fe20000010000 */
[----:B------:R-:W-:Y:S01]  /*25b0*/  FADD.FTZ R27, R27, -UR14 ;  /* 0x8000000e1b1b7e21 */ /* 0x000fe20008010000 */
[----:B------:R-:W-:Y:S01]  /*25c0*/  FADD.FTZ R31, R29, -UR14 ;  /* 0x8000000e1d1f7e21 */ /* 0x000fe20008010000 */
[----:B------:R-:W-:Y:S01]  /*25d0*/  FFMA.FTZ R28, R28, R25, R26 ;  /* 0x000000191c1c7223 */ /* 0x000fe2000001001a */
        /* <DEDUP_REMOVED lines=23> */
.L_x_813:
[----:B------:R-:W-:Y:S01]  /*2750*/  FMUL.FTZ R31, R30, R16 ;  /* 0x000000101e1f7220 */ /* 0x000fe20000410000 */
[----:B------:R-:W-:Y:S01]  /*2760*/  FFMA.FTZ R21, R29, R30, R21 ;  /* 0x0000001e1d157223 */ /* 0x000fe20000010015 */
[----:B------:R-:W-:Y:S01]  /*2770*/  FADD.FTZ R20, R20, R30 ;  /* 0x0000001e14147221 */ /* 0x000fe20000010000 */
[----:B------:R-:W-:Y:S01]  /*2780*/  FADD.FTZ R32, R25, R24 ;  /* 0x0000001819207221 */ /* 0x000fe20000010000 */
[----:B------:R-:W-:Y:S01]  /*2790*/  FFMA.FTZ R29, R29, R31, R28 ;  /* 0x0000001f1d1d7223 */ /* 0x000fe2000001001c */
[--C-:B------:R-:W-:Y:S02]  /*27a0*/  HADD2.F32 R28, -RZ, R67.reuse.H0_H0 ;  /* 0x20000043ff1c7230 */ /* 0x100fe40000004100 */
[----:B------:R-:W-:Y:S01]  /*27b0*/  FMUL.FTZ R24, R26, R17 ;  /* 0x000000111a187220 */ /* 0x000fe20000410000 */
[----:B------:R-:W-:Y:S02]  /*27c0*/  HADD2.F32 R30, -RZ, R67.H1_H1 ;  /* 0x30000043ff1e7230 */ /* 0x000fe40000004100 */
[----:B------:R-:W-:Y:S01]  /*27d0*/  FADD.FTZ R25, R32, R31 ;  /* 0x0000001f20197221 */ /* 0x000fe20000010000 */
[C---:B------:R-:W-:Y:S01]  /*27e0*/  FFMA.FTZ R22, R27.reuse, R26, R22 ;  /* 0x0000001a1b167223 */ /* 0x040fe20000010016 */
[----:B------:R-:W-:Y:S01]  /*27f0*/  FADD.FTZ R28, R28, -UR14 ;  /* 0x8000000e1c1c7e21 */ /* 0x000fe20008010000 */
[----:B------:R-:W-:Y:S01]  /*2800*/  FFMA.FTZ R27, R27, R24, R29 ;  /* 0x000000181b1b7223 */ /* 0x000fe2000001001d */
[----:B------:R-:W-:Y:S01]  /*2810*/  FADD.FTZ R31, R30, -UR14 ;  /* 0x8000000e1e1f7e21 */ /* 0x000fe20008010000 */
[----:B------:R-:W-:Y:S01]  /*2820*/  FADD.FTZ R23, R23, R26 ;  /* 0x0000001a17177221 */ /* 0x000fe20000010000 */
[----:B------:R-:W-:Y:S01]  /*2830*/  FMUL.FTZ R29, R28, UR17 ;  /* 0x000000111c1d7c20 */ /* 0x000fe20008410000 */
[----:B------:R-:W-:-:S02]  /*2840*/  HADD2.F32 R30, -RZ, R68.H0_H0 ;  /* 0x20000044ff1e7230 */ /* 0x000fc40000004100 */
        /* <DEDUP_REMOVED lines=21> */
.L_x_814:
[----:B------:R-:W-:Y:S01]  /*29a0*/  FMUL.FTZ R32, R30, R16 ;  /* 0x000000101e207220 */ /* 0x000fe20000410000 */
[----:B------:R-:W-:Y:S01]  /*29b0*/  FADD.FTZ R20, R20, R30 ;  /* 0x0000001e14147221 */ /* 0x000fe20000010000 */
[C---:B------:R-:W-:Y:S01]  /*29c0*/  FFMA.FTZ R21, R29.reuse, R30, R21 ;  /* 0x0000001e1d157223 */ /* 0x040fe20000010015 */
        /* <DEDUP_REMOVED lines=8> */
[----:B------:R-:W-:Y:S01]  /*2a50*/  FADD.FTZ R23, R23, R26 ;  /* 0x0000001a17177221 */ /* 0x000fe20000010000 */
[----:B------:R-:W-:Y:S01]  /*2a60*/  FADD.FTZ R31, R29, -UR14 ;  /* 0x8000000e1d1f7e21 */ /* 0x000fe20008010000 */
[----:B------:R-:W-:Y:S01]  /*2a70*/  FFMA.FTZ R28, R28, R25, R30 ;  /* 0x000000191c1c7223 */ /* 0x000fe2000001001e */
        /* <DEDUP_REMOVED lines=23> */
.L_x_815:
        /* <DEDUP_REMOVED lines=37> */
.L_x_816:
        /* <DEDUP_REMOVED lines=37> */
.L_x_817:
        /* <DEDUP_REMOVED lines=37> */
.L_x_818:
        /* <DEDUP_REMOVED lines=37> */
.L_x_819:
        /* <DEDUP_REMOVED lines=37> */
.L_x_820:
        /* <DEDUP_REMOVED lines=37> */
.L_x_821:
        /* <DEDUP_REMOVED lines=8> */
[----:B------:R-:W-:Y:S01]  /*3a50*/  FFMA.FTZ R25, R27, R26, R22 ;  /* 0x0000001a1b197223 */ /* 0x000fe20000010016 */
[----:B------:R-:W-:Y:S01]  /*3a60*/  FADD.FTZ R21, R23, R26 ;  /* 0x0000001a17157221 */ /* 0x000fe20000010000 */
[----:B------:R-:W-:Y:S01]  /*3a70*/  FFMA.FTZ R27, R27, R28, R29 ;  /* 0x0000001c1b1b7223 */ /* 0x000fe2000001001d */
[----:B------:R-:W-:Y:S01]  /*3a80*/  FADD.FTZ R29, R30, -UR14 ;  /* 0x8000000e1e1d7e21 */ /* 0x000fe20008010000 */
[----:B------:R-:W-:Y:S01]  /*3a90*/  FADD.FTZ R26, R32, -UR14 ;  /* 0x8000000e201a7e21 */ /* 0x000fe20008010000 */
[----:B------:R-:W-:Y:S01]  /*3aa0*/  FADD.FTZ R23, R34, R31 ;  /* 0x0000001f22177221 */ /* 0x000fe20000010000 */
        /* <DEDUP_REMOVED lines=23> */
.L_x_822:
[----:B------:R-:W-:Y:S01]  /*3c20*/  FADD.FTZ R33, R28, R23 ;  /* 0x000000171c217221 */ /* 0x000fe20000010000 */
[----:B------:R-:W-:Y:S01]  /*3c30*/  FMUL.FTZ R30, R31, R16 ;  /* 0x000000101f1e7220 */ /* 0x000fe20000410000 */
[----:B------:R-:W-:Y:S01]  /*3c40*/  FADD.FTZ R23, R20, R31 ;  /* 0x0000001f14177221 */ /* 0x000fe20000010000 */
[C---:B------:R-:W-:Y:S01]  /*3c50*/  FFMA.FTZ R31, R29.reuse, R31, R24 ;  /* 0x0000001f1d1f7223 */ /* 0x040fe20000010018 */
[--C-:B------:R-:W-:Y:S02]  /*3c60*/  HADD2.F32 R24, -RZ, R14.reuse.H0_H0 ;  /* 0x2000000eff187230 */ /* 0x100fe40000004100 */
[----:B------:R-:W-:Y:S01]  /*3c70*/  FFMA.FTZ R27, R29, R30, R27 ;  /* 0x0000001e1d1b7223 */ /* 0x000fe2000001001b */
[----:B------:R-:W-:Y:S02]  /*3c80*/  HADD2.F32 R28, -RZ, R14.H1_H1 ;  /* 0x3000000eff1c7230 */ /* 0x000fe40000004100 */
[----:B------:R-:W-:Y:S01]  /*3c90*/  FMUL.FTZ R20, R22, R17 ;  /* 0x0000001116147220 */ /* 0x000fe20000410000 */
[----:B------:R-:W-:Y:S01]  /*3ca0*/  FADD.FTZ R29, R33, R30 ;  /* 0x0000001e211d7221 */ /* 0x000fe20000010000 */
[----:B------:R-:W-:Y:S01]  /*3cb0*/  FADD.FTZ R24, R24, -UR14 ;  /* 0x8000000e18187e21 */ /* 0x000fe20008010000 */
[----:B------:R-:W-:Y:S01]  /*3cc0*/  FFMA.FTZ R25, R26, R22, R25 ;  /* 0x000000161a197223 */ /* 0x000fe20000010019 */
[----:B------:R-:W-:Y:S01]  /*3cd0*/  FADD.FTZ R30, R28, -UR14 ;  /* 0x8000000e1c1e7e21 */ /* 0x000fe20008010000 */
[----:B------:R-:W-:Y:S01]  /*3ce0*/  FFMA.FTZ R26, R26, R20, R27 ;  /* 0x000000141a1a7223 */ /* 0x000fe2000001001b */
        /* <DEDUP_REMOVED lines=24> */
.L_x_823:
[----:B------:R-:W-:Y:S01]  /*3e70*/  FMUL.FTZ R33, R28, R16 ;  /* 0x000000101c217220 */ /* 0x000fe20000410000 */
[----:B------:R-:W-:Y:S01]  /*3e80*/  FADD.FTZ R21, R21, R22 ;  /* 0x0000001615157221 */ /* 0x000fe20000010000 */
[C---:B------:R-:W-:Y:S01]  /*3e90*/  FFMA.FTZ R22, R29.reuse, R28, R31 ;  /* 0x0000001c1d167223 */ /* 0x040fe2000001001f */
[--C-:B------:R-:W-:Y:S02]  /*3ea0*/  HADD2.F32 R32, -RZ, R6.reuse.H1_H1 ;  /* 0x30000006ff207230 */ /* 0x100fe40000004100 */
[----:B------:R-:W-:Y:S01]  /*3eb0*/  FFMA.FTZ R29, R29, R33, R26 ;  /* 0x000000211d1d7223 */ /* 0x000fe2000001001a */
[----:B------:R-:W-:Y:S01]  /*3ec0*/  FADD.FTZ R26, R27, R33 ;  /* 0x000000211b1a7221 */ /* 0x000fe20000010000 */
[----:B------:R-:W-:Y:S02]  /*3ed0*/  HADD2.F32 R27, -RZ, R6.H0_H0 ;  /* 0x20000006ff1b7230 */ /* 0x000fe40000004100 */
[----:B------:R-:W-:Y:S01]  /*3ee0*/  FMUL.FTZ R31, R20, R17 ;  /* 0x00000011141f7220 */ /* 0x000fe20000410000 */
[----:B------:R-:W-:Y:S01]  /*3ef0*/  FADD.FTZ R23, R23, R28 ;  /* 0x0000001c17177221 */ /* 0x000fe20000010000 */
[----:B------:R-:W-:Y:S01]  /*3f00*/  FADD.FTZ R28, R32, -UR14 ;  /* 0x8000000e201c7e21 */ /* 0x000fe20008010000 */
[----:B------:R-:W-:Y:S01]  /*3f10*/  FADD.FTZ R27, R27, -UR14 ;  /* 0x8000000e1b1b7e21 */ /* 0x000fe20008010000 */
[----:B------:R-:W-:Y:S01]  /*3f20*/  FFMA.FTZ R30, R24, R31, R29 ;  /* 0x0000001f181e7223 */ /* 0x000fe2000001001d */
        /* <DEDUP_REMOVED lines=24> */
.L_x_824:
[----:B------:R-:W-:Y:S01]  /*40b0*/  FMUL.FTZ R32, R29, R16 ;  /* 0x000000101d207220 */ /* 0x000fe20000410000 */
[----:B------:R-:W-:-:S03]  /*40c0*/  FMUL.FTZ R34, R26, R17 ;  /* 0x000000111a227220 */ /* 0x000fc60000410000 */
[----:B------:R-:W-:Y:S01]  /*40d0*/  FADD.FTZ R35, R31, R32 ;  /* 0x000000201f237221 */ /* 0x000fe20000010000 */
[----:B------:R-:W-:Y:S01]  /*40e0*/  FFMA.FTZ R31, R24, R20, R25 ;  /* 0x00000014181f7223 */ /* 0x000fe20000010019 */
[--C-:B------:R-:W-:Y:S02]  /*40f0*/  HADD2.F32 R24, -RZ, R70.reuse.H0_H0 ;  /* 0x20000046ff187230 */ /* 0x100fe40000004100 */
[----:B------:R-:W-:Y:S01]  /*4100*/  FFMA.FTZ R33, R27, R32, R30 ;  /* 0x000000201b217223 */ /* 0x000fe2000001001e */
[----:B------:R-:W-:Y:S02]  /*4110*/  HADD2.F32 R25, -RZ, R70.H1_H1 ;  /* 0x30000046ff197230 */ /* 0x000fe40000004100 */
[----:B------:R-:W-:Y:S01]  /*4120*/  FADD.FTZ R24, R24, -UR14 ;  /* 0x8000000e18187e21 */ /* 0x000fe20008010000 */
[----:B------:R-:W-:Y:S02]  /*4130*/  FFMA.FTZ R32, R28, R34, R33 ;  /* 0x000000221c207223 */ /* 0x000fe40000010021 */
[----:B------:R-:W-:Y:S01]  /*4140*/  FADD.FTZ R25, R25, -UR14 ;  /* 0x8000000e19197e21 */ /* 0x000fe20008010000 */
[----:B------:R-:W-:Y:S01]  /*4150*/  FADD.FTZ R34, R34, R35 ;  /* 0x0000002322227221 */ /* 0x000fe20000010000 */
[----:B------:R-:W-:Y:S01]  /*4160*/  FMUL.FTZ R33, R24, UR17 ;  /* 0x0000001118217c20 */ /* 0x000fe20008410000 */
[----:B------:R-:W-:-:S02]  /*4170*/  HADD2.F32 R24, -RZ, R69.H1_H1 ;  /* 0x30000045ff187230 */ /* 0x000fc40000004100 */
[----:B------:R-:W-:Y:S01]  /*4180*/  FMUL.FTZ R30, R25, UR17 ;  /* 0x00000011191e7c20 */ /* 0x000fe20008410000 */
[----:B------:R-:W-:Y:S01]  /*4190*/  HADD2.F32 R25, -RZ, R69.H0_H0 ;  /* 0x20000045ff197230 */ /* 0x000fe20000004100 */
        /* <DEDUP_REMOVED lines=19> */
.L_x_825:
[----:B------:R-:W-:Y:S01]  /*42d0*/  FMUL.FTZ R35, R25, R16 ;  /* 0x0000001019237220 */ /* 0x000fe20000410000 */
[----:B------:R-:W-:Y:S01]  /*42e0*/  ISETP.GT.AND P0, PT, R0, 0x1e, PT ;  /* 0x0000001e0000780c */ /* 0x000fe20003f04270 */
[----:B------:R-:W0:Y:S01]  /*42f0*/  S2UR UR18, SR_CgaCtaId ;  /* 0x00000000001279c3 */ /* 0x000e220000008800 */
[----:B------:R-:W-:Y:S01]  /*4300*/  UMOV UR11, 0x400 ;  /* 0x00000400000b7882 */ /* 0x000fe20000000000 */
[----:B------:R-:W-:Y:S01]  /*4310*/  FFMA.FTZ R37, R33, R35, R32 ;  /* 0x0000002321257223 */ /* 0x000fe20000010020 */
[----:B------:R-:W-:Y:S01]  /*4320*/  FMUL.FTZ R32, R24, R17 ;  /* 0x0000001118207220 */ /* 0x000fe20000410000 */
[----:B------:R-:W-:Y:S01]  /*4330*/  FADD.FTZ R35, R34, R35 ;  /* 0x0000002322237221 */ /* 0x000fe20000010000 */
[----:B------:R-:W-:Y:S01]  /*4340*/  UIADD3 UR10, UR11, 0xd0, URZ ;  /* 0x000000d00b0a7890 */ /* 0x000fe2000fffe03f */
[----:B------:R-:W-:Y:S01]  /*4350*/  FADD.FTZ R21, R21, R20 ;  /* 0x0000001415157221 */ /* 0x000fe20000010000 */
[----:B------:R-:W-:Y:S01]  /*4360*/  FFMA.FTZ R36, R30, R32, R37 ;  /* 0x000000201e247223 */ /* 0x000fe20000010025 */
[----:B------:R-:W-:Y:S01]  /*4370*/  FADD.FTZ R37, R32, R35 ;  /* 0x0000002320257221 */ /* 0x000fe20000010000 */
[----:B------:R-:W-:Y:S01]  /*4380*/  FFMA.FTZ R20, R27, R29, R22 ;  /* 0x0000001d1b147223 */ /* 0x000fe20000010016 */
[----:B------:R-:W-:Y:S01]  /*4390*/  FADD.FTZ R22, R23, R29 ;  /* 0x0000001d17167221 */ /* 0x000fe20000010000 */
[----:B------:R-:W-:Y:S01]  /*43a0*/  ISETP.NE.AND P2, PT, R58, RZ, PT ;  /* 0x000000ff3a00720c */ /* 0x000fe20003f45270 */
[----:B------:R-:W1:Y:S01]  /*43b0*/  SHFL.DOWN PT, R35, R36, 0x1, 0x1f ;  /* 0x08201f0024237f89 */ /* 0x000e6200000e0000 */
[----:B------:R-:W-:Y:S01]  /*43c0*/  FFMA.FTZ R31, R28, R26, R31 ;  /* 0x0000001a1c1f7223 */ /* 0x000fe2000001001f */
[----:B------:R-:W-:Y:S01]  /*43d0*/  FADD.FTZ R23, R21, R26 ;  /* 0x0000001a15177221 */ /* 0x000fe20000010000 */
[----:B------:R-:W-:Y:S01]  /*43e0*/  FFMA.FTZ R20, R33, R25, R20 ;  /* 0x0000001921147223 */ /* 0x000fe20000010014 */
[----:B------:R-:W2:Y:S01]  /*43f0*/  SHFL.DOWN PT, R32, R37, 0x1, 0x1f ;  /* 0x08201f0025207f89 */ /* 0x000ea200000e0000 */
[----:B------:R-:W-:Y:S01]  /*4400*/  FFMA.FTZ R21, R30, R24, R31 ;  /* 0x000000181e157223 */ /* 0x000fe2000001001f */
[----:B------:R-:W-:Y:S01]  /*4410*/  FADD.FTZ R22, R22, R25 ;  /* 0x0000001916167221 */ /* 0x000fe20000010000 */
[----:B------:R-:W-:Y:S01]  /*4420*/  FADD.FTZ R23, R23, R24 ;  /* 0x0000001817177221 */ /* 0x000fe20000010000 */
[----:B------:R-:W-:Y:S01]  /*4430*/  BSSY B0, `(.L_x_826) ;  /* 0x0000052000007945 */ /* 0x000fe20003800000 */
        /* <DEDUP_REMOVED lines=48> */
[----:B-1----:R-:W-:Y:S01]  /*4740*/  FADD.FTZ R73, R73, R24 ;  /* 0x0000001849497221 */ /* 0x002fe20000010000 */
[----:B------:R-:W-:Y:S02]  /*4750*/  FADD.FTZ R24, R32, R25 ;  /* 0x0000001920187221 */ /* 0x000fe40000010000 */
[----:B------:R-:W1:Y:S01]  /*4760*/  LDS.128 R32, [UR10+0x70] ;  /* 0x0000700aff207984 */ /* 0x000e620008000c00 */
[----:B------:R-:W-:Y:S01]  /*4770*/  FADD.FTZ R73, R73, R26 ;  /* 0x0000001a49497221 */ /* 0x000fe20000010000 */
[----:B------:R-:W-:-:S03]  /*4780*/  FADD.FTZ R24, R24, R27 ;  /* 0x0000001b18187221 */ /* 0x000fc60000010000 */
[----:B--2---:R-:W-:Y:S01]  /*4790*/  FADD.FTZ R73, R73, R28 ;  /* 0x0000001c49497221 */ /* 0x004fe20000010000 */
[----:B------:R-:W-:-:S03]  /*47a0*/  FADD.FTZ R24, R24, R29 ;  /* 0x0000001d18187221 */ /* 0x000fc60000010000 */
[----:B------:R-:W-:Y:S01]  /*47b0*/  FADD.FTZ R73, R73, R30 ;  /* 0x0000001e49497221 */ /* 0x000fe20000010000 */
[----:B------:R-:W-:Y:S02]  /*47c0*/  FADD.FTZ R24, R24, R31 ;  /* 0x0000001f18187221 */ /* 0x000fe40000010000 */
[----:B------:R-:W2:Y:S01]  /*47d0*/  LDS.128 R28, [UR10+0x80] ;  /* 0x0000800aff1c7984 */ /* 0x000ea20008000c00 */
        /* <DEDUP_REMOVED lines=18> */
[----:B------:R-:W-:-:S03]  /*4900*/  FADD.FTZ R24, R24, R31 ;  /* 0x0000001f18187221 */ /* 0x000fc60000010000 */
[----:B-1----:R-:W-:Y:S01]  /*4910*/  FADD.FTZ R73, R73, R32 ;  /* 0x0000002049497221 */ /* 0x002fe20000010000 */
[----:B------:R-:W-:-:S03]  /*4920*/  FADD.FTZ R24, R24, R33 ;  /* 0x0000002118187221 */ /* 0x000fc60000010000 */
[----:B0-----:R-:W-:Y:S01]  /*4930*/  FADD.FTZ R36, R73, R34 ;  /* 0x0000002249247221 */ /* 0x001fe20000010000 */
[----:B------:R-:W-:-:S07]  /*4940*/  FADD.FTZ R37, R24, R35 ;  /* 0x0000002318257221 */ /* 0x000fce0000010000 */
.L_x_827:
[----:B------:R-:W-:Y:S05]  /*4950*/  BSYNC B0 ;  /* 0x0000000000007941 */ /* 0x000fea0003800000 */
.L_x_826:
        /* <DEDUP_REMOVED lines=20> */
[----:B-1----:R-:W-:Y:S01]  /*4aa0*/  FADD.FTZ R31, R31, R24 ;  /* 0x000000181f1f7221 */ /* 0x002fe20000010000 */
[----:B------:R-:W-:Y:S01]  /*4ab0*/  FADD.FTZ R30, R30, R25 ;  /* 0x000000191e1e7221 */ /* 0x000fe20000010000 */
[----:B------:R-:W-:Y:S01]  /*4ac0*/  FADD.FTZ R33, R29, R26 ;  /* 0x0000001a1d217221 */ /* 0x000fe20000010000 */
[----:B------:R-:W-:Y:S01]  /*4ad0*/  FADD.FTZ R32, R28, R27 ;  /* 0x0000001b1c207221 */ /* 0x000fe20000010000 */
[----:B--2---:R-:W-:Y:S01]  /*4ae0*/  FADD.FTZ R35, R31, R20 ;  /* 0x000000141f237221 */ /* 0x004fe20000010000 */
[----:B------:R-:W-:Y:S01]  /*4af0*/  FADD.FTZ R20, R30, R21 ;  /* 0x000000151e147221 */ /* 0x000fe20000010000 */
[----:B------:R-:W-:Y:S01]  /*4b00*/  LDS.128 R24, [R72+0x930] ;  /* 0x0009300048187984 */ /* 0x000fe20000000c00 */
[----:B------:R-:W-:Y:S01]  /*4b10*/  FADD.FTZ R33, R33, R22 ;  /* 0x0000001621217221 */ /* 0x000fe20000010000 */
[----:B------:R-:W-:-:S02]  /*4b20*/  FADD.FTZ R32, R32, R23 ;  /* 0x0000001720207221 */ /* 0x000fc40000010000 */
[----:B------:R-:W1:Y:S02]  /*4b30*/  LDS.128 R28, [R72+0x7e0] ;  /* 0x0007e000481c7984 */ /* 0x000e640000000c00 */
[----:B-1----:R-:W-:Y:S01]  /*4b40*/  FADD.FTZ R35, R35, R28 ;  /* 0x0000001c23237221 */ /* 0x002fe20000010000 */
[----:B------:R-:W-:Y:S01]  /*4b50*/  FADD.FTZ R20, R20, R29 ;  /* 0x0000001d14147221 */ /* 0x000fe20000010000 */
[----:B------:R-:W-:Y:S01]  /*4b60*/  FADD.FTZ R33, R33, R30 ;  /* 0x0000001e21217221 */ /* 0x000fe20000010000 */
[----:B------:R-:W-:Y:S01]  /*4b70*/  FADD.FTZ R32, R32, R31 ;  /* 0x0000001f20207221 */ /* 0x000fe20000010000 */
[----:B------:R-:W-:Y:S01]  /*4b80*/  FADD.FTZ R35, R35, R24 ;  /* 0x0000001823237221 */ /* 0x000fe20000010000 */
[----:B------:R-:W1:Y:S01]  /*4b90*/  LDS.128 R28, [R72+0xa80] ;  /* 0x000a8000481c7984 */ /* 0x000e620000000c00 */
[----:B------:R-:W-:Y:S01]  /*4ba0*/  FADD.FTZ R24, R20, R25 ;  /* 0x0000001914187221 */ /* 0x000fe20000010000 */
[----:B------:R-:W-:Y:S01]  /*4bb0*/  FADD.FTZ R33, R33, R26 ;  /* 0x0000001a21217221 */ /* 0x000fe20000010000 */
[----:B------:R-:W-:Y:S01]  /*4bc0*/  FADD.FTZ R32, R32, R27 ;  /* 0x0000001b20207221 */ /* 0x000fe20000010000 */
        /* <DEDUP_REMOVED lines=102> */
[----:B------:R-:W-:-:S02]  /*5230*/  FADD.FTZ R35, R35, R28 ;  /* 0x0000001c23237221 */ /* 0x000fc40000010000 */
[----:B------:R-:W1:Y:S01]  /*5240*/  LDS.128 R24, [R72+0x2760] ;  /* 0x0027600048187984 */ /* 0x000e620000000c00 */
[----:B------:R-:W-:Y:S01]  /*5250*/  FADD.FTZ R33, R33, R30 ;  /* 0x0000001e21217221 */ /* 0x000fe20000010000 */
[----:B------:R-:W-:Y:S01]  /*5260*/  FADD.FTZ R34, R34, R31 ;  /* 0x0000001f22227221 */ /* 0x000fe20000010000 */
[----:B--2---:R-:W-:Y:S01]  /*5270*/  FADD.FTZ R35, R35, R20 ;  /* 0x0000001423237221 */ /* 0x004fe20000010000 */
[----:B------:R-:W2:Y:S01]  /*5280*/  LDS.128 R28, [R72+0x28b0] ;  /* 0x0028b000481c7984 */ /* 0x000ea20000000c00 */
[----:B------:R-:W-:Y:S01]  /*5290*/  FADD.FTZ R32, R32, R21 ;  /* 0x0000001520207221 */ /* 0x000fe20000010000 */
        /* <DEDUP_REMOVED lines=8> */
[----:B------:R-:W-:Y:S01]  /*5320*/  FADD.FTZ R22, R33, R30 ;  /* 0x0000001e21167221 */ /* 0x000fe20000010000 */
[----:B------:R-:W-:-:S07]  /*5330*/  FADD.FTZ R23, R34, R31 ;  /* 0x0000001f22177221 */ /* 0x000fce0000010000 */
.L_x_829:
[----:B------:R-:W-:Y:S05]  /*5340*/  BSYNC B0 ;  /* 0x0000000000007941 */ /* 0x000fea0003800000 */
.L_x_828:
        /* <DEDUP_REMOVED lines=20> */
.L_x_831:
[----:B------:R-:W-:Y:S05]  /*5490*/  BSYNC B0 ;  /* 0x0000000000007941 */ /* 0x000fea0003800000 */
.L_x_830:
[----:B------:R-:W-:Y:S05]  /*54a0*/  @!P0 BRA `(.L_x_832) ;  /* 0x0000001000908947 */ /* 0x000fea0003800000 */
[----:B--2---:R-:W1:Y:S01]  /*54b0*/  LDC R30, c[0x0][0x10] ;  /* 0x00000400ff1e7b82 */ /* 0x004e620000000800 */
[----:B------:R-:W2:Y:S01]  /*54c0*/  S2R R29, SR_CTAID.Y ;  /* 0x00000000001d7919 */ /* 0x000ea20000002600 */
        /* <DEDUP_REMOVED lines=31> */
.L_x_834:
[----:B------:R-:W2:Y:S04]  /*56c0*/  LDG.E.STRONG.GPU R22, desc[UR12][R20.64] ;  /* 0x0000000c14167981 */ /* 0x000ea8000c1ef900 */
[----:B--2---:R-:W-:Y:S01]  /*56d0*/  CCTL.IVALL ;  /* 0x00000000ff00798f */ /* 0x004fe20002000000 */
[----:B------:R-:W-:Y:S05]  /*56e0*/  YIELD ;  /* 0x0000000000007946 */ /* 0x000fea0003800000 */
[----:B------:R-:W-:-:S13]  /*56f0*/  ISETP.NE.AND P0, PT, R22, R25, PT ;  /* 0x000000191600720c */ /* 0x000fda0003f05270 */
[----:B------:R-:W-:Y:S05]  /*5700*/  @P0 BRA `(.L_x_834) ;  /* 0xfffffffc00ec0947 */ /* 0x000fea000383ffff */
.L_x_833:
        /* <DEDUP_REMOVED lines=17> */
.L_x_838:
        /* <DEDUP_REMOVED lines=11> */
[----:B0-----:R-:W-:Y:S01]  /*58d0*/  @!P6 FADD.FTZ R36, R36, R20 ;  /* 0x000000142424e221 */ /* 0x001fe20000010000 */
[----:B------:R-:W-:Y:S01]  /*58e0*/  @!P6 FADD.FTZ R37, R37, R21 ;  /* 0x000000152525e221 */ /* 0x000fe20000010000 */
[----:B------:R-:W-:Y:S01]  /*58f0*/  ISETP.EQ.OR P6, PT, R24, UR16, P2 ;  /* 0x0000001018007c0c */ /* 0x000fe200097c2670 */
[----:B------:R-:W-:-:S04]  /*5900*/  @!P4 IMAD.WIDE.U32 R20, R23, 0x8, R34 ;  /* 0x000000081714c825 */ /* 0x000fc800078e0022 */
[----:B------:R-:W-:Y:S02]  /*5910*/  @!P5 IMAD.WIDE.U32 R22, R25, 0x8, R34 ;  /* 0x000000081916d825 */ /* 0x000fe400078e0022 */
[----:B------:R-:W2:Y:S04]  /*5920*/  @!P4 LDG.E.64 R20, desc[UR12][R20.64] ;  /* 0x0000000c1414c981 */ /* 0x000ea8000c1e1b00 */
[----:B------:R-:W3:Y:S02]  /*5930*/  @!P5 LDG.E.64 R22, desc[UR12][R22.64] ;  /* 0x0000000c1616d981 */ /* 0x000ee4000c1e1b00 */
[----:B------:R-:W-:-:S04]  /*5940*/  @!P6 IMAD R25, R30, R24, R29 ;  /* 0x000000181e19e224 */ /* 0x000fc800078e021d */
        /* <DEDUP_REMOVED lines=96> */
.L_x_837:
[----:B------:R-:W-:-:S13]  /*5f50*/  ISETP.GT.AND P4, PT, R31, 0x4, PT ;  /* 0x000000041f00780c */ /* 0x000fda0003f84270 */
[----:B------:R-:W-:Y:S05]  /*5f60*/  @!P4 BRA `(.L_x_839) ;  /* 0x0000000000ecc947 */ /* 0x000fea0003800000 */
[C---:B------:R-:W-:Y:S02]  /*5f70*/  ISETP.EQ.OR P0, PT, R32.reuse, UR16, P2 ;  /* 0x0000001020007c0c */ /* 0x040fe40009702670 */
[C---:B------:R-:W-:Y:S02]  /*5f80*/  IADD3 R23, R32.reuse, 0x1, RZ ;  /* 0x0000000120177810 */ /* 0x040fe40007ffe0ff */
[C---:B------:R-:W-:Y:S02]  /*5f90*/  IADD3 R25, R32.reuse, 0x2, RZ ;  /* 0x0000000220197810 */ /* 0x040fe40007ffe0ff */
[----:B------:R-:W-:Y:S02]  /*5fa0*/  ISETP.EQ.OR P6, PT, R23, UR16, P2 ;  /* 0x0000001017007c0c */ /* 0x000fe400097c2670 */
[----:B------:R-:W-:Y:S02]  /*5fb0*/  ISETP.EQ.OR P5, PT, R25, UR16, P2 ;  /* 0x0000001019007c0c */ /* 0x000fe400097a2670 */
[----:B------:R-:W-:-:S03]  /*5fc0*/  IADD3 R26, R32, 0x3, RZ ;  /* 0x00000003201a7810 */ /* 0x000fc60007ffe0ff */
[----:B------:R-:W-:Y:S01]  /*5fd0*/  @!P0 IMAD R21, R32, R30, R29 ;  /* 0x0000001e20158224 */ /* 0x000fe200078e021d */
[----:B------:R-:W-:-:S03]  /*5fe0*/  ISETP.EQ.OR P4, PT, R26, UR16, P2 ;  /* 0x000000101a007c0c */ /* 0x000fc60009782670 */
[----:B------:R-:W-:-:S04]  /*5ff0*/  @!P0 IMAD.WIDE.U32 R20, R21, 0x8, R34 ;  /* 0x0000000815148825 */ /* 0x000fc800078e0022 */
[C-C-:B------:R-:W-:Y:S02]  /*6000*/  @!P6 IMAD R23, R30.reuse, R23, R29.reuse ;  /* 0x000000171e17e224 */ /* 0x140fe400078e021d */
[----:B------:R-:W-:Y:S01]  /*6010*/  @!P5 IMAD R25, R30, R25, R29 ;  /* 0x000000191e19d224 */ /* 0x000fe200078e021d */
[----:B------:R-:W0:Y:S01]  /*6020*/  @!P0 LDG.E.64 R20, desc[UR12][R20.64] ;  /* 0x0000000c14148981 */ /* 0x000e22000c1e1b00 */
        /* <DEDUP_REMOVED lines=8> */
[----:B0-----:R-:W-:Y:S01]  /*60b0*/  @!P0 FADD.FTZ R36, R36, R20 ;  /* 0x0000001424248221 */ /* 0x001fe20000010000 */
[----:B------:R-:W-:Y:S02]  /*60c0*/  @!P0 FADD.FTZ R37, R37, R21 ;  /* 0x0000001525258221 */ /* 0x000fe40000010000 */
[----:B------:R-:W-:Y:S01]  /*60d0*/  ISETP.EQ.OR P0, PT, R32, UR16, P2 ;  /* 0x0000001020007c0c */ /* 0x000fe20009702670 */
[----:B--2---:R-:W-:Y:S01]  /*60e0*/  @!P6 FADD.FTZ R36, R36, R22 ;  /* 0x000000162424e221 */ /* 0x004fe20000010000 */
[----:B------:R-:W-:Y:S01]  /*60f0*/  @!P6 FADD.FTZ R37, R37, R23 ;  /* 0x000000172525e221 */ /* 0x000fe20000010000 */
[----:B------:R-:W-:Y:S02]  /*6100*/  IADD3 R23, R32, 0x1, RZ ;  /* 0x0000000120177810 */ /* 0x000fe40007ffe0ff */
[----:B---3--:R-:W-:Y:S01]  /*6110*/  @!P5 FADD.FTZ R36, R36, R24 ;  /* 0x000000182424d221 */ /* 0x008fe20000010000 */
[----:B------:R-:W-:Y:S01]  /*6120*/  IADD3 R22, R32, 0x2, RZ ;  /* 0x0000000220167810 */ /* 0x000fe20007ffe0ff */
[----:B------:R-:W-:Y:S01]  /*6130*/  @!P5 FADD.FTZ R37, R37, R25 ;  /* 0x000000192525d221 */ /* 0x000fe20000010000 */
[----:B------:R-:W-:-:S05]  /*6140*/  ISETP.EQ.OR P5, PT, R23, UR16, P2 ;  /* 0x0000001017007c0c */ /* 0x000fca00097a2670 */
[----:B------:R-:W-:Y:S01]  /*6150*/  @!P0 IMAD R21, R30, R32, R29 ;  /* 0x000000201e158224 */ /* 0x000fe200078e021d */
[----:B------:R-:W-:Y:S02]  /*6160*/  ISETP.EQ.OR P6, PT, R22, UR16, P2 ;  /* 0x0000001016007c0c */ /* 0x000fe400097c2670 */
[----:B------:R-:W-:Y:S01]  /*6170*/  IADD3 R24, R32, 0x3, RZ ;  /* 0x0000000320187810 */ /* 0x000fe20007ffe0ff */
[----:B----4-:R-:W-:Y:S01]  /*6180*/  @!P4 FADD.FTZ R36, R36, R26 ;  /* 0x0000001a2424c221 */ /* 0x010fe20000010000 */
[----:B------:R-:W-:Y:S01]  /*6190*/  @!P4 FADD.FTZ R37, R37, R27 ;  /* 0x0000001b2525c221 */ /* 0x000fe20000010000 */
[----:B------:R-:W-:Y:S01]  /*61a0*/  @!P0 IMAD.WIDE.U32 R20, R21, 0x8, R34 ;  /* 0x0000000815148825 */ /* 0x000fe200078e0022 */
[----:B------:R-:W-:-:S03]  /*61b0*/  ISETP.EQ.OR P4, PT, R24, UR16, P2 ;  /* 0x0000001018007c0c */ /* 0x000fc60009782670 */
[C-C-:B------:R-:W-:Y:S02]  /*61c0*/  @!P5 IMAD R23, R30.reuse, R23, R29.reuse ;  /* 0x000000171e17d224 */ /* 0x140fe400078e021d */
[----:B------:R-:W2:Y:S02]  /*61d0*/  @!P0 LDG.E.64 R20, desc[UR12][R20.64] ;  /* 0x0000000c14148981 */ /* 0x000ea4000c1e1b00 */
[----:B------:R-:W-:Y:S02]  /*61e0*/  @!P6 IMAD R25, R30, R22, R29 ;  /* 0x000000161e19e224 */ /* 0x000fe400078e021d */
[----:B------:R-:W-:-:S04]  /*61f0*/  @!P5 IMAD.WIDE.U32 R22, R23, 0x8, R34 ;  /* 0x000000081716d825 */ /* 0x000fc800078e0022 */
[----:B------:R-:W-:Y:S02]  /*6200*/  @!P4 IMAD R27, R30, R24, R29 ;  /* 0x000000181e1bc224 */ /* 0x000fe400078e021d */
[--C-:B------:R-:W-:Y:S01]  /*6210*/  @!P6 IMAD.WIDE.U32 R24, R25, 0x8, R34.reuse ;  /* 0x000000081918e825 */ /* 0x100fe200078e0022 */
[----:B------:R-:W3:Y:S03]  /*6220*/  @!P5 LDG.E.64 R22, desc[UR12][R22.64] ;  /* 0x0000000c1616d981 */ /* 0x000ee6000c1e1b00 */
[----:B------:R-:W-:Y:S02]  /*6230*/  @!P4 IMAD.WIDE.U32 R26, R27, 0x8, R34 ;  /* 0x000000081b1ac825 */ /* 0x000fe400078e0022 */
[----:B------:R-:W4:Y:S04]  /*6240*/  @!P6 LDG.E.64 R24, desc[UR12][R24.64] ;  /* 0x0000000c1818e981 */ /* 0x000f28000c1e1b00 */
[----:B------:R-:W5:Y:S01]  /*6250*/  @!P4 LDG.E.64 R26, desc[UR12][R26.64] ;  /* 0x0000000c1a1ac981 */ /* 0x000f62000c1e1b00 */
[----:B------:R-:W-:-:S02]  /*6260*/  IADD3 R31, R31, -0x4, RZ ;  /* 0xfffffffc1f1f7810 */ /* 0x000fc40007ffe0ff */
[----:B------:R-:W-:Y:S02]  /*6270*/  IADD3 R32, R32, 0x4, RZ ;  /* 0x0000000420207810 */ /* 0x000fe40007ffe0ff */
[----:B------:R-:W-:Y:S01]  /*6280*/  IADD3 R31, R31, -0x4, RZ ;  /* 0xfffffffc1f1f7810 */ /* 0x000fe20007ffe0ff */
[----:B--2---:R-:W-:Y:S01]  /*6290*/  @!P0 FADD.FTZ R36, R36, R20 ;  /* 0x0000001424248221 */ /* 0x004fe20000010000 */
[----:B------:R-:W-:Y:S01]  /*62a0*/  @!P0 FADD.FTZ R37, R37, R21 ;  /* 0x0000001525258221 */ /* 0x000fe20000010000 */
[----:B------:R-:W-:Y:S02]  /*62b0*/  PLOP3.LUT P0, PT, PT, PT, PT, 0x8, 0x0 ;  /* 0x000000000000781c */ /* 0x000fe40003f0e170 */
[----:B---3--:R-:W-:Y:S01]  /*62c0*/  @!P5 FADD.FTZ R36, R36, R22 ;  /* 0x000000162424d221 */ /* 0x008fe20000010000 */
[----:B------:R-:W-:-:S03]  /*62d0*/  @!P5 FADD.FTZ R37, R37, R23 ;  /* 0x000000172525d221 */ /* 0x000fc60000010000 */
[----:B----4-:R-:W-:Y:S01]  /*62e0*/  @!P6 FADD.FTZ R36, R36, R24 ;  /* 0x000000182424e221 */ /* 0x010fe20000010000 */
[----:B------:R-:W-:-:S03]  /*62f0*/  @!P6 FADD.FTZ R37, R37, R25 ;  /* 0x000000192525e221 */ /* 0x000fc60000010000 */
[----:B-----5:R-:W-:Y:S01]  /*6300*/  @!P4 FADD.FTZ R36, R36, R26 ;  /* 0x0000001a2424c221 */ /* 0x020fe20000010000 */
[----:B------:R-:W-:-:S07]  /*6310*/  @!P4 FADD.FTZ R37, R37, R27 ;  /* 0x0000001b2525c221 */ /* 0x000fce0000010000 */
.L_x_839:
[----:B------:R-:W-:-:S13]  /*6320*/  ISETP.NE.OR P0, PT, R31, RZ, P0 ;  /* 0x000000ff1f00720c */ /* 0x000fda0000705670 */
[----:B------:R-:W-:Y:S05]  /*6330*/  @!P0 BRA `(.L_x_835) ;  /* 0x00000000007c8947 */ /* 0x000fea0003800000 */
.L_x_836:
        /* <DEDUP_REMOVED lines=10> */
[----:B------:R-:W0:Y:S01]  /*63e0*/  @!P5 LDG.E.64 R20, desc[UR12][R20.64] ;  /* 0x0000000c1414d981 */ /* 0x000e22000c1e1b00 */
        /* <DEDUP_REMOVED lines=8> */
[----:B------:R-:W-:Y:S02]  /*6470*/  IADD3 R31, R31, -0x4, RZ ;  /* 0xfffffffc1f1f7810 */ /* 0x000fe40007ffe0ff */
[----:B------:R-:W-:Y:S01]  /*6480*/  IADD3 R32, R32, 0x4, RZ ;  /* 0x0000000420207810 */ /* 0x000fe20007ffe0ff */
[----:B0-----:R-:W-:Y:S01]  /*6490*/  @!P5 FADD.FTZ R36, R36, R20 ;  /* 0x000000142424d221 */ /* 0x001fe20000010000 */
[----:B------:R-:W-:Y:S01]  /*64a0*/  @!P5 FADD.FTZ R37, R37, R21 ;  /* 0x000000152525d221 */ /* 0x000fe20000010000 */
[----:B------:R-:W-:Y:S02]  /*64b0*/  ISETP.NE.AND P5, PT, R31, RZ, PT ;  /* 0x000000ff1f00720c */ /* 0x000fe40003fa5270 */
[----:B--2---:R-:W-:Y:S01]  /*64c0*/  @!P6 FADD.FTZ R36, R36, R22 ;  /* 0x000000162424e221 */ /* 0x004fe20000010000 */
[----:B------:R-:W-:-:S03]  /*64d0*/  @!P6 FADD.FTZ R37, R37, R23 ;  /* 0x000000172525e221 */ /* 0x000fc60000010000 */
[----:B---3--:R-:W-:Y:S01]  /*64e0*/  @!P4 FADD.FTZ R36, R36, R24 ;  /* 0x000000182424c221 */ /* 0x008fe20000010000 */
[----:B------:R-:W-:-:S03]  /*64f0*/  @!P4 FADD.FTZ R37, R37, R25 ;  /* 0x000000192525c221 */ /* 0x000fc60000010000 */
[----:B----4-:R-:W-:Y:S01]  /*6500*/  @!P0 FADD.FTZ R36, R36, R26 ;  /* 0x0000001a24248221 */ /* 0x010fe20000010000 */
[----:B------:R-:W-:Y:S02]  /*6510*/  @!P0 FADD.FTZ R37, R37, R27 ;  /* 0x0000001b25258221 */ /* 0x000fe40000010000 */
[----:B------:R-:W-:Y:S05]  /*6520*/  @P5 BRA `(.L_x_836) ;  /* 0xfffffffc00845947 */ /* 0x000fea000383ffff */
.L_x_835:
        /* <DEDUP_REMOVED lines=11> */
.L_x_841:
[----:B------:R-:W-:Y:S05]  /*65e0*/  BSYNC B0 ;  /* 0x0000000000007941 */ /* 0x000fea0003800000 */
.L_x_840:
        /* <DEDUP_REMOVED lines=16> */
.L_x_832:
[----:B------:R-:W1:Y:S01]  /*66f0*/  S2UR UR11, SR_CgaCtaId ;  /* 0x00000000000b79c3 */ /* 0x000e620000008800 */
[----:B------:R-:W-:Y:S01]  /*6700*/  UMOV UR10, 0x400 ;  /* 0x00000400000a7882 */ /* 0x000fe20000000000 */
[----:B------:R-:W-:Y:S01]  /*6710*/  ULDC UR19, c[0x0][0x2bc] ;  /* 0x0000af0000137ab9 */ /* 0x000fe20000000800 */
[----:B------:R-:W-:Y:S01]  /*6720*/  HADD2.F32 R25, -RZ, R60.H0_H0 ;  /* 0x2000003cff197230 */ /* 0x000fe20000004100 */
[----:B-1----:R-:W-:-:S09]  /*6730*/  ULEA UR10, UR11, UR10, 0x18 ;  /* 0x0000000a0b0a7291 */ /* 0x002fd2000f8ec03f */
[----:B------:R-:W-:Y:S01]  /*6740*/  @!P2 STS.64 [UR10+0xc8], R36 ;  /* 0x0000c824ff00a988 */ /* 0x000fe20008000a0a */
[----:B------:R-:W-:Y:S06]  /*6750*/  BAR.SYNC.DEFER_BLOCKING 0x0 ;  /* 0x0000000000007b1d */ /* 0x000fec0000010000 */
[----:B--2---:R-:W1:Y:S01]  /*6760*/  LDS.64 R20, [UR10+0xc8] ;  /* 0x0000c80aff147984 */ /* 0x004e620008000a00 */
[----:B------:R-:W-:Y:S02]  /*6770*/  ULDC.64 UR10, c[0x0][0x290] ;  /* 0x0000a400000a7ab9 */ /* 0x000fe40000000a00 */
[----:B------:R-:W-:-:S04]  /*6780*/  ISETP.GE.U32.AND P0, PT, R56, UR10, PT ;  /* 0x0000000a38007c0c */ /* 0x000fc8000bf06070 */
[----:B------:R-:W-:Y:S01]  /*6790*/  ISETP.GE.AND.EX P0, PT, R7, UR11, PT, P0 ;  /* 0x0000000b07007c0c */ /* 0x000fe2000bf06300 */
[----:B-1----:R-:W-:Y:S01]  /*67a0*/  FMUL.FTZ R22, R20, UR19 ;  /* 0x0000001314167c20 */ /* 0x002fe20008410000 */
[--C-:B------:R-:W-:Y:S02]  /*67b0*/  HADD2.F32 R20, -RZ, R52.reuse.H0_H0 ;  /* 0x20000034ff147230 */ /* 0x100fe40000004100 */
[----:B------:R-:W-:Y:S01]  /*67c0*/  FMUL.FTZ R24, R21, UR19 ;  /* 0x0000001315187c20 */ /* 0x000fe20008410000 */
[----:B------:R-:W-:Y:S01]  /*67d0*/  HADD2.F32 R52, -RZ, R52.H1_H1 ;  /* 0x30000034ff347230 */ /* 0x000fe20000004100 */
[----:B------:R-:W-:Y:S01]  /*67e0*/  R2UR UR18, R22 ;  /* 0x00000000161272ca */ /* 0x000fe200000e0000 */
[----:B------:R-:W-:Y:S01]  /*67f0*/  FADD.FTZ R20, R20, -UR14 ;  /* 0x8000000e14147e21 */ /* 0x000fe20008010000 */
[--C-:B------:R-:W-:Y:S02]  /*6800*/  HADD2.F32 R21, -RZ, R62.reuse.H0_H0 ;  /* 0x2000003eff157230 */ /* 0x100fe40000004100 */
[----:B------:R-:W-:Y:S01]  /*6810*/  FADD.FTZ R52, R52, -UR14 ;  /* 0x8000000e34347e21 */ /* 0x000fe20008010000 */
[----:B------:R-:W-:-:S02]  /*6820*/  HADD2.F32 R62, -RZ, R62.H1_H1 ;  /* 0x3000003eff3e7230 */ /* 0x000fc40000004100 */
[----:B------:R-:W-:Y:S01]  /*6830*/  FMUL.FTZ R35, R20, UR17 ;  /* 0x0000001114237c20 */ /* 0x000fe20008410000 */
[----:B------:R-:W-:Y:S01]  /*6840*/  FMUL.FTZ R52, R52, UR17 ;  /* 0x0000001134347c20 */ /* 0x000fe20008410000 */
[----:B------:R-:W-:Y:S06]  /*6850*/  @!P3 BRA `(.L_x_842) ;  /* 0x000000000048b947 */ /* 0x000fec0003800000 */
[----:B------:R-:W-:Y:S01]  /*6860*/  FFMA.FTZ R20, R35, R16, R18 ;  /* 0x0000001023147223 */ /* 0x000fe20000010012 */
[----:B------:R-:W-:-:S03]  /*6870*/  FFMA.FTZ R22, R52, R17, R19 ;  /* 0x0000001134167223 */ /* 0x000fc60000010013 */
[----:B------:R-:W-:Y:S01]  /*6880*/  FMUL.FTZ R23, R20, -1.4426950216293334961 ;  /* 0xbfb8aa3b14177820 */ /* 0x000fe20000410000 */
[----:B------:R-:W-:-:S05]  /*6890*/  FMUL.FTZ R27, R22, -1.4426950216293334961 ;  /* 0xbfb8aa3b161b7820 */ /* 0x000fca0000410000 */
[----:B------:R-:W1:Y:S08]  /*68a0*/  MUFU.EX2 R23, R23 ;  /* 0x0000001700177308 */ /* 0x000e700000000800 */
[----:B------:R-:W2:Y:S01]  /*68b0*/  MUFU.EX2 R27, R27 ;  /* 0x0000001b001b7308 */ /* 0x000ea20000000800 */
[----:B-1----:R-:W-:-:S07]  /*68c0*/  FADD.FTZ R26, R23, 1 ;  /* 0x3f800000171a7421 */ /* 0x002fce0000010000 */
[----:B------:R-:W1:Y:S01]  /*68d0*/  MUFU.RCP R26, R26 ;  /* 0x0000001a001a7308 */ /* 0x000e620000001000 */
[----:B--2---:R-:W-:-:S07]  /*68e0*/  FADD.FTZ R28, R27, 1 ;  /* 0x3f8000001b1c7421 */ /* 0x004fce0000010000 */
[----:B------:R-:W2:Y:S01]  /*68f0*/  MUFU.RCP R29, R28 ;  /* 0x0000001c001d7308 */ /* 0x000ea20000001000 */
[----:B-1----:R-:W-:Y:S01]  /*6900*/  FADD.FTZ R31, -R26, 1 ;  /* 0x3f8000001a1f7421 */ /* 0x002fe20000010100 */
[----:B------:R-:W-:-:S03]  /*6910*/  FMUL.FTZ R21, R21, R26 ;  /* 0x0000001a15157220 */ /* 0x000fc60000410000 */
[----:B------:R-:W-:Y:S01]  /*6920*/  FFMA.FTZ R20, R20, R31, 1 ;  /* 0x3f80000014147423 */ /* 0x000fe2000001001f */
[----:B--2---:R-:W-:Y:S01]  /*6930*/  FADD.FTZ R33, -R29, 1 ;  /* 0x3f8000001d217421 */ /* 0x004fe20000010100 */
[----:B------:R-:W-:Y:S02]  /*6940*/  FMUL.FTZ R62, R62, R29 ;  /* 0x0000001d3e3e7220 */ /* 0x000fe40000410000 */
[----:B------:R-:W-:Y:S01]  /*6950*/  FMUL.FTZ R21, R21, R20 ;  /* 0x0000001415157220 */ /* 0x000fe20000410000 */
[----:B------:R-:W-:-:S04]  /*6960*/  FFMA.FTZ R33, R22, R33, 1 ;  /* 0x3f80000016217423 */ /* 0x000fc80000010021 */
[----:B------:R-:W-:-:S07]  /*6970*/  FMUL.FTZ R62, R62, R33 ;  /* 0x000000213e3e7220 */ /* 0x000fce0000410000 */
.L_x_842:
[----:B------:R-:W-:Y:S04]  /*6980*/  BSSY B0, `(.L_x_843) ;  /* 0x0000014000007945 */ /* 0x000fe80003800000 */
[----:B------:R-:W-:Y:S05]  /*6990*/  @!P1 BRA `(.L_x_844) ;  /* 0x0000000000489947 */ /* 0x000fea0003800000 */
        /* <DEDUP_REMOVED lines=15> */
[----:B------:R-:W-:Y:S02]  /*6a90*/  F2FP.F16.F32.PACK_AB R21, R26, R27 ;  /* 0x0000001b1a15723e */ /* 0x000fe400000000ff */
[----:B------:R-:W-:-:S05]  /*6aa0*/  LEA.HI.X R23, R20, UR21, R29, 0x1, P2 ;  /* 0x0000001514177c11 */ /* 0x000fca00090f0c1d */
[----:B------:R1:W-:Y:S02]  /*6ab0*/  STG.E desc[UR12][R22.64], R21 ;  /* 0x0000001516007986 */ /* 0x0003e4000c10190c */
.L_x_844:
[----:B------:R-:W-:Y:S05]  /*6ac0*/  BSYNC B0 ;  /* 0x0000000000007941 */ /* 0x000fea0003800000 */
.L_x_843:
[----:B------:R-:W-:Y:S02]  /*6ad0*/  HADD2.F32 R60, -RZ, R60.H1_H1 ;  /* 0x3000003cff3c7230 */ /* 0x000fe40000004100 */
[----:B-1----:R-:W-:Y:S01]  /*6ae0*/  FADD.FTZ R22, R25, -UR14 ;  /* 0x8000000e19167e21 */ /* 0x002fe20008010000 */
[----:B------:R-:W-:Y:S01]  /*6af0*/  HADD2.F32 R25, -RZ, R63.H0_H0 ;  /* 0x2000003fff197230 */ /* 0x000fe20000004100 */
[----:B------:R-:W-:Y:S01]  /*6b00*/  ISETP.GT.U32.OR P0, PT, R58, 0x29f, P0 ;  /* 0x0000029f3a00780c */ /* 0x000fe20000704470 */
[--C-:B------:R-:W-:Y:S02]  /*6b10*/  HADD2.F32 R21, -RZ, R61.reuse.H0_H0 ;  /* 0x2000003dff157230 */ /* 0x100fe40000004100 */
[----:B------:R-:W-:Y:S01]  /*6b20*/  FADD.FTZ R60, R60, -UR14 ;  /* 0x8000000e3c3c7e21 */ /* 0x000fe20008010000 */
[----:B------:R-:W-:Y:S02]  /*6b30*/  HADD2.F32 R20, -RZ, R61.H1_H1 ;  /* 0x3000003dff147230 */ /* 0x000fe40000004100 */
        /* <DEDUP_REMOVED lines=22> */
.L_x_845:
[----:B------:R-:W-:Y:S04]  /*6ca0*/  BSSY B0, `(.L_x_846) ;  /* 0x0000014000007945 */ /* 0x000fe80003800000 */
[----:B------:R-:W-:Y:S05]  /*6cb0*/  @P0 BRA `(.L_x_847) ;  /* 0x0000000000480947 */ /* 0x000fea0003800000 */
[--C-:B------:R-:W-:Y:S01]  /*6cc0*/  FFMA.FTZ R22, R35, UR18, R24.reuse ;  /* 0x0000001223167c23 */ /* 0x100fe20008010018 */
[----:B------:R-:W-:Y:S01]  /*6cd0*/  FFMA.FTZ R23, R60, UR18, R24 ;  /* 0x000000123c177c23 */ /* 0x000fe20008010018 */
        /* <DEDUP_REMOVED lines=10> */
[----:B------:R-:W-:-:S03]  /*6d80*/  ULDC.64 UR20, c[0x0][0x210] ;  /* 0x0000840000147ab9 */ /* 0x000fc60000000a00 */
[----:B------:R-:W-:Y:S02]  /*6d90*/  F2FP.F16.F32.PACK_AB R7, R7, R26 ;  /* 0x0000001a0707723e */ /* 0x000fe400000000ff */
[----:B------:R-:W-:Y:S02]  /*6da0*/  LEA R22, P0, R20, UR20, 0x1 ;  /* 0x0000001414167c11 */ /* 0x000fe4000f8008ff */
[----:B------:R-:W-:-:S04]  /*6db0*/  IADD3 R27, R21, R27, RZ ;  /* 0x0000001b151b7210 */ /* 0x000fc80007ffe0ff */
[----:B------:R-:W-:-:S05]  /*6dc0*/  LEA.HI.X R23, R20, UR21, R27, 0x1, P0 ;  /* 0x0000001514177c11 */ /* 0x000fca00080f0c1b */
[----:B------:R1:W-:Y:S02]  /*6dd0*/  STG.E desc[UR12][R22.64], R7 ;  /* 0x0000000716007986 */ /* 0x0003e4000c10190c */
.L_x_847:
[----:B------:R-:W-:Y:S05]  /*6de0*/  BSYNC B0 ;  /* 0x0000000000007941 */ /* 0x000fea0003800000 */
.L_x_846:
[----:B------:R-:W-:Y:S01]  /*6df0*/  ISETP.GE.U32.AND P0, PT, R55, UR10, PT ;  /* 0x0000000a37007c0c */ /* 0x000fe2000bf06070 */
[----:B------:R-:W-:Y:S01]  /*6e00*/  FADD.FTZ R20, R25, -UR14 ;  /* 0x8000000e19147e21 */ /* 0x000fe20008010000 */
[----:B------:R-:W-:Y:S01]  /*6e10*/  ISETP.GE.U32.AND P2, PT, R54, UR10, PT ;  /* 0x0000000a36007c0c */ /* 0x000fe2000bf46070 */
[----:B------:R-:W-:Y:S01]  /*6e20*/  FADD.FTZ R63, R63, -UR14 ;  /* 0x8000000e3f3f7e21 */ /* 0x000fe20008010000 */
[----:B-1----:R-:W-:Y:S01]  /*6e30*/  IADD3 R7, R57, 0xa0, RZ ;  /* 0x000000a039077810 */ /* 0x002fe20007ffe0ff */
[--C-:B------:R-:W-:Y:S01]  /*6e40*/  HADD2.F32 R21, -RZ, R64.reuse.H0_H0 ;  /* 0x20000040ff157230 */ /* 0x100fe20000004100 */
[----:B------:R-:W-:Y:S01]  /*6e50*/  ISETP.GE.AND.EX P4, PT, R9, UR11, PT, P0 ;  /* 0x0000000b09007c0c */ /* 0x000fe2000bf86300 */
[--C-:B------:R-:W-:Y:S01]  /*6e60*/  HADD2.F32 R25, -RZ, R65.reuse.H0_H0 ;  /* 0x20000041ff197230 */ /* 0x100fe20000004100 */
[----:B------:R-:W-:Y:S01]  /*6e70*/  ISETP.GE.AND.EX P5, PT, R11, UR11, PT, P2 ;  /* 0x0000000b0b007c0c */ /* 0x000fe2000bfa6320 */
[----:B------:R-:W-:Y:S01]  /*6e80*/  HADD2.F32 R64, -RZ, R64.H1_H1 ;  /* 0x30000040ff407230 */ /* 0x000fe20000004100 */
[----:B------:R-:W-:Y:S01]  /*6e90*/  ISETP.GE.U32.AND P2, PT, R53, UR10, PT ;  /* 0x0000000a35007c0c */ /* 0x000fe2000bf46070 */
[----:B------:R-:W-:Y:S01]  /*6ea0*/  HADD2.F32 R65, -RZ, R65.H1_H1 ;  /* 0x30000041ff417230 */ /* 0x000fe20000004100 */
[----:B------:R-:W-:Y:S01]  /*6eb0*/  ISETP.GE.U32.AND P0, PT, R7, UR10, PT ;  /* 0x0000000a07007c0c */ /* 0x000fe2000bf06070 */
[----:B------:R-:W-:Y:S01]  /*6ec0*/  FMUL.FTZ R35, R20, UR17 ;  /* 0x0000001114237c20 */ /* 0x000fe20008410000 */
[C---:B------:R-:W-:Y:S01]  /*6ed0*/  ISETP.GT.U32.OR P4, PT, R58.reuse, 0x29f, P4 ;  /* 0x0000029f3a00780c */ /* 0x040fe20002784470 */
[----:B------:R-:W-:Y:S01]  /*6ee0*/  FMUL.FTZ R30, R63, UR17 ;  /* 0x000000113f1e7c20 */ /* 0x000fe20008410000 */
[----:B------:R-:W-:Y:S01]  /*6ef0*/  ISETP.GT.U32.OR P5, PT, R58, 0x29f, P5 ;  /* 0x0000029f3a00780c */ /* 0x000fe20002fa4470 */
[----:B------:R-:W-:-:S12]  /*6f00*/  @!P3 BRA `(.L_x_848) ;  /* 0x000000000048b947 */ /* 0x000fd80003800000 */
        /* <DEDUP_REMOVED lines=18> */
.L_x_848:
        /* <DEDUP_REMOVED lines=20> */
.L_x_850:
[----:B------:R-:W-:Y:S05]  /*7170*/  BSYNC B0 ;  /* 0x0000000000007941 */ /* 0x000fea0003800000 */
.L_x_849:
[----:B------:R-:W-:Y:S01]  /*7180*/  FADD.FTZ R25, R25, -UR14 ;  /* 0x8000000e19197e21 */ /* 0x000fe20008010000 */
[----:B------:R-:W-:Y:S01]  /*7190*/  FADD.FTZ R65, R65, -UR14 ;  /* 0x8000000e41417e21 */ /* 0x000fe20008010000 */
[--C-:B-1----:R-:W-:Y:S02]  /*71a0*/  HADD2.F32 R9, -RZ, R66.reuse.H0_H0 ;  /* 0x20000042ff097230 */ /* 0x102fe40000004100 */
        /* <DEDUP_REMOVED lines=22> */
.L_x_851:
        /* <DEDUP_REMOVED lines=20> */
.L_x_853:
[----:B------:R-:W-:Y:S05]  /*7450*/  BSYNC B0 ;  /* 0x0000000000007941 */ /* 0x000fea0003800000 */
.L_x_852:
[--C-:B-1----:R-:W-:Y:S01]  /*7460*/  HADD2.F32 R9, -RZ, R67.reuse.H0_H0 ;  /* 0x20000043ff097230 */ /* 0x102fe20000004100 */
[----:B------:R-:W-:Y:S01]  /*7470*/  SHF.R.S32.HI R11, RZ, 0x1f, R7 ;  /* 0x0000001fff0b7819 */ /* 0x000fe20000011407 */
[----:B------:R-:W-:Y:S01]  /*7480*/  HADD2.F32 R67, -RZ, R67.H1_H1 ;  /* 0x30000043ff437230 */ /* 0x000fe20000004100 */
[----:B------:R-:W-:Y:S01]  /*7490*/  ISETP.GE.AND.EX P2, PT, R13, UR11, PT, P2 ;  /* 0x0000000b0d007c0c */ /* 0x000fe2000bf46320 */
[--C-:B------:R-:W-:Y:S02]  /*74a0*/  HADD2.F32 R21, -RZ, R68.reuse.H0_H0 ;  /* 0x20000044ff157230 */ /* 0x100fe40000004100 */
[----:B------:R-:W-:Y:S01]  /*74b0*/  FADD.FTZ R20, R9, -UR14 ;  /* 0x8000000e09147e21 */ /* 0x000fe20008010000 */
[----:B------:R-:W-:Y:S01]  /*74c0*/  ISETP.GE.AND.EX P0, PT, R11, UR11, PT, P0 ;  /* 0x0000000b0b007c0c */ /* 0x000fe2000bf06300 */
[----:B------:R-:W-:Y:S01]  /*74d0*/  FADD.FTZ R67, R67, -UR14 ;  /* 0x8000000e43437e21 */ /* 0x000fe20008010000 */
[----:B------:R-:W-:Y:S01]  /*74e0*/  ISETP.GT.U32.OR P2, PT, R58, 0x29f, P2 ;  /* 0x0000029f3a00780c */ /* 0x000fe20001744470 */
[----:B------:R-:W-:Y:S01]  /*74f0*/  HADD2.F32 R68, -RZ, R68.H1_H1 ;  /* 0x30000044ff447230 */ /* 0x000fe20000004100 */
[----:B------:R-:W-:Y:S01]  /*7500*/  IADD3 R9, R57, 0xc0, RZ ;  /* 0x000000c039097810 */ /* 0x000fe20007ffe0ff */
[----:B------:R-:W-:Y:S01]  /*7510*/  FMUL.FTZ R35, R20, UR17 ;  /* 0x0000001114237c20 */ /* 0x000fe20008410000 */
[----:B------:R-:W-:Y:S01]  /*7520*/  FMUL.FTZ R30, R67, UR17 ;  /* 0x00000011431e7c20 */ /* 0x000fe20008410000 */
[----:B------:R-:W-:Y:S08]  /*7530*/  @!P3 BRA `(.L_x_854) ;  /* 0x000000000048b947 */ /* 0x000ff00003800000 */
        /* <DEDUP_REMOVED lines=18> */
.L_x_854:
        /* <DEDUP_REMOVED lines=20> */
.L_x_856:
[----:B------:R-:W-:Y:S05]  /*77a0*/  BSYNC B0 ;  /* 0x0000000000007941 */ /* 0x000fea0003800000 */
.L_x_855:
[--C-:B-1----:R-:W-:Y:S01]  /*77b0*/  HADD2.F32 R13, -RZ, R51.reuse.H0_H0 ;  /* 0x20000033ff0d7230 */ /* 0x102fe20000004100 */
[----:B------:R-:W-:Y:S01]  /*77c0*/  ISETP.GE.U32.AND P2, PT, R9, UR10, PT ;  /* 0x0000000a09007c0c */ /* 0x000fe2000bf46070 */
[----:B------:R-:W-:Y:S01]  /*77d0*/  HADD2.F32 R51, -RZ, R51.H1_H1 ;  /* 0x30000033ff337230 */ /* 0x000fe20000004100 */
[----:B------:R-:W-:Y:S01]  /*77e0*/  ISETP.GT.U32.OR P0, PT, R58, 0x29f, P0 ;  /* 0x0000029f3a00780c */ /* 0x000fe20000704470 */
[--C-:B------:R-:W-:Y:S02]  /*77f0*/  HADD2.F32 R21, -RZ, R50.reuse.H0_H0 ;  /* 0x20000032ff157230 */ /* 0x100fe40000004100 */
[----:B------:R-:W-:Y:S01]  /*7800*/  FADD.FTZ R20, R13, -UR14 ;  /* 0x8000000e0d147e21 */ /* 0x000fe20008010000 */
[----:B------:R-:W-:Y:S02]  /*7810*/  HADD2.F32 R50, -RZ, R50.H1_H1 ;  /* 0x30000032ff327230 */ /* 0x000fe40000004100 */
[----:B------:R-:W-:Y:S01]  /*7820*/  FADD.FTZ R51, R51, -UR14 ;  /* 0x8000000e33337e21 */ /* 0x000fe20008010000 */
[----:B------:R-:W-:Y:S01]  /*7830*/  SHF.R.S32.HI R13, RZ, 0x1f, R9 ;  /* 0x0000001fff0d7819 */ /* 0x000fe20000011409 */
[----:B------:R-:W-:-:S02]  /*7840*/  FMUL.FTZ R35, R20, UR17 ;  /* 0x0000001114237c20 */ /* 0x000fc40008410000 */
        /* <DEDUP_REMOVED lines=20> */
.L_x_857:
        /* <DEDUP_REMOVED lines=10> */
[C---:B------:R-:W-:Y:S02]  /*7a30*/  IMAD R11, R7.reuse, UR21, R26 ;  /* 0x00000015070b7c24 */ /* 0x040fe4000f8e021a */
        /* <DEDUP_REMOVED lines=9> */
.L_x_859:
[----:B------:R-:W-:Y:S05]  /*7ad0*/  BSYNC B0 ;  /* 0x0000000000007941 */ /* 0x000fea0003800000 */
.L_x_858:
[--C-:B-1----:R-:W-:Y:S01]  /*7ae0*/  HADD2.F32 R7, -RZ, R48.reuse.H0_H0 ;  /* 0x20000030ff077230 */ /* 0x102fe20000004100 */
[----:B------:R-:W-:Y:S01]  /*7af0*/  IADD3 R11, R57, 0xe0, RZ ;  /* 0x000000e0390b7810 */ /* 0x000fe20007ffe0ff */
[----:B------:R-:W-:Y:S01]  /*7b00*/  HADD2.F32 R48, -RZ, R48.H1_H1 ;  /* 0x30000030ff307230 */ /* 0x000fe20000004100 */
[----:B------:R-:W-:Y:S01]  /*7b10*/  ISETP.GE.AND.EX P2, PT, R13, UR11, PT, P2 ;  /* 0x0000000b0d007c0c */ /* 0x000fe2000bf46320 */
[--C-:B------:R-:W-:Y:S02]  /*7b20*/  HADD2.F32 R21, -RZ, R47.reuse.H0_H0 ;  /* 0x2000002fff157230 */ /* 0x100fe40000004100 */
[----:B------:R-:W-:Y:S01]  /*7b30*/  FADD.FTZ R22, R7, -UR14 ;  /* 0x8000000e07167e21 */ /* 0x000fe20008010000 */
[----:B------:R-:W-:Y:S01]  /*7b40*/  ISETP.GE.U32.AND P0, PT, R11, UR10, PT ;  /* 0x0000000a0b007c0c */ /* 0x000fe2000bf06070 */
[----:B------:R-:W-:Y:S01]  /*7b50*/  FADD.FTZ R48, R48, -UR14 ;  /* 0x8000000e30307e21 */ /* 0x000fe20008010000 */
[----:B------:R-:W-:Y:S01]  /*7b60*/  ISETP.GT.U32.OR P2, PT, R58, 0x29f, P2 ;  /* 0x0000029f3a00780c */ /* 0x000fe20001744470 */
[----:B------:R-:W-:Y:S01]  /*7b70*/  HADD2.F32 R20, -RZ, R47.H1_H1 ;  /* 0x3000002fff147230 */ /* 0x000fe20000004100 */
[----:B------:R-:W-:Y:S01]  /*7b80*/  IADD3 R7, R57, 0x100, RZ ;  /* 0x0000010039077810 */ /* 0x000fe20007ffe0ff */
[----:B------:R-:W-:Y:S01]  /*7b90*/  FMUL.FTZ R35, R22, UR17 ;  /* 0x0000001116237c20 */ /* 0x000fe20008410000 */
[----:B------:R-:W-:Y:S01]  /*7ba0*/  SHF.R.S32.HI R25, RZ, 0x1f, R11 ;  /* 0x0000001fff197819 */ /* 0x000fe2000001140b */
[----:B------:R-:W-:Y:S01]  /*7bb0*/  FMUL.FTZ R48, R48, UR17 ;  /* 0x0000001130307c20 */ /* 0x000fe20008410000 */
[----:B------:R-:W-:Y:S07]  /*7bc0*/  @!P3 BRA `(.L_x_860) ;  /* 0x000000000048b947 */ /* 0x000fee0003800000 */
        /* <DEDUP_REMOVED lines=18> */
.L_x_860:
        /* <DEDUP_REMOVED lines=9> */
[----:B------:R-:W-:-:S03]  /*7d80*/  MOV R21, R77 ;  /* 0x0000004d00157202 */ /* 0x000fc60000000f00 */
        /* <DEDUP_REMOVED lines=10> */
.L_x_862:
[----:B------:R-:W-:Y:S05]  /*7e30*/  BSYNC B0 ;  /* 0x0000000000007941 */ /* 0x000fea0003800000 */
.L_x_861:
[--C-:B-1----:R-:W-:Y:S01]  /*7e40*/  HADD2.F32 R9, -RZ, R49.reuse.H0_H0 ;  /* 0x20000031ff097230 */ /* 0x102fe20000004100 */
[----:B------:R-:W-:Y:S01]  /*7e50*/  ISETP.GE.U32.AND P2, PT, R7, UR10, PT ;  /* 0x0000000a07007c0c */ /* 0x000fe2000bf46070 */
[----:B------:R-:W-:Y:S01]  /*7e60*/  HADD2.F32 R49, -RZ, R49.H1_H1 ;  /* 0x30000031ff317230 */ /* 0x000fe20000004100 */
[----:B------:R-:W-:Y:S01]  /*7e70*/  SHF.R.S32.HI R13, RZ, 0x1f, R7 ;  /* 0x0000001fff0d7819 */ /* 0x000fe20000011407 */
[--C-:B------:R-:W-:Y:S01]  /*7e80*/  HADD2.F32 R21, -RZ, R46.reuse.H0_H0 ;  /* 0x2000002eff157230 */ /* 0x100fe20000004100 */
[----:B------:R-:W-:Y:S01]  /*7e90*/  ISETP.GE.AND.EX P0, PT, R25, UR11, PT, P0 ;  /* 0x0000000b19007c0c */ /* 0x000fe2000bf06300 */
[----:B------:R-:W-:Y:S01]  /*7ea0*/  FADD.FTZ R20, R9, -UR14 ;  /* 0x8000000e09147e21 */ /* 0x000fe20008010000 */
[----:B------:R-:W-:Y:S01]  /*7eb0*/  FADD.FTZ R49, R49, -UR14 ;  /* 0x8000000e31317e21 */ /* 0x000fe20008010000 */
[----:B------:R-:W-:Y:S01]  /*7ec0*/  ISETP.GE.AND.EX P2, PT, R13, UR11, PT, P2 ;  /* 0x0000000b0d007c0c */ /* 0x000fe2000bf46320 */
[----:B------:R-:W-:Y:S01]  /*7ed0*/  HADD2.F32 R46, -RZ, R46.H1_H1 ;  /* 0x3000002eff2e7230 */ /* 0x000fe20000004100 */
[----:B------:R-:W-:Y:S01]  /*7ee0*/  ISETP.GT.U32.OR P0, PT, R58, 0x29f, P0 ;  /* 0x0000029f3a00780c */ /* 0x000fe20000704470 */
[----:B------:R-:W-:Y:S01]  /*7ef0*/  FMUL.FTZ R35, R20, UR17 ;  /* 0x0000001114237c20 */ /* 0x000fe20008410000 */
[----:B------:R-:W-:Y:S01]  /*7f00*/  IADD3 R9, R57, 0x120, RZ ;  /* 0x0000012039097810 */ /* 0x000fe20007ffe0ff */
[----:B------:R-:W-:Y:S01]  /*7f10*/  FMUL.FTZ R30, R49, UR17 ;  /* 0x00000011311e7c20 */ /* 0x000fe20008410000 */
[----:B------:R-:W-:Y:S09]  /*7f20*/  @!P3 BRA `(.L_x_863) ;  /* 0x000000000048b947 */ /* 0x000ff20003800000 */
        /* <DEDUP_REMOVED lines=18> */
.L_x_863:
        /* <DEDUP_REMOVED lines=20> */
.L_x_865:
[----:B------:R-:W-:Y:S05]  /*8190*/  BSYNC B0 ;  /* 0x0000000000007941 */ /* 0x000fea0003800000 */
.L_x_864:
        /* <DEDUP_REMOVED lines=30> */
.L_x_866:
        /* <DEDUP_REMOVED lines=20> */
.L_x_868:
[----:B------:R-:W-:Y:S05]  /*84c0*/  BSYNC B0 ;  /* 0x0000000000007941 */ /* 0x000fea0003800000 */
.L_x_867:
        /* <DEDUP_REMOVED lines=33> */
.L_x_869:
        /* <DEDUP_REMOVED lines=20> */
.L_x_871:
[----:B------:R-:W-:Y:S05]  /*8820*/  BSYNC B0 ;  /* 0x0000000000007941 */ /* 0x000fea0003800000 */
.L_x_870:
[--C-:B------:R-:W-:Y:S01]  /*8830*/  HADD2.F32 R21, -RZ, R40.reuse.H0_H0 ;  /* 0x20000028ff157230 */ /* 0x100fe20000004100 */
[----:B------:R-:W-:Y:S01]  /*8840*/  ISETP.GE.U32.AND P0, PT, R7, UR10, PT ;  /* 0x0000000a07007c0c */ /* 0x000fe2000bf06070 */
[----:B------:R-:W-:Y:S01]  /*8850*/  HADD2.F32 R40, -RZ, R40.H1_H1 ;  /* 0x30000028ff287230 */ /* 0x000fe20000004100 */
[----:B-1----:R-:W-:Y:S01]  /*8860*/  SHF.R.S32.HI R9, RZ, 0x1f, R7 ;  /* 0x0000001fff097819 */ /* 0x002fe20000011407 */
[--C-:B------:R-:W-:Y:S01]  /*8870*/  HADD2.F32 R11, -RZ, R39.reuse.H0_H0 ;  /* 0x20000027ff0b7230 */ /* 0x100fe20000004100 */
[----:B------:R-:W-:Y:S01]  /*8880*/  ISETP.GE.AND.EX P2, PT, R20, UR11, PT, P2 ;  /* 0x0000000b14007c0c */ /* 0x000fe2000bf46320 */
[----:B------:R-:W-:Y:S01]  /*8890*/  FADD.FTZ R21, R21, -UR14 ;  /* 0x8000000e15157e21 */ /* 0x000fe20008010000 */
[----:B------:R-:W-:Y:S01]  /*88a0*/  FADD.FTZ R40, R40, -UR14 ;  /* 0x8000000e28287e21 */ /* 0x000fe20008010000 */
[----:B------:R-:W-:Y:S01]  /*88b0*/  ISETP.GE.AND.EX P0, PT, R9, UR11, PT, P0 ;  /* 0x0000000b09007c0c */ /* 0x000fe2000bf06300 */
[----:B------:R-:W-:Y:S01]  /*88c0*/  HADD2.F32 R22, -RZ, R39.H1_H1 ;  /* 0x30000027ff167230 */ /* 0x000fe20000004100 */
[----:B------:R-:W-:Y:S01]  /*88d0*/  ISETP.GT.U32.OR P2, PT, R58, 0x29f, P2 ;  /* 0x0000029f3a00780c */ /* 0x000fe20001744470 */
[----:B------:R-:W-:-:S02]  /*88e0*/  HADD2.F32 R33, -RZ, R41.H0_H0 ;  /* 0x20000029ff217230 */ /* 0x000fc40000004100 */
        /* <DEDUP_REMOVED lines=21> */
.L_x_872:
[----:B------:R-:W-:Y:S04]  /*8a40*/  BSSY B0, `(.L_x_873) ;  /* 0x0000014000007945 */ /* 0x000fe80003800000 */
[----:B------:R-:W-:Y:S05]  /*8a50*/  @P2 BRA `(.L_x_874) ;  /* 0x0000000000482947 */ /* 0x000fea0003800000 */
[--C-:B------:R-:W-:Y:S01]  /*8a60*/  FFMA.FTZ R26, R31, UR18, R24.reuse ;  /* 0x000000121f1a7c23 */ /* 0x100fe20008010018 */
[----:B------:R-:W-:Y:S01]  /*8a70*/  FFMA.FTZ R21, R40, UR18, R24 ;  /* 0x0000001228157c23 */ /* 0x000fe20008010018 */
        /* <DEDUP_REMOVED lines=16> */
.L_x_874:
[----:B------:R-:W-:Y:S05]  /*8b80*/  BSYNC B0 ;  /* 0x0000000000007941 */ /* 0x000fea0003800000 */
.L_x_873:
[----:B------:R-:W-:Y:S02]  /*8b90*/  HADD2.F32 R41, -RZ, R41.H1_H1 ;  /* 0x30000029ff297230 */ /* 0x000fe40000004100 */
[----:B------:R-:W-:Y:S01]  /*8ba0*/  FADD.FTZ R33, R33, -UR14 ;  /* 0x8000000e21217e21 */ /* 0x000fe20008010000 */
[--C-:B------:R-:W-:Y:S01]  /*8bb0*/  HADD2.F32 R21, -RZ, R38.reuse.H0_H0 ;  /* 0x20000026ff157230 */ /* 0x100fe20000004100 */
[----:B------:R-:W-:Y:S01]  /*8bc0*/  ISETP.GT.U32.OR P0, PT, R58, 0x29f, P0 ;  /* 0x0000029f3a00780c */ /* 0x000fe20000704470 */
[----:B------:R-:W-:Y:S02]  /*8bd0*/  HADD2.F32 R38, -RZ, R38.H1_H1 ;  /* 0x30000026ff267230 */ /* 0x000fe40000004100 */
[----:B------:R-:W-:Y:S01]  /*8be0*/  FADD.FTZ R41, R41, -UR14 ;  /* 0x8000000e29297e21 */ /* 0x000fe20008010000 */
[----:B------:R-:W-:Y:S01]  /*8bf0*/  IADD3 R13, R57, 0x180, RZ ;  /* 0x00000180390d7810 */ /* 0x000fe20007ffe0ff */
[----:B------:R-:W-:Y:S01]  /*8c00*/  FMUL.FTZ R35, R33, UR17 ;  /* 0x0000001121237c20 */ /* 0x000fe20008410000 */
[----:B-1----:R-:W-:Y:S01]  /*8c10*/  IADD3 R11, R57, 0x1a0, RZ ;  /* 0x000001a0390b7810 */ /* 0x002fe20007ffe0ff */
        /* <DEDUP_REMOVED lines=20> */
.L_x_875:
        /* <DEDUP_REMOVED lines=20> */
.L_x_877:
[----:B------:R-:W-:Y:S05]  /*8ea0*/  BSYNC B0 ;  /* 0x0000000000007941 */ /* 0x000fea0003800000 */
.L_x_876:
[--C-:B------:R-:W-:Y:S01]  /*8eb0*/  HADD2.F32 R22, -RZ, R12.reuse.H0_H0 ;  /* 0x2000000cff167230 */ /* 0x100fe20000004100 */
[C---:B------:R-:W-:Y:S01]  /*8ec0*/  IADD3 R9, R57.reuse, 0x1c0, RZ ;  /* 0x000001c039097810 */ /* 0x040fe20007ffe0ff */
[----:B------:R-:W-:Y:S01]  /*8ed0*/  HADD2.F32 R12, -RZ, R12.H1_H1 ;  /* 0x3000000cff0c7230 */ /* 0x000fe20000004100 */
[----:B-1----:R-:W-:Y:S01]  /*8ee0*/  IADD3 R7, R57, 0x1e0, RZ ;  /* 0x000001e039077810 */ /* 0x002fe20007ffe0ff */
[--C-:B------:R-:W-:Y:S01]  /*8ef0*/  HADD2.F32 R21, -RZ, R10.reuse.H0_H0 ;  /* 0x2000000aff157230 */ /* 0x100fe20000004100 */
[----:B------:R-:W-:Y:S01]  /*8f00*/  ISETP.GE.U32.AND P0, PT, R13, UR10, PT ;  /* 0x0000000a0d007c0c */ /* 0x000fe2000bf06070 */
[----:B------:R-:W-:Y:S01]  /*8f10*/  FADD.FTZ R22, R22, -UR14 ;  /* 0x8000000e16167e21 */ /* 0x000fe20008010000 */
[----:B------:R-:W-:Y:S01]  /*8f20*/  ISETP.GE.U32.AND P2, PT, R11, UR10, PT ;  /* 0x0000000a0b007c0c */ /* 0x000fe2000bf46070 */
[----:B------:R-:W-:Y:S01]  /*8f30*/  FADD.FTZ R12, R12, -UR14 ;  /* 0x8000000e0c0c7e21 */ /* 0x000fe20008010000 */
[----:B------:R-:W-:Y:S01]  /*8f40*/  SHF.R.S32.HI R34, RZ, 0x1f, R13 ;  /* 0x0000001fff227819 */ /* 0x000fe2000001140d */
[----:B------:R-:W-:Y:S01]  /*8f50*/  HADD2.F32 R10, -RZ, R10.H1_H1 ;  /* 0x3000000aff0a7230 */ /* 0x000fe20000004100 */
[----:B------:R-:W-:Y:S01]  /*8f60*/  SHF.R.S32.HI R20, RZ, 0x1f, R11 ;  /* 0x0000001fff147819 */ /* 0x000fe2000001140b */
[--C-:B------:R-:W-:Y:S01]  /*8f70*/  HADD2.F32 R30, -RZ, R14.reuse.H0_H0 ;  /* 0x2000000eff1e7230 */ /* 0x100fe20000004100 */
[----:B------:R-:W-:Y:S01]  /*8f80*/  ISETP.GE.U32.AND P5, PT, R9, UR10, PT ;  /* 0x0000000a09007c0c */ /* 0x000fe2000bfa6070 */
[----:B------:R-:W-:Y:S01]  /*8f90*/  HADD2.F32 R32, -RZ, R14.H1_H1 ;  /* 0x3000000eff207230 */ /* 0x000fe20000004100 */
[----:B------:R-:W-:Y:S01]  /*8fa0*/  ISETP.GE.U32.AND P4, PT, R7, UR10, PT ;  /* 0x0000000a07007c0c */ /* 0x000fe2000bf86070 */
[----:B------:R-:W-:Y:S01]  /*8fb0*/  FMUL.FTZ R33, R22, UR17 ;  /* 0x0000001116217c20 */ /* 0x000fe20008410000 */
[----:B------:R-:W-:Y:S01]  /*8fc0*/  ISETP.GE.AND.EX P0, PT, R34, UR11, PT, P0 ;  /* 0x0000000b22007c0c */ /* 0x000fe2000bf06300 */
[----:B------:R-:W-:Y:S01]  /*8fd0*/  FMUL.FTZ R28, R12, UR17 ;  /* 0x000000110c1c7c20 */ /* 0x000fe20008410000 */
[----:B------:R-:W-:-:S02]  /*8fe0*/  ISETP.GE.AND.EX P2, PT, R20, UR11, PT, P2 ;  /* 0x0000000b14007c0c */ /* 0x000fc4000bf46320 */
[----:B------:R-:W-:Y:S02]  /*8ff0*/  ISETP.GE.AND.EX P5, PT, R5, UR11, PT, P5 ;  /* 0x0000000b05007c0c */ /* 0x000fe4000bfa6350 */
[----:B------:R-:W-:Y:S02]  /*9000*/  ISETP.GE.AND.EX P4, PT, R15, UR11, PT, P4 ;  /* 0x0000000b0f007c0c */ /* 0x000fe4000bf86340 */
[C---:B------:R-:W-:Y:S02]  /*9010*/  ISETP.GT.U32.OR P0, PT, R58.reuse, 0x29f, P0 ;  /* 0x0000029f3a00780c */ /* 0x040fe40000704470 */
        /* <DEDUP_REMOVED lines=20> */
.L_x_878:
        /* <DEDUP_REMOVED lines=20> */
.L_x_880:
[----:B------:R-:W-:Y:S05]  /*92a0*/  BSYNC B0 ;  /* 0x0000000000007941 */ /* 0x000fea0003800000 */
.L_x_879:
        /* <DEDUP_REMOVED lines=25> */
.L_x_881:
        /* <DEDUP_REMOVED lines=20> */
.L_x_883:
[----:B------:R-:W-:Y:S05]  /*9580*/  BSYNC B0 ;  /* 0x0000000000007941 */ /* 0x000fea0003800000 */
.L_x_882:
[--C-:B------:R-:W-:Y:S01]  /*9590*/  HADD2.F32 R4, -RZ, R6.reuse.H0_H0 ;  /* 0x20000006ff047230 */ /* 0x100fe20000004100 */
[C---:B------:R-:W-:Y:S01]  /*95a0*/  ISETP.GT.U32.OR P5, PT, R58.reuse, 0x29f, P5 ;  /* 0x0000029f3a00780c */ /* 0x040fe20002fa4470 */
[----:B------:R-:W-:Y:S01]  /*95b0*/  HADD2.F32 R6, -RZ, R6.H1_H1 ;  /* 0x30000006ff067230 */ /* 0x000fe20000004100 */
[----:B------:R-:W-:Y:S01]  /*95c0*/  ISETP.GT.U32.OR P4, PT, R58, 0x29f, P4 ;  /* 0x0000029f3a00780c */ /* 0x000fe20002784470 */
[----:B-1----:R-:W-:Y:S02]  /*95d0*/  HADD2.F32 R11, -RZ, R8.H0_H0 ;  /* 0x20000008ff0b7230 */ /* 0x002fe40000004100 */
[----:B------:R-:W-:Y:S01]  /*95e0*/  FADD.FTZ R4, R4, -UR14 ;  /* 0x8000000e04047e21 */ /* 0x000fe20008010000 */
[----:B------:R-:W-:Y:S02]  /*95f0*/  HADD2.F32 R22, -RZ, R70.H0_H0 ;  /* 0x20000046ff167230 */ /* 0x000fe40000004100 */
[----:B------:R-:W-:Y:S01]  /*9600*/  FADD.FTZ R6, R6, -UR14 ;  /* 0x8000000e06067e21 */ /* 0x000fe20008010000 */
[----:B------:R-:W-:-:S02]  /*9610*/  HADD2.F32 R8, -RZ, R8.H1_H1 ;  /* 0x30000008ff087230 */ /* 0x000fc40000004100 */
        /* <DEDUP_REMOVED lines=22> */
.L_x_884:
        /* <DEDUP_REMOVED lines=17> */
[----:B------:R-:W-:Y:S02]  /*9890*/  F2FP.F16.F32.PACK_AB R9, R6, R9 ;  /* 0x000000090609723e */ /* 0x000fe400000000ff */
[----:B------:R-:W-:-:S05]  /*98a0*/  LEA.HI.X R5, R10, UR11, R5, 0x1, P0 ;  /* 0x0000000b0a057c11 */ /* 0x000fca00080f0c05 */
[----:B------:R1:W-:Y:S02]  /*98b0*/  STG.E desc[UR12][R4.64], R9 ;  /* 0x0000000904007986 */ /* 0x0003e4000c10190c */
.L_x_886:
[----:B------:R-:W-:Y:S05]  /*98c0*/  BSYNC B0 ;  /* 0x0000000000007941 */ /* 0x000fea0003800000 */
.L_x_885:
        /* <DEDUP_REMOVED lines=25> */
.L_x_887:
[----:B------:R-:W-:Y:S04]  /*9a60*/  BSSY B0, `(.L_x_888) ;  /* 0x0000013000007945 */ /* 0x000fe80003800000 */
[----:B------:R-:W-:Y:S05]  /*9a70*/  @P4 BRA `(.L_x_889) ;  /* 0x0000000000444947 */ /* 0x000fea0003800000 */
[----:B------:R-:W-:Y:S01]  /*9a80*/  ULDC.64 UR10, c[0x0][0x288] ;  /* 0x0000a200000a7ab9 */ /* 0x000fe20000000a00 */
[--C-:B------:R-:W-:Y:S01]  /*9a90*/  FFMA.FTZ R6, R21, UR18, R24.reuse ;  /* 0x0000001215067c23 */ /* 0x100fe20008010018 */
[----:B------:R-:W-:Y:S01]  /*9aa0*/  MOV R75, R77 ;  /* 0x0000004d004b7202 */ /* 0x000fe20000000f00 */
[----:B------:R-:W-:Y:S01]  /*9ab0*/  FFMA.FTZ R9, R70, UR18, R24 ;  /* 0x0000001246097c23 */ /* 0x000fe20008010018 */
[----:B------:R-:W-:Y:S02]  /*9ac0*/  IMAD R8, R15, UR10, RZ ;  /* 0x0000000a0f087c24 */ /* 0x000fe4000f8e02ff */
[----:B------:R-:W-:Y:S01]  /*9ad0*/  FFMA.FTZ R6, R5, R16, -R6 ;  /* 0x0000001005067223 */ /* 0x000fe20000010806 */
[----:B------:R-:W-:Y:S01]  /*9ae0*/  FFMA.FTZ R9, R4, R17, -R9 ;  /* 0x0000001104097223 */ /* 0x000fe20000010809 */
[----:B------:R-:W-:-:S04]  /*9af0*/  IMAD.WIDE.U32 R74, R7, UR10, R74 ;  /* 0x0000000a074a7c25 */ /* 0x000fc8000f8e004a */
[----:B------:R-:W-:Y:S01]  /*9b00*/  FMUL.FTZ R6, R6, UR17 ;  /* 0x0000001106067c20 */ /* 0x000fe20008410000 */
[----:B------:R-:W-:Y:S01]  /*9b10*/  IMAD R5, R7, UR11, R8 ;  /* 0x0000000b07057c24 */ /* 0x000fe2000f8e0208 */
[----:B------:R-:W-:Y:S01]  /*9b20*/  ULDC.64 UR10, c[0x0][0x210] ;  /* 0x00008400000a7ab9 */ /* 0x000fe20000000a00 */
[----:B------:R-:W-:Y:S01]  /*9b30*/  FMUL.FTZ R7, R9, UR17 ;  /* 0x0000001109077c20 */ /* 0x000fe20008410000 */
[C---:B------:R-:W-:Y:S02]  /*9b40*/  LEA R4, P0, R74.reuse, UR10, 0x1 ;  /* 0x0000000a4a047c11 */ /* 0x040fe4000f8008ff */
[----:B------:R-:W-:Y:S02]  /*9b50*/  IADD3 R5, R75, R5, RZ ;  /* 0x000000054b057210 */ /* 0x000fe40007ffe0ff */
[----:B------:R-:W-:Y:S02]  /*9b60*/  F2FP.F16.F32.PACK_AB R7, R7, R6 ;  /* 0x000000060707723e */ /* 0x000fe400000000ff */
[----:B------:R-:W-:-:S05]  /*9b70*/  LEA.HI.X R5, R74, UR11, R5, 0x1, P0 ;  /* 0x0000000b4a057c11 */ /* 0x000fca00080f0c05 */
[----:B------:R1:W-:Y:S02]  /*9b80*/  STG.E desc[UR12][R4.64], R7 ;  /* 0x0000000704007986 */ /* 0x0003e4000c10190c */
.L_x_889:
[----:B------:R-:W-:Y:S05]  /*9b90*/  BSYNC B0 ;  /* 0x0000000000007941 */ /* 0x000fea0003800000 */
.L_x_888:
[----:B------:R-:W-:Y:S01]  /*9ba0*/  ULDC UR11, c[0x0][0x2a0] ;  /* 0x0000a800000b7ab9 */ /* 0x000fe20000000800 */
[----:B------:R-:W-:Y:S01]  /*9bb0*/  ULDC UR14, c[0x0][0x270] ;  /* 0x00009c00000e7ab9 */ /* 0x000fe20000000800 */
[----:B------:R-:W-:Y:S01]  /*9bc0*/  ULDC UR10, c[0x0][0x10] ;  /* 0x00000400000a7ab9 */ /* 0x000fe20000000800 */
[----:B------:R-:W-:Y:S02]  /*9bd0*/  UIMAD UR11, UR11, UR14, URZ ;  /* 0x0000000e0b0b72a4 */ /* 0x000fe4000f8e023f */
[----:B------:R-:W-:Y:S02]  /*9be0*/  UIADD3 UR5, UR10, UR5, URZ ;  /* 0x000000050a057290 */ /* 0x000fe4000fffe03f */
[----:B------:R-:W-:Y:S02]  /*9bf0*/  UIADD3 UR4, UR4, 0x1, URZ ;  /* 0x0000000104047890 */ /* 0x000fe4000fffe03f */
[----:B------:R-:W-:-:S06]  /*9c00*/  UISETP.GE.AND UP0, UPT, UR5, UR11, UPT ;  /* 0x0000000b0500728c */ /* 0x000fcc000bf06270 */
[----:B------:R-:W-:-:S13]  /*9c10*/  PLOP3.LUT P0, PT, PT, PT, UP0, 0x80, 0x0 ;  /* 0x000000000000781c */ /* 0x000fda0003f0f008 */
[----:B------:R-:W-:Y:S05]  /*9c20*/  @!P0 BRA `(.L_x_890) ;  /* 0xffffff6400c48947 */ /* 0x000fea000383ffff */
.L_x_807:
[----:B-1----:R-:W1:Y:S01]  /*9c30*/  LDC R4, c[0x0][0xc] ;  /* 0x00000300ff047b82 */ /* 0x002e620000000800 */
        /* <DEDUP_REMOVED lines=18> */
.L_x_892:
[----:B------:R-:W-:Y:S05]  /*9d60*/  BSYNC B0 ;  /* 0x0000000000007941 */ /* 0x000fea0003800000 */
.L_x_891:
        /* <DEDUP_REMOVED lines=11> */
.L_x_894:
[----:B------:R-:W2:Y:S04]  /*9e20*/  LDG.E.STRONG.GPU R5, desc[UR12][R2.64] ;  /* 0x0000000c02057981 */ /* 0x000ea8000c1ef900 */
[----:B--2---:R-:W-:Y:S01]  /*9e30*/  CCTL.IVALL ;  /* 0x00000000ff00798f */ /* 0x004fe20002000000 */
[----:B------:R-:W-:Y:S05]  /*9e40*/  YIELD ;  /* 0x0000000000007946 */ /* 0x000fea0003800000 */
[----:B------:R-:W-:-:S13]  /*9e50*/  ISETP.NE.AND P0, PT, R5, R0, PT ;  /* 0x000000000500720c */ /* 0x000fda0003f05270 */
[----:B------:R-:W-:Y:S05]  /*9e60*/  @P0 BRA `(.L_x_894) ;  /* 0xfffffffc00ec0947 */ /* 0x000fea000383ffff */
.L_x_893:
        /* <DEDUP_REMOVED lines=24> */
.L_x_895:
        /* <DEDUP_REMOVED lines=23> */
.L_x_896:
        /* <DEDUP_REMOVED lines=10> */
.L_x_3239:


//--------------------- .text._Z35group_norm_nhwc_bwd_one_pass_kernelI11Fp16IOBf16WLi64ELi42ELi672EEv26Group_norm_nhwc_bwd_params --------------------------
	.section	.text._Z35group_norm_nhwc_bwd_one_pass_kernelI11Fp16IOBf16WLi64ELi42ELi672EEv26Group_norm_nhwc_bwd_params,"ax",@progbits
	.align	128
        .global         _Z35group_norm_nhwc_bwd_one_pass_kernelI11Fp16IOBf16WLi64ELi42ELi672EEv26Group_norm_nhwc_bwd_params
        .type           _Z35group_norm_nhwc_bwd_one_pass_kernelI11Fp16IOBf16WLi64ELi42ELi672EEv26Group_norm_nhwc_bwd_params,@function
        .size           _Z35group_norm_nhwc_bwd_one_pass_kernelI11Fp16IOBf16WLi64ELi42ELi672EEv26Group_norm_nhwc_bwd_params,(.L_x_3240 - _Z35group_norm_nhwc_bwd_one_pass_kernelI11Fp16IOBf16WLi64ELi42ELi672EEv26Group_norm_nhwc_bwd_params)
        .other          _Z35group_norm_nhwc_bwd_one_pass_kernelI11Fp16IOBf16WLi64ELi42ELi672EEv26Group_norm_nhwc_bwd_params,@"STO_CUDA_ENTRY STV_DEFAULT"
_Z35group_norm_nhwc_bwd_one_pass_kernelI11Fp16IOBf16WLi64ELi42ELi672EEv26Group_norm_nhwc_bwd_params:
.text._Z35group_norm_nhwc_bwd_one_pass_kernelI11Fp16IOBf16WLi64ELi42ELi672EEv26Group_norm_nhwc_bwd_params:
        /* <DEDUP_REMOVED lines=50> */
.L_x_924:
        /* <DEDUP_REMOVED lines=68> */
[----:B--2---:R-:W-:Y:S01]  /*0760*/  @P1 IADD3 R18, P2, R23, R18, RZ ;  /* 0x0000001217121210 */ /* 0x004fe20007f5e0ff */
[----:B------:R-:W-:-:S03]  /*0770*/  @!P0 IMAD.WIDE.U32 R20, R27, R16, R20 ;  /* 0x000000101b148225 */ /* 0x000fc600078e0014 */
[----:B------:R-:W-:Y:S02]  /*0780*/  @P1 IADD3.X R19, R4, R19, RZ, P2, !PT ;  /* 0x0000001304131210 */ /* 0x000fe400017fe4ff */
[----:B0-----:R-:W-:Y:S02]  /*0790*/  @P1 IADD3 R16, P2, R23, R10, RZ ;  /* 0x0000000a17101210 */ /* 0x001fe40007f5e0ff */
[----:B------:R-:W-:Y:S02]  /*07a0*/  @!P0 IADD3 R21, R21, R17, RZ ;  /* 0x0000001115158210 */ /* 0x000fe40007ffe0ff */
[----:B------:R-:W-:Y:S02]  /*07b0*/  @!P0 SHF.L.U32 R17, R20, 0x1, RZ ;  /* 0x0000000114118819 */ /* 0x000fe400000006ff */
[----:B------:R-:W-:Y:S02]  /*07c0*/  CS2R R24, SRZ ;  /* 0x0000000000187805 */ /* 0x000fe4000001ff00 */
[----:B-1----:R-:W-:-:S02]  /*07d0*/  @!P0 IADD3 R10, P3, R17, R12, RZ ;  /* 0x0000000c110a8210 */ /* 0x002fc40007f7e0ff */
[----:B------:R-:W-:Y:S02]  /*07e0*/  @!P0 IADD3 R6, P4, R17, R6, RZ ;  /* 0x0000000611068210 */ /* 0x000fe40007f9e0ff */
[----:B------:R0:W5:Y:S01]  /*07f0*/  @P1 LDG.E R25, desc[UR14][R18.64] ;  /* 0x0000000e12191981 */ /* 0x000162000c1e1900 */
[----:B------:R-:W-:-:S05]  /*0800*/  @P1 IADD3.X R17, R4, R11, RZ, P2, !PT ;  /* 0x0000000b04111210 */ /* 0x000fca00017fe4ff */
[----:B------:R0:W5:Y:S01]  /*0810*/  @P1 LDG.E R24, desc[UR14][R16.64] ;  /* 0x0000000e10181981 */ /* 0x000162000c1e1900 */
        /* <DEDUP_REMOVED lines=22> */
[----:B------:R-:W-:Y:S02]  /*0980*/  @UP0 UMOV UR13, UR8 ;  /* 0x00000008000d0c82 */ /* 0x000fe40008000000 */
[----:B0-----:R-:W-:Y:S05]  /*0990*/  @P0 BRA `(.L_x_899) ;  /* 0x0000000000400947 */ /* 0x001fea0003800000 */
        /* <DEDUP_REMOVED lines=16> */
.L_x_899:
[----:B------:R-:W-:Y:S05]  /*0aa0*/  BSYNC B0 ;  /* 0x0000000000007941 */ /* 0x000fea0003800000 */
.L_x_898:
[----:B------:R-:W-:Y:S01]  /*0ab0*/  ISETP.NE.AND P2, PT, RZ, UR18, PT ;  /* 0x00000012ff007c0c */ /* 0x000fe2000bf45270 */
[--C-:B-----5:R-:W-:Y:S02]  /*0ac0*/  HADD2.F32 R6, -RZ, R25.reuse.H0_H0 ;  /* 0x20000019ff067230 */ /* 0x120fe40000004100 */
[----:B------:R-:W-:Y:S02]  /*0ad0*/  HADD2.F32 R7, -RZ, R25.H1_H1 ;  /* 0x30000019ff077230 */ /* 0x000fe40000004100 */
[----:B------:R-:W-:Y:S02]  /*0ae0*/  HADD2.F32 R13, -RZ, R26.H0_H0 ;  /* 0x2000001aff0d7230 */ /* 0x000fe40000004100 */
[----:B------:R-:W-:Y:S01]  /*0af0*/  FADD.FTZ R6, R6, -UR19 ;  /* 0x8000001306067e21 */ /* 0x000fe20008010000 */
[--C-:B------:R-:W-:Y:S02]  /*0b00*/  HADD2.F32 R12, -RZ, R24.reuse.H0_H0 ;  /* 0x20000018ff0c7230 */ /* 0x100fe40000004100 */
[----:B------:R-:W-:Y:S01]  /*0b10*/  FADD.FTZ R14, R7, -UR19 ;  /* 0x80000013070e7e21 */ /* 0x000fe20008010000 */
[----:B------:R-:W-:-:S02]  /*0b20*/  HADD2.F32 R9, -RZ, R24.H1_H1 ;  /* 0x30000018ff097230 */ /* 0x000fc40000004100 */
[----:B------:R-:W-:Y:S01]  /*0b30*/  FMUL.FTZ R7, R6, UR13 ;  /* 0x0000000d06077c20 */ /* 0x000fe20008410000 */
[----:B------:R-:W-:Y:S02]  /*0b40*/  HADD2.F32 R8, -RZ, R26.H1_H1 ;  /* 0x3000001aff087230 */ /* 0x000fe40000004100 */
[----:B------:R-:W-:Y:S01]  /*0b50*/  FADD.FTZ R13, R13, -UR19 ;  /* 0x800000130d0d7e21 */ /* 0x000fe20008010000 */
        /* <DEDUP_REMOVED lines=22> */
.L_x_900:
        /* <DEDUP_REMOVED lines=26> */
.L_x_901:
[----:B------:R-:W-:Y:S01]  /*0e60*/  FFMA.FTZ R16, R6, R8, R15 ;  /* 0x0000000806107223 */ /* 0x000fe2000001000f */
[----:B------:R-:W-:Y:S01]  /*0e70*/  FADD.FTZ R17, R8, R17 ;  /* 0x0000001108117221 */ /* 0x000fe20000010000 */
[----:B------:R-:W-:Y:S01]  /*0e80*/  FMUL.FTZ R8, R10, R23 ;  /* 0x000000170a087220 */ /* 0x000fe20000410000 */
[----:B------:R-:W-:Y:S01]  /*0e90*/  ISETP.GT.AND P0, PT, R0, 0x1e, PT ;  /* 0x0000001e0000780c */ /* 0x000fe20003f04270 */
[----:B------:R-:W0:Y:S01]  /*0ea0*/  S2UR UR17, SR_CgaCtaId ;  /* 0x00000000001179c3 */ /* 0x000e220000008800 */
[----:B------:R-:W-:Y:S01]  /*0eb0*/  UMOV UR9, 0x400 ;  /* 0x0000040000097882 */ /* 0x000fe20000000000 */
[----:B------:R-:W-:Y:S01]  /*0ec0*/  FFMA.FTZ R15, R13, R8, R16 ;  /* 0x000000080d0f7223 */ /* 0x000fe20000010010 */
[----:B------:R-:W-:Y:S01]  /*0ed0*/  FMUL.FTZ R16, R11, R4 ;  /* 0x000000040b107220 */ /* 0x000fe20000410000 */
[----:B------:R-:W-:Y:S01]  /*0ee0*/  FADD.FTZ R17, R17, R8 ;  /* 0x0000000811117221 */ /* 0x000fe20000010000 */
[----:B------:R-:W-:Y:S01]  /*0ef0*/  FFMA.FTZ R18, R7, R12, RZ ;  /* 0x0000000c07127223 */ /* 0x000fe200000100ff */
[----:B------:R-:W-:Y:S01]  /*0f00*/  UIADD3 UR8, UR9, 0xd0, URZ ;  /* 0x000000d009087890 */ /* 0x000fe2000fffe03f */
[----:B------:R-:W-:Y:S01]  /*0f10*/  FFMA.FTZ R15, R14, R16, R15 ;  /* 0x000000100e0f7223 */ /* 0x000fe2000001000f */
[----:B------:R-:W-:Y:S01]  /*0f20*/  FADD.FTZ R16, R16, R17 ;  /* 0x0000001110107221 */ /* 0x000fe20000010000 */
[C---:B------:R-:W-:Y:S01]  /*0f30*/  ISETP.NE.AND P3, PT, R29.reuse, RZ, PT ;  /* 0x000000ff1d00720c */ /* 0x040fe20003f65270 */
[----:B------:R-:W-:Y:S01]  /*0f40*/  FADD.FTZ R7, RZ, R12 ;  /* 0x0000000cff077221 */ /* 0x000fe20000010000 */
[----:B------:R-:W-:Y:S01]  /*0f50*/  BSSY B0, `(.L_x_902) ;  /* 0x000005c000007945 */ /* 0x000fe20003800000 */
[----:B------:R-:W1:Y:S01]  /*0f60*/  SHFL.DOWN PT, R8, R15, 0x1, 0x1f ;  /* 0x08201f000f087f89 */ /* 0x000e6200000e0000 */
[----:B------:R-:W-:-:S03]  /*0f70*/  ISETP.GT.U32.AND P4, PT, R29, 0x14, PT ;  /* 0x000000141d00780c */ /* 0x000fc60003f84070 */
        /* <DEDUP_REMOVED lines=31> */
[----:B------:R-:W-:Y:S01]  /*1170*/  FADD.FTZ R11, R6, R11 ;  /* 0x0000000b060b7221 */ /* 0x000fe20000010000 */
[----:B------:R-:W-:-:S02]  /*1180*/  MOV R6, R15 ;  /* 0x0000000f00067202 */ /* 0x000fc40000000f00 */
[----:B------:R-:W-:Y:S02]  /*1190*/  MOV R7, R16 ;  /* 0x0000001000077202 */ /* 0x000fe40000000f00 */
[----:B------:R0:W-:Y:S05]  /*11a0*/  STS.128 [R31], R8 ;  /* 0x000000081f007388 */ /* 0x0001ea0000000c00 */
        /* <DEDUP_REMOVED lines=54> */
.L_x_903:
[----:B------:R-:W-:Y:S05]  /*1510*/  BSYNC B0 ;  /* 0x0000000000007941 */ /* 0x000fea0003800000 */
.L_x_902:
        /* <DEDUP_REMOVED lines=158> */
.L_x_905:
[----:B------:R-:W-:Y:S05]  /*1f00*/  BSYNC B0 ;  /* 0x0000000000007941 */ /* 0x000fea0003800000 */
.L_x_904:
        /* <DEDUP_REMOVED lines=11> */
[----:B------:R-:W-:-:S04]  /*1fc0*/  LEA R32, P4, R33, R16, 0x2 ;  /* 0x0000001021207211 */ /* 0x000fc800078810ff */
        /* <DEDUP_REMOVED lines=8> */
.L_x_907:
[----:B------:R-:W-:Y:S05]  /*2050*/  BSYNC B0 ;  /* 0x0000000000007941 */ /* 0x000fea0003800000 */
.L_x_906:
[----:B------:R-:W-:Y:S05]  /*2060*/  @!P0 BRA `(.L_x_908) ;  /* 0x0000001000908947 */ /* 0x000fea0003800000 */
[----:B---3--:R-:W1:Y:S01]  /*2070*/  LDC R16, c[0x0][0x10] ;  /* 0x00000400ff107b82 */ /* 0x008e620000000800 */
        /* <DEDUP_REMOVED lines=32> */
.L_x_910:
[----:B------:R-:W2:Y:S04]  /*2280*/  LDG.E.STRONG.GPU R10, desc[UR14][R8.64] ;  /* 0x0000000e080a7981 */ /* 0x000ea8000c1ef900 */
[----:B--2---:R-:W-:Y:S01]  /*2290*/  CCTL.IVALL ;  /* 0x00000000ff00798f */ /* 0x004fe20002000000 */
[----:B------:R-:W-:Y:S05]  /*22a0*/  YIELD ;  /* 0x0000000000007946 */ /* 0x000fea0003800000 */
[----:B------:R-:W-:-:S13]  /*22b0*/  ISETP.NE.AND P0, PT, R10, R13, PT ;  /* 0x0000000d0a00720c */ /* 0x000fda0003f05270 */
[----:B------:R-:W-:Y:S05]  /*22c0*/  @P0 BRA `(.L_x_910) ;  /* 0xfffffffc00ec0947 */ /* 0x000fea000383ffff */
.L_x_909:
        /* <DEDUP_REMOVED lines=17> */
.L_x_914:
[----:B------:R-:W-:-:S13]  /*23e0*/  ISETP.EQ.OR P6, PT, R18, UR16, P3 ;  /* 0x0000001012007c0c */ /* 0x000fda0009fc2670 */
[----:B------:R-:W-:-:S04]  /*23f0*/  @!P6 IMAD R11, R16, R18, R15 ;  /* 0x00000012100be224 */ /* 0x000fc800078e020f */
[----:B------:R-:W-:-:S05]  /*2400*/  @!P6 IMAD.WIDE.U32 R10, R11, 0x8, R32 ;  /* 0x000000080b0ae825 */ /* 0x000fca00078e0020 */
[----:B------:R-:W2:Y:S01]  /*2410*/  @!P6 LDG.E.64 R8, desc[UR14][R10.64] ;  /* 0x0000000e0a08e981 */ /* 0x000ea2000c1e1b00 */
[C---:B------:R-:W-:Y:S02]  /*2420*/  IADD3 R13, R18.reuse, 0x1, RZ ;  /* 0x00000001120d7810 */ /* 0x040fe40007ffe0ff */
[C---:B------:R-:W-:Y:S02]  /*2430*/  IADD3 R19, R18.reuse, 0x2, RZ ;  /* 0x0000000212137810 */ /* 0x040fe40007ffe0ff */
        /* <DEDUP_REMOVED lines=109> */
.L_x_913:
        /* <DEDUP_REMOVED lines=12> */
[C---:B------:R-:W-:Y:S02]  /*2bd0*/  IADD3 R19, R18.reuse, 0x3, RZ ;  /* 0x0000000312137810 */ /* 0x040fe40007ffe0ff */
        /* <DEDUP_REMOVED lines=48> */
.L_x_915:
[----:B------:R-:W-:-:S13]  /*2ee0*/  ISETP.NE.OR P0, PT, R17, RZ, P0 ;  /* 0x000000ff1100720c */ /* 0x000fda0000705670 */
[----:B------:R-:W-:Y:S05]  /*2ef0*/  @!P0 BRA `(.L_x_911) ;  /* 0x00000000007c8947 */ /* 0x000fea0003800000 */
.L_x_912:
[----:B------:R-:W-:-:S13]  /*2f00*/  ISETP.EQ.OR P5, PT, R18, UR16, P3 ;  /* 0x0000001012007c0c */ /* 0x000fda0009fa2670 */
[----:B------:R-:W-:-:S04]  /*2f10*/  @!P5 IMAD R11, R16, R18, R15 ;  /* 0x00000012100bd224 */ /* 0x000fc800078e020f */
[----:B------:R-:W-:-:S05]  /*2f20*/  @!P5 IMAD.WIDE.U32 R10, R11, 0x8, R32 ;  /* 0x000000080b0ad825 */ /* 0x000fca00078e0020 */
[----:B------:R0:W2:Y:S01]  /*2f30*/  @!P5 LDG.E.64 R8, desc[UR14][R10.64] ;  /* 0x0000000e0a08d981 */ /* 0x0000a2000c1e1b00 */
[C---:B------:R-:W-:Y:S02]  /*2f40*/  IADD3 R13, R18.reuse, 0x1, RZ ;  /* 0x00000001120d7810 */ /* 0x040fe40007ffe0ff */
[C---:B------:R-:W-:Y:S02]  /*2f50*/  IADD3 R19, R18.reuse, 0x2, RZ ;  /* 0x0000000212137810 */ /* 0x040fe40007ffe0ff */
        /* <DEDUP_REMOVED lines=25> */
.L_x_911:
        /* <DEDUP_REMOVED lines=11> */
.L_x_917:
[----:B------:R-:W-:Y:S05]  /*31a0*/  BSYNC B0 ;  /* 0x0000000000007941 */ /* 0x000fea0003800000 */
.L_x_916:
        /* <DEDUP_REMOVED lines=16> */
.L_x_908:
[----:B------:R-:W1:Y:S01]  /*32b0*/  S2UR UR9, SR_CgaCtaId ;  /* 0x00000000000979c3 */ /* 0x000e620000008800 */
[----:B------:R-:W-:Y:S01]  /*32c0*/  UMOV UR8, 0x400 ;  /* 0x0000040000087882 */ /* 0x000fe20000000000 */
[--C-:B------:R-:W-:Y:S02]  /*32d0*/  HADD2.F32 R12, -RZ, R25.reuse.H0_H0 ;  /* 0x20000019ff0c7230 */ /* 0x100fe40000004100 */
[----:B------:R-:W-:Y:S02]  /*32e0*/  HADD2.F32 R25, -RZ, R25.H1_H1 ;  /* 0x30000019ff197230 */ /* 0x000fe40000004100 */
[--C-:B------:R-:W-:Y:S02]  /*32f0*/  HADD2.F32 R13, -RZ, R26.reuse.H0_H0 ;  /* 0x2000001aff0d7230 */ /* 0x100fe40000004100 */
[----:B------:R-:W-:Y:S02]  /*3300*/  HADD2.F32 R26, -RZ, R26.H1_H1 ;  /* 0x3000001aff1a7230 */ /* 0x000fe40000004100 */
[----:B------:R-:W-:-:S02]  /*3310*/  HADD2.F32 R14, -RZ, R24.H0_H0 ;  /* 0x20000018ff0e7230 */ /* 0x000fc40000004100 */
[----:B------:R-:W-:Y:S01]  /*3320*/  FADD.FTZ R13, R13, -UR19 ;  /* 0x800000130d0d7e21 */ /* 0x000fe20008010000 */
[----:B------:R-:W-:Y:S01]  /*3330*/  HADD2.F32 R15, -RZ, R24.H1_H1 ;  /* 0x30000018ff0f7230 */ /* 0x000fe20000004100 */
        /* <DEDUP_REMOVED lines=8> */
[----:B---3--:R-:W0:Y:S01]  /*33c0*/  LDS.64 R8, [UR8+0xc8] ;  /* 0x0000c808ff087984 */ /* 0x008e220008000a00 */
        /* <DEDUP_REMOVED lines=22> */
.L_x_918:
        /* <DEDUP_REMOVED lines=20> */
.L_x_920:
[----:B------:R-:W-:Y:S05]  /*3670*/  BSYNC B0 ;  /* 0x0000000000007941 */ /* 0x000fea0003800000 */
.L_x_919:
[--C-:B------:R-:W-:Y:S02]  /*3680*/  HADD2.F32 R6, -RZ, R22.reuse.H0_H0 ;  /* 0x20000016ff067230 */ /* 0x100fe40000004100 */
[----:B------:R-:W-:Y:S01]  /*3690*/  FMUL.FTZ R13, R13, UR13 ;  /* 0x0000000d0d0d7c20 */ /* 0x000fe20008410000 */
[----:B0-----:R-:W-:Y:S02]  /*36a0*/  HADD2.F32 R7, -RZ, R22.H1_H1 ;  /* 0x30000016ff077230 */ /* 0x001fe40000004100 */
        /* <DEDUP_REMOVED lines=20> */
.L_x_921:
        /* <DEDUP_REMOVED lines=23> */
.L_x_923:
[----:B------:R-:W-:Y:S05]  /*3960*/  BSYNC B0 ;  /* 0x0000000000007941 */ /* 0x000fea0003800000 */
.L_x_922:
[----:B------:R-:W-:Y:S01]  /*3970*/  ULDC UR8, c[0x0][0x10] ;  /* 0x0000040000087ab9 */ /* 0x000fe20000000800 */
[----:B------:R-:W-:Y:S02]  /*3980*/  UIADD3 UR4, UR4, 0x1, URZ ;  /* 0x0000000104047890 */ /* 0x000fe4000fffe03f */
[----:B------:R-:W-:-:S04]  /*3990*/  UIADD3 UR7, UR8, UR7, URZ ;  /* 0x0000000708077290 */ /* 0x000fc8000fffe03f */
[----:B------:R-:W-:-:S06]  /*39a0*/  UISETP.GE.AND UP0, UPT, UR7, UR5, UPT ;  /* 0x000000050700728c */ /* 0x000fcc000bf06270 */
[----:B------:R-:W-:-:S13]  /*39b0*/  PLOP3.LUT P0, PT, PT, PT, UP0, 0x80, 0x0 ;  /* 0x000000000000781c */ /* 0x000fda0003f0f008 */
[----:B------:R-:W-:Y:S05]  /*39c0*/  @!P0 BRA `(.L_x_924) ;  /* 0xffffffc800548947 */ /* 0x000fea000383ffff */
.L_x_897:
        /* <DEDUP_REMOVED lines=19> */
.L_x_926:
[----:B------:R-:W-:Y:S05]  /*3b00*/  BSYNC B0 ;  /* 0x0000000000007941 */ /* 0x000fea0003800000 */
.L_x_925:
        /* <DEDUP_REMOVED lines=11> */
.L_x_928:
[----:B------:R-:W2:Y:S04]  /*3bc0*/  LDG.E.STRONG.GPU R5, desc[UR14][R2.64] ;  /* 0x0000000e02057981 */ /* 0x000ea8000c1ef900 */
[----:B--2---:R-:W-:Y:S01]  /*3bd0*/  CCTL.IVALL ;  /* 0x00000000ff00798f */ /* 0x004fe20002000000 */
[----:B------:R-:W-:Y:S05]  /*3be0*/  YIELD ;  /* 0x0000000000007946 */ /* 0x000fea0003800000 */
[----:B------:R-:W-:-:S13]  /*3bf0*/  ISETP.NE.AND P0, PT, R5, R0, PT ;  /* 0x000000000500720c */ /* 0x000fda0003f05270 */
[----:B------:R-:W-:Y:S05]  /*3c00*/  @P0 BRA `(.L_x_928) ;  /* 0xfffffffc00ec0947 */ /* 0x000fea000383ffff */
.L_x_927:
        /* <DEDUP_REMOVED lines=24> */
.L_x_929:
        /* <DEDUP_REMOVED lines=25> */
.L_x_930:
        /* <DEDUP_REMOVED lines=14> */
.L_x_3240:


//--------------------- .text._Z35group_norm_nhwc_bwd_one_pass_kernelI11Fp16IOBf16WLi128ELi42ELi672EEv26Group_norm_nhwc_bwd_params --------------------------
	.section	.text._Z35group_norm_nhwc_bwd_one_pass_kernelI11Fp16IOBf16WLi128ELi42ELi672EEv26Group_norm_nhwc_bwd_params,"ax",@progbits
	.align	128
        .global         _Z35group_norm_nhwc_bwd_one_pass_kernelI11Fp16IOBf16WLi128ELi42ELi672EEv26Group_norm_nhwc_bwd_params
        .type           _Z35group_norm_nhwc_bwd_one_pass_kernelI11Fp16IOBf16WLi128ELi42ELi672EEv26Group_norm_nhwc_bwd_params,@function
        .size           _Z35group_norm_nhwc_bwd_one_pass_kernelI11Fp16IOBf16WLi128ELi42ELi672EEv26Group_norm_nhwc_bwd_params,(.L_x_3241 - _Z35group_norm_nhwc_bwd_one_pass_kernelI11Fp16IOBf16WLi128ELi42ELi672EEv26Group_norm_nhwc_bwd_params)
        .other          _Z35group_norm_nhwc_bwd_one_pass_kernelI11Fp16IOBf16WLi128ELi42ELi672EEv26Group_norm_nhwc_bwd_params,@"STO_CUDA_ENTRY STV_DEFAULT"
_Z35group_norm_nhwc_bwd_one_pass_kernelI11Fp16IOBf16WLi128ELi42ELi672EEv26Group_norm_nhwc_bwd_params:
.text._Z35group_norm_nhwc_bwd_one_pass_kernelI11Fp16IOBf16WLi128ELi42ELi672EEv26Group_norm_nhwc_bwd_params:
        /* <DEDUP_REMOVED lines=17> */
[--C-:B------:R-:W-:Y:S01]  /*0110*/  SHF.R.S32.HI R3, RZ, 0x1f, R22.reuse ;  /* 0x0000001fff037819 */ /* 0x100fe20000011416 */
[----:B------:R-:W-:Y:S01]  /*0120*/  ULDC.64 UR18, c[0x0][0x290] ;  /* 0x0000a40000127ab9 */ /* 0x000fe20000000a00 */
[----:B------:R-:W-:Y:S01]  /*0130*/  ULDC.64 UR12, c[0x0][0x288] ;  /* 0x0000a200000c7ab9 */ /* 0x000fe20000000a00 */
[----:B------:R-:W-:Y:S01]  /*0140*/  IMAD R35, R2, -0x15, R22 ;  /* 0xffffffeb02237824 */ /* 0x000fe200078e0216 */
[----:B------:R-:W-:Y:S01]  /*0150*/  LEA.HI R3, R3, R22, RZ, 0x5 ;  /* 0x0000001603037211 */ /* 0x000fe200078f28ff */
[----:B------:R-:W0:Y:S01]  /*0160*/  LDC R23, c[0x0][0x2ac] ;  /* 0x0000ab00ff177b82 */ /* 0x000e220000000800 */
[----:B------:R-:W-:Y:S02]  /*0170*/  UIMAD.WIDE.U32 UR8, UR12, 0x3, URZ ;  /* 0x000000030c0878a5 */ /* 0x000fe4000f8e003f */
[----:B------:R-:W-:Y:S01]  /*0180*/  SHF.R.S32.HI R3, RZ, 0x5, R3 ;  /* 0x00000005ff037819 */ /* 0x000fe20000011403 */
[----:B------:R-:W-:Y:S01]  /*0190*/  UIMAD UR10, UR13, 0x3, URZ ;  /* 0x000000030d0a78a4 */ /* 0x000fe2000f8e023f */
[----:B------:R-:W-:Y:S01]  /*01a0*/  SHF.L.U32 R35, R35, 0x1, RZ ;  /* 0x0000000123237819 */ /* 0x000fe200000006ff */
[----:B------:R-:W-:-:S02]  /*01b0*/  ULEA.HI UR11, UP0, UR13, UR12, URZ, 0x1 ;  /* 0x0000000c0d0b7291 */ /* 0x000fc4000f81083f */
[----:B------:R-:W1:Y:S01]  /*01c0*/  S2UR UR7, SR_CgaCtaId ;  /* 0x00000000000779c3 */ /* 0x000e620000008800 */
[----:B------:R-:W-:Y:S02]  /*01d0*/  UIADD3 UR10, UR9, UR10, URZ ;  /* 0x0000000a090a7290 */ /* 0x000fe4000fffe03f */
[----:B------:R-:W-:Y:S02]  /*01e0*/  UIADD3.X UR12, URZ, UR13, URZ, UP0, !UPT ;  /* 0x0000000d3f0c7290 */ /* 0x000fe400087fe43f */
[----:B------:R-:W-:Y:S02]  /*01f0*/  ULEA.HI UR8, UP0, UR10, UR8, URZ, 0x1 ;  /* 0x000000080a087291 */ /* 0x000fe4000f81083f */
[----:B------:R-:W-:Y:S02]  /*0200*/  USHF.R.S32.HI UR9, URZ, 0x1, UR12 ;  /* 0x000000013f097899 */ /* 0x000fe4000801140c */
[----:B------:R-:W-:-:S04]  /*0210*/  UIADD3.X UR10, URZ, UR10, URZ, UP0, !UPT ;  /* 0x0000000a3f0a7290 */ /* 0x000fc800087fe43f */
[----:B------:R-:W-:Y:S02]  /*0220*/  USHF.R.S64 UR8, UR8, 0x1, UR10 ;  /* 0x0000000108087899 */ /* 0x000fe4000800100a */
[----:B------:R-:W-:Y:S01]  /*0230*/  USHF.R.S32.HI UR10, URZ, 0x1, UR10 ;  /* 0x000000013f0a7899 */ /* 0x000fe2000801140a */
[----:B0-----:R-:W-:-:S03]  /*0240*/  IMAD R23, R23, UR16, R2 ;  /* 0x0000001017177c24 */ /* 0x001fc6000f8e0202 */
[----:B------:R-:W-:Y:S02]  /*0250*/  USHF.L.U64.HI UR10, UR8, 0x2, UR10 ;  /* 0x00000002080a7899 */ /* 0x000fe4000801020a */
[C---:B------:R-:W-:Y:S01]  /*0260*/  ISETP.GE.U32.AND P1, PT, R23.reuse, UR18, PT ;  /* 0x0000001217007c0c */ /* 0x040fe2000bf26070 */
[----:B------:R-:W-:Y:S01]  /*0270*/  ULDC.U8 UR18, c[0x0][0x2a4] ;  /* 0x0000a90000127ab9 */ /* 0x000fe20000000000 */
[----:B------:R-:W-:Y:S01]  /*0280*/  SHF.R.S32.HI R0, RZ, 0x1f, R23 ;  /* 0x0000001fff007819 */ /* 0x000fe20000011417 */
[----:B-1----:R-:W-:Y:S01]  /*0290*/  ULEA UR4, UR7, UR4, 0x18 ;  /* 0x0000000407047291 */ /* 0x002fe2000f8ec03f */
[C---:B------:R-:W-:Y:S01]  /*02a0*/  IADD3 R37, R23.reuse, 0x20, RZ ;  /* 0x0000002017257810 */ /* 0x040fe20007ffe0ff */
[----:B------:R-:W-:Y:S01]  /*02b0*/  USHF.R.S64 UR7, UR11, 0x1, UR12 ;  /* 0x000000010b077899 */ /* 0x000fe2000800100c */
[----:B------:R-:W-:Y:S02]  /*02c0*/  ISETP.GE.AND.EX P1, PT, R0, UR19, PT, P1 ;  /* 0x0000001300007c0c */ /* 0x000fe4000bf26310 */
[----:B------:R-:W-:Y:S01]  /*02d0*/  IADD3 R36, R23, 0x40, RZ ;  /* 0x0000004017247810 */ /* 0x000fe20007ffe0ff */
[----:B------:R-:W-:Y:S01]  /*02e0*/  USHF.L.U64.HI UR9, UR7, 0x2, UR9 ;  /* 0x0000000207097899 */ /* 0x000fe20008010209 */
[----:B------:R-:W-:Y:S01]  /*02f0*/  LEA R0, R3, UR4, 0x3 ;  /* 0x0000000403007c11 */ /* 0x000fe2000f8e18ff */
[----:B------:R-:W-:Y:S01]  /*0300*/  UMOV UR4, URZ ;  /* 0x0000003f00047c82 */ /* 0x000fe20008000000 */
[----:B------:R-:W-:-:S02]  /*0310*/  ISETP.LT.U32.AND P1, PT, R22, 0x2a0, !P1 ;  /* 0x000002a01600780c */ /* 0x000fc40004f21070 */
[----:B------:R-:W-:Y:S01]  /*0320*/  IADD3 R2, R23, 0x60, RZ ;  /* 0x0000006017027810 */ /* 0x000fe20007ffe0ff */
[----:B------:R0:W-:Y:S10]  /*0330*/  STL [R1], R0 ;  /* 0x0000000001007387 */ /* 0x0001f40000100800 */
.L_x_966:
[----:B------:R-:W1:Y:S01]  /*0340*/  LDC R6, c[0x0][0x2a0] ;  /* 0x0000a800ff067b82 */ /* 0x000e620000000800 */
[----:B------:R-:W-:Y:S01]  /*0350*/  ISETP.LE.AND P2, PT, RZ, UR6, PT ;  /* 0x00000006ff007c0c */ /* 0x000fe2000bf43270 */
[----:B------:R-:W-:Y:S01]  /*0360*/  ULDC.64 UR12, c[0x0][0x248] ;  /* 0x00009200000c7ab9 */ /* 0x000fe20000000a00 */
[----:B------:R-:W-:Y:S01]  /*0370*/  ULDC.64 UR22, c[0x0][0x290] ;  /* 0x0000a40000167ab9 */ /* 0x000fe20000000a00 */
[----:B------:R-:W-:Y:S01]  /*0380*/  UIMAD.WIDE UR12, UR6, 0x8, UR12 ;  /* 0x00000008060c78a5 */ /* 0x000fe2000f8e020c */
[----:B------:R-:W-:Y:S01]  /*0390*/  SHF.R.S32.HI R20, RZ, 0x1f, R37 ;  /* 0x0000001fff147819 */ /* 0x000fe20000011425 */
[----:B------:R-:W-:Y:S01]  /*03a0*/  ULDC.64 UR20, c[0x0][0x298] ;  /* 0x0000a60000147ab9 */ /* 0x000fe20000000a00 */
[----:B------:R-:W-:Y:S01]  /*03b0*/  SHF.R.S32.HI R28, RZ, 0x1f, R36 ;  /* 0x0000001fff1c7819 */ /* 0x000fe20000011424 */
[----:B------:R-:W2:Y:S01]  /*03c0*/  @P1 LDC.64 R18, c[0x0][0x288] ;  /* 0x0000a200ff121b82 */ /* 0x000ea20000000a00 */
[----:B------:R-:W-:Y:S02]  /*03d0*/  IADD3 R27, R23, 0x60, RZ ;  /* 0x00000060171b7810 */ /* 0x000fe40007ffe0ff */
[----:B------:R-:W-:-:S02]  /*03e0*/  MOV R10, UR12 ;  /* 0x0000000c000a7c02 */ /* 0x000fc40008000f00 */
[----:B------:R-:W-:-:S03]  /*03f0*/  MOV R11, UR13 ;  /* 0x0000000d000b7c02 */ /* 0x000fc60008000f00 */
[----:B------:R-:W3:Y:S03]  /*0400*/  @P1 LDC.64 R16, c[0x0][0x230] ;  /* 0x00008c00ff101b82 */ /* 0x000ee60000000a00 */
[----:B------:R-:W4:Y:S01]  /*0410*/  LDG.E.64 R10, desc[UR14][R10.64] ;  /* 0x0000000e0a0a7981 */ /* 0x000f22000c1e1b00 */
[----:B01----:R-:W-:-:S04]  /*0420*/  IABS R5, R6 ;  /* 0x0000000600057213 */ /* 0x003fc80000000000 */
[----:B------:R-:W1:Y:S01]  /*0430*/  @P1 LDC.64 R12, c[0x0][0x228] ;  /* 0x00008a00ff0c1b82 */ /* 0x000e620000000a00 */
[----:B0-----:R-:W0:Y:S08]  /*0440*/  I2F.RP R0, R5 ;  /* 0x0000000500007306 */ /* 0x001e300000209400 */
[----:B0-----:R-:W0:Y:S02]  /*0450*/  MUFU.RCP R0, R0 ;  /* 0x0000000000007308 */ /* 0x001e240000001000 */
[----:B0-----:R-:W-:-:S06]  /*0460*/  IADD3 R2, R0, 0xffffffe, RZ ;  /* 0x0ffffffe00027810 */ /* 0x001fcc0007ffe0ff */
[----:B------:R0:W2:Y:S02]  /*0470*/  F2I.FTZ.U32.TRUNC.NTZ R3, R2 ;  /* 0x0000000200037305 */ /* 0x0000a4000021f000 */
[----:B0-----:R-:W-:Y:S01]  /*0480*/  HFMA2.MMA R2, -RZ, RZ, 0, 0 ;  /* 0x00000000ff027435 */ /* 0x001fe200000001ff */
[----:B--2--5:R-:W-:-:S05]  /*0490*/  IADD3 R4, RZ, -R3, RZ ;  /* 0x80000003ff047210 */ /* 0x024fca0007ffe0ff */
        /* <DEDUP_REMOVED lines=15> */
[----:B------:R-:W-:-:S04]  /*0590*/  SEL R0, R5, R0, !P5 ;  /* 0x0000000005007207 */ /* 0x000fc80006800000 */
[----:B------:R-:W-:Y:S02]  /*05a0*/  @!P2 IADD3 R0, -R0, RZ, RZ ;  /* 0x000000ff0000a210 */ /* 0x000fe40007ffe1ff */
[----:B------:R-:W-:Y:S02]  /*05b0*/  @P0 IADD3 R3, R3, 0x1, RZ ;  /* 0x0000000103030810 */ /* 0x000fe40007ffe0ff */
[----:B------:R-:W-:Y:S02]  /*05c0*/  ISETP.GE.U32.AND P0, PT, R37, UR22, PT ;  /* 0x0000001625007c0c */ /* 0x000fe4000bf06070 */
[----:B------:R-:W-:Y:S02]  /*05d0*/  MOV R2, R3 ;  /* 0x0000000300027202 */ /* 0x000fe40000000f00 */
[----:B------:R-:W-:Y:S02]  /*05e0*/  LOP3.LUT R3, RZ, R6, RZ, 0x33, !PT ;  /* 0x00000006ff037212 */ /* 0x000fe400078e33ff */
[----:B------:R-:W-:-:S02]  /*05f0*/  ISETP.GE.AND.EX P0, PT, R20, UR23, PT, P0 ;  /* 0x0000001714007c0c */ /* 0x000fc4000bf06300 */
[----:B------:R-:W-:Y:S02]  /*0600*/  @!P3 IADD3 R2, -R2, RZ, RZ ;  /* 0x000000ff0202b210 */ /* 0x000fe40007ffe1ff */
[C---:B------:R-:W-:Y:S02]  /*0610*/  SEL R34, R3.reuse, R0, !P4 ;  /* 0x0000000003227207 */ /* 0x040fe40006000000 */
[----:B------:R-:W-:Y:S02]  /*0620*/  ISETP.GT.U32.OR P0, PT, R22, 0x29f, P0 ;  /* 0x0000029f1600780c */ /* 0x000fe40000704470 */
[----:B------:R-:W-:Y:S01]  /*0630*/  SEL R7, R3, R2, !P4 ;  /* 0x0000000203077207 */ /* 0x000fe20006000000 */
[----:B------:R-:W-:Y:S01]  /*0640*/  IMAD R3, R34, 0x2a, RZ ;  /* 0x0000002a22037824 */ /* 0x000fe200078e02ff */
[----:B------:R-:W-:Y:S02]  /*0650*/  ISETP.GE.U32.AND P2, PT, R36, UR22, PT ;  /* 0x0000001624007c0c */ /* 0x000fe4000bf46070 */
[----:B------:R-:W-:-:S02]  /*0660*/  SHF.R.S32.HI R2, RZ, 0x1f, R35 ;  /* 0x0000001fff027819 */ /* 0x000fc40000011423 */
[----:B------:R-:W-:Y:S02]  /*0670*/  IADD3 R4, P3, R35, R3, RZ ;  /* 0x0000000323047210 */ /* 0x000fe40007f7e0ff */
[----:B------:R-:W-:Y:S02]  /*0680*/  SHF.R.S32.HI R0, RZ, 0x1f, R7 ;  /* 0x0000001fff007819 */ /* 0x000fe40000011407 */
[----:B------:R-:W-:Y:S01]  /*0690*/  ISETP.GE.AND.EX P2, PT, R28, UR23, PT, P2 ;  /* 0x000000171c007c0c */ /* 0x000fe2000bf46320 */
[----:B------:R-:W0:Y:S01]  /*06a0*/  @!P0 LDC.64 R14, c[0x0][0x288] ;  /* 0x0000a200ff0e8b82 */ /* 0x000e220000000a00 */
[----:B------:R-:W-:Y:S01]  /*06b0*/  LEA.HI.X.SX32 R5, R3, R2, 0x1, P3 ;  /* 0x0000000203057211 */ /* 0x000fe200018f0eff */
[----:B------:R-:W-:Y:S01]  /*06c0*/  IMAD R0, R0, UR20, RZ ;  /* 0x0000001400007c24 */ /* 0x000fe2000f8e02ff */
[----:B------:R-:W-:Y:S02]  /*06d0*/  ISETP.GT.U32.OR P2, PT, R22, 0x29f, P2 ;  /* 0x0000029f1600780c */ /* 0x000fe40001744470 */
[----:B------:R-:W-:Y:S01]  /*06e0*/  SHF.R.S32.HI R8, RZ, 0x1f, R23 ;  /* 0x0000001fff087819 */ /* 0x000fe20000011417 */
[----:B------:R-:W-:-:S02]  /*06f0*/  IMAD R9, R7, UR21, R0 ;  /* 0x0000001507097c24 */ /* 0x000fc4000f8e0200 */
[----:B------:R-:W-:-:S04]  /*0700*/  IMAD.WIDE.U32 R4, R7, UR20, R4 ;  /* 0x0000001407047c25 */ /* 0x000fc8000f8e0004 */
[----:B------:R-:W-:Y:S01]  /*0710*/  @P1 IMAD R0, R8, R18, RZ ;  /* 0x0000001208001224 */ /* 0x000fe200078e02ff */
[----:B------:R-:W-:Y:S02]  /*0720*/  IADD3 R7, R5, R9, RZ ;  /* 0x0000000905077210 */ /* 0x000fe40007ffe0ff */
[----:B------:R-:W-:Y:S01]  /*0730*/  @P1 MOV R6, R4 ;  /* 0x0000000400061202 */ /* 0x000fe20000000f00 */
[C---:B------:R-:W-:Y:S01]  /*0740*/  @P1 IMAD R21, R23.reuse, R19, R0 ;  /* 0x0000001317151224 */ /* 0x040fe200078e0200 */
[----:B------:R-:W2:Y:S03]  /*0750*/  @!P2 LDC.64 R24, c[0x0][0x288] ;  /* 0x0000a200ff18ab82 */ /* 0x000ea60000000a00 */
[----:B------:R-:W-:-:S05]  /*0760*/  @P1 IMAD.WIDE.U32 R18, R23, R18, R6 ;  /* 0x0000001217121225 */ /* 0x000fca00078e0006 */
[----:B------:R-:W-:Y:S01]  /*0770*/  @P1 IADD3 R19, R19, R21, RZ ;  /* 0x0000001513131210 */ /* 0x000fe20007ffe0ff */
[----:B0-----:R-:W-:Y:S01]  /*0780*/  @!P0 IMAD R2, R20, R14, RZ ;  /* 0x0000000e14028224 */ /* 0x001fe200078e02ff */
[C---:B------:R-:W-:Y:S01]  /*0790*/  @P1 SHF.L.U32 R26, R18.reuse, 0x1, RZ ;  /* 0x00000001121a1819 */ /* 0x040fe200000006ff */
[----:B------:R-:W0:Y:S01]  /*07a0*/  @!P0 LDC.64 R8, c[0x0][0x230] ;  /* 0x00008c00ff088b82 */ /* 0x000e220000000a00 */
[----:B------:R-:W-:Y:S02]  /*07b0*/  @P1 SHF.L.U64.HI R0, R18, 0x1, R19 ;  /* 0x0000000112001819 */ /* 0x000fe40000010213 */
[----:B---3--:R-:W-:Y:S02]  /*07c0*/  @P1 IADD3 R16, P4, R26, R16, RZ ;  /* 0x000000101a101210 */ /* 0x008fe40007f9e0ff */
[----:B------:R-:W-:Y:S02]  /*07d0*/  @!P0 MOV R18, R4 ;  /* 0x0000000400128202 */ /* 0x000fe40000000f00 */
[----:B------:R-:W-:Y:S01]  /*07e0*/  @!P0 MOV R19, R7 ;  /* 0x0000000700138202 */ /* 0x000fe20000000f00 */
[----:B------:R-:W-:Y:S01]  /*07f0*/  @!P0 IMAD R2, R37, R15, R2 ;  /* 0x0000000f25028224 */ /* 0x000fe200078e0202 */
[----:B------:R-:W-:-:S02]  /*0800*/  @P1 IADD3.X R17, R0, R17, RZ, P4, !PT ;  /* 0x0000001100111210 */ /* 0x000fc400027fe4ff */
[----:B------:R-:W-:Y:S02]  /*0810*/  CS2R R32, SRZ ;  /* 0x0000000000207805 */ /* 0x000fe4000001ff00 */
[----:B-1----:R-:W-:Y:S01]  /*0820*/  @P1 IADD3 R12, P4, R26, R12, RZ ;  /* 0x0000000c1a0c1210 */ /* 0x002fe20007f9e0ff */
[----:B------:R-:W-:Y:S01]  /*0830*/  @!P0 IMAD.WIDE.U32 R14, R37, R14, R18 ;  /* 0x0000000e250e8225 */ /* 0x000fe200078e0012 */
[----:B------:R-:W1:Y:S02]  /*0840*/  @!P0 LDC.64 R20, c[0x0][0x228] ;  /* 0x00008a00ff148b82 */ /* 0x000e640000000a00 */
[----:B------:R-:W-:Y:S02]  /*0850*/  @P1 IADD3.X R13, R0, R13, RZ, P4, !PT ;  /* 0x0000000d000d1210 */ /* 0x000fe400027fe4ff */
[----:B------:R-:W-:Y:S02]  /*0860*/  CS2R R30, SRZ ;  /* 0x00000000001e7805 */ /* 0x000fe4000001ff00 */
[----:B------:R-:W-:Y:S01]  /*0870*/  @!P0 IADD3 R2, R15, R2, RZ ;  /* 0x000000020f028210 */ /* 0x000fe20007ffe0ff */
[----:B------:R3:W4:Y:S03]  /*0880*/  @P1 LDG.E R33, desc[UR14][R16.64] ;  /* 0x0000000e10211981 */ /* 0x000726000c1e1900 */
[----:B------:R-:W-:Y:S01]  /*0890*/  @!P0 SHF.L.U64.HI R0, R14, 0x1, R2 ;  /* 0x000000010e008819 */ /* 0x000fe20000010202 */
[----:B------:R3:W5:Y:S01]  /*08a0*/  @P1 LDG.E R32, desc[UR14][R12.64] ;  /* 0x0000000e0c201981 */ /* 0x000762000c1e1900 */
[----:B--2---:R-:W-:-:S04]  /*08b0*/  @!P2 IMAD R2, R28, R24, RZ ;  /* 0x000000181c02a224 */ /* 0x004fc800078e02ff */
[----:B------:R-:W-:Y:S01]  /*08c0*/  @!P2 IMAD R2, R36, R25, R2 ;  /* 0x000000192402a224 */ /* 0x000fe200078e0202 */
[----:B------:R-:W-:Y:S01]  /*08d0*/  @!P0 SHF.L.U32 R26, R14, 0x1, RZ ;  /* 0x000000010e1a8819 */ /* 0x000fe200000006ff */
[----:B---3--:R-:W2:Y:S01]  /*08e0*/  @!P2 LDC.64 R16, c[0x0][0x230] ;  /* 0x00008c00ff10ab82 */ /* 0x008ea20000000a00 */
[----:B------:R-:W-:Y:S02]  /*08f0*/  @!P2 MOV R12, R4 ;  /* 0x00000004000ca202 */ /* 0x000fe40000000f00 */
[----:B------:R-:W-:-:S03]  /*0900*/  @!P2 MOV R13, R7 ;  /* 0x00000007000da202 */ /* 0x000fc60000000f00 */
[----:B------:R-:W-:-:S03]  /*0910*/  @!P2 IMAD.WIDE.U32 R24, R36, R24, R12 ;  /* 0x000000182418a225 */ /* 0x000fc600078e000c */
[----:B------:R-:W3:Y:S01]  /*0920*/  @!P2 LDC.64 R12, c[0x0][0x228] ;  /* 0x00008a00ff0cab82 */ /* 0x000ee20000000a00 */
[----:B0-----:R-:W-:Y:S01]  /*0930*/  @!P0 IADD3 R8, P4, R26, R8, RZ ;  /* 0x000000081a088210 */ /* 0x001fe20007f9e0ff */
[----:B------:R-:W-:-:S03]  /*0940*/  HFMA2.MMA R28, -RZ, RZ, 0, 0 ;  /* 0x00000000ff1c7435 */ /* 0x000fc600000001ff */
[----:B------:R-:W-:Y:S02]  /*0950*/  @!P0 IADD3.X R9, R0, R9, RZ, P4, !PT ;  /* 0x0000000900098210 */ /* 0x000fe400027fe4ff */
[----:B-1----:R-:W-:Y:S02]  /*0960*/  @!P0 IADD3 R20, P4, R26, R20, RZ ;  /* 0x000000141a148210 */ /* 0x002fe40007f9e0ff */
[----:B------:R-:W-:Y:S02]  /*0970*/  @!P2 IADD3 R25, R25, R2, RZ ;  /* 0x000000021919a210 */ /* 0x000fe40007ffe0ff */
[----:B------:R-:W-:Y:S01]  /*0980*/  @!P0 IADD3.X R21, R0, R21, RZ, P4, !PT ;  /* 0x0000001500158210 */ /* 0x000fe200027fe4ff */
[----:B------:R0:W5:Y:S01]  /*0990*/  @!P0 LDG.E R28, desc[UR14][R8.64] ;  /* 0x0000000e081c8981 */ /* 0x000162000c1e1900 */
[C---:B------:R-:W-:Y:S02]  /*09a0*/  @!P2 SHF.L.U32 R2, R24.reuse, 0x1, RZ ;  /* 0x000000011802a819 */ /* 0x040fe400000006ff */
[----:B------:R-:W-:Y:S01]  /*09b0*/  @!P2 SHF.L.U64.HI R0, R24, 0x1, R25 ;  /* 0x000000011800a819 */ /* 0x000fe20000010219 */
[----:B------:R1:W5:Y:S01]  /*09c0*/  @!P0 LDG.E R31, desc[UR14][R20.64] ;  /* 0x0000000e141f8981 */ /* 0x000362000c1e1900 */
[----:B---3--:R-:W-:-:S04]  /*09d0*/  @!P2 IADD3 R12, P0, R2, R12, RZ ;  /* 0x0000000c020ca210 */ /* 0x008fc80007f1e0ff */
[----:B------:R-:W-:-:S05]  /*09e0*/  @!P2 IADD3.X R13, R0, R13, RZ, P0, !PT ;  /* 0x0000000d000da210 */ /* 0x000fca00007fe4ff */
[----:B------:R-:W5:Y:S01]  /*09f0*/  @!P2 LDG.E R30, desc[UR14][R12.64] ;  /* 0x0000000e0c1ea981 */ /* 0x000f62000c1e1900 */
[----:B------:R-:W-:Y:S02]  /*0a00*/  SHF.R.S32.HI R29, RZ, 0x1f, R27 ;  /* 0x0000001fff1d7819 */ /* 0x000fe4000001141b */
[----:B------:R-:W-:-:S04]  /*0a10*/  ISETP.GE.U32.AND P3, PT, R27, UR22, PT ;  /* 0x000000161b007c0c */ /* 0x000fc8000bf66070 */
[----:B------:R-:W-:-:S04]  /*0a20*/  ISETP.GE.AND.EX P3, PT, R29, UR23, PT, P3 ;  /* 0x000000171d007c0c */ /* 0x000fc8000bf66330 */
[----:B------:R-:W-:Y:S02]  /*0a30*/  ISETP.GT.U32.OR P3, PT, R22, 0x29f, P3 ;  /* 0x0000029f1600780c */ /* 0x000fe40001f64470 */
[----:B--2---:R-:W-:-:S04]  /*0a40*/  @!P2 IADD3 R16, P4, R2, R16, RZ ;  /* 0x000000100210a210 */ /* 0x004fc80007f9e0ff */
[----:B------:R-:W-:-:S07]  /*0a50*/  @!P2 IADD3.X R17, R0, R17, RZ, P4, !PT ;  /* 0x000000110011a210 */ /* 0x000fce00027fe4ff */
[----:B------:R-:W2:Y:S01]  /*0a60*/  @!P3 LDC.64 R18, c[0x0][0x288] ;  /* 0x0000a200ff12bb82 */ /* 0x000ea20000000a00 */
[----:B----4-:R-:W-:-:S07]  /*0a70*/  R2UR UR19, R10 ;  /* 0x000000000a1372ca */ /* 0x010fce00000e0000 */
[----:B------:R-:W3:Y:S01]  /*0a80*/  @!P3 LDC.64 R14, c[0x0][0x230] ;  /* 0x00008c00ff0ebb82 */ /* 0x000ee20000000a00 */
[----:B------:R-:W-:Y:S02]  /*0a90*/  @!P3 MOV R24, R4 ;  /* 0x000000040018b202 */ /* 0x000fe40000000f00 */
[----:B------:R-:W-:-:S05]  /*0aa0*/  @!P3 MOV R25, R7 ;  /* 0x000000070019b202 */ /* 0x000fca0000000f00 */
[----:B0-----:R-:W0:Y:S01]  /*0ab0*/  @!P3 LDC.64 R8, c[0x0][0x228] ;  /* 0x00008a00ff08bb82 */ /* 0x001e220000000a00 */
[----:B------:R-:W-:-:S05]  /*0ac0*/  MOV R0, UR19 ;  /* 0x0000001300007c02 */ /* 0x000fca0008000f00 */
[----:B------:R-:W-:-:S05]  /*0ad0*/  FFMA.FTZ R11, -R0, UR19, R11 ;  /* 0x00000013000b7c23 */ /* 0x000fca000801010b */
[----:B------:R-:W-:Y:S01]  /*0ae0*/  FSETP.GTU.FTZ.AND P0, PT, R11, RZ, PT ;  /* 0x000000ff0b00720b */ /* 0x000fe20003f1c000 */
[----:B--2---:R-:W-:-:S04]  /*0af0*/  @!P3 IMAD R26, R29, R18, RZ ;  /* 0x000000121d1ab224 */ /* 0x004fc800078e02ff */
[C---:B------:R-:W-:Y:S02]  /*0b00*/  @!P3 IMAD R26, R27.reuse, R19, R26 ;  /* 0x000000131b1ab224 */ /* 0x040fe400078e021a */
[----:B------:R-:W-:-:S06]  /*0b10*/  @!P3 IMAD.WIDE.U32 R18, R27, R18, R24 ;  /* 0x000000121b12b225 */ /* 0x000fcc00078e0018 */
[----:B------:R-:W-:Y:S01]  /*0b20*/  VOTEU.ANY UP0, P0 ;  /* 0x00000000003f7886 */ /* 0x000fe20000000100 */
[----:B------:R-:W-:Y:S02]  /*0b30*/  PLOP3.LUT P0, PT, PT, PT, UP0, 0x80, 0x0 ;  /* 0x000000000000781c */ /* 0x000fe40003f0f008 */
[----:B-1----:R-:W-:Y:S02]  /*0b40*/  @!P3 IADD3 R20, R19, R26, RZ ;  /* 0x0000001a1314b210 */ /* 0x002fe40007ffe0ff */
[----:B------:R-:W-:Y:S01]  /*0b50*/  CS2R R26, SRZ ;  /* 0x00000000001a7805 */ /* 0x000fe2000001ff00 */
[----:B------:R-:W-:-:S05]  /*0b60*/  @UP0 ULDC UR11, c[0x0][0x250] ;  /* 0x00009400000b0ab9 */ /* 0x000fca0000000800 */
[----:B------:R1:W5:Y:S03]  /*0b70*/  @!P2 LDG.E R26, desc[UR14][R16.64] ;  /* 0x0000000e101aa981 */ /* 0x000366000c1e1900 */
[----:B-1----:R-:W-:-:S06]  /*0b80*/  @P0 FADD.FTZ R16, R11, UR11 ;  /* 0x0000000b0b100e21 */ /* 0x002fcc0008010000 */
[----:B------:R-:W1:Y:S01]  /*0b90*/  @P0 MUFU.RSQ R16, R16 ;  /* 0x0000001000100308 */ /* 0x000e620000001400 */
[C---:B------:R-:W-:Y:S01]  /*0ba0*/  @!P3 SHF.L.U32 R19, R18.reuse, 0x1, RZ ;  /* 0x000000011213b819 */ /* 0x040fe200000006ff */
[----:B------:R-:W-:Y:S01]  /*0bb0*/  HFMA2.MMA R29, -RZ, RZ, 0, 0 ;  /* 0x00000000ff1d7435 */ /* 0x000fe200000001ff */
[----:B------:R-:W-:Y:S02]  /*0bc0*/  @!P3 SHF.L.U64.HI R18, R18, 0x1, R20 ;  /* 0x000000011212b819 */ /* 0x000fe40000010214 */
[C---:B---3--:R-:W-:Y:S02]  /*0bd0*/  @!P3 IADD3 R14, P4, R19.reuse, R14, RZ ;  /* 0x0000000e130eb210 */ /* 0x048fe40007f9e0ff */
[----:B0-----:R-:W-:Y:S02]  /*0be0*/  @!P3 IADD3 R8, P5, R19, R8, RZ ;  /* 0x000000081308b210 */ /* 0x001fe40007fbe0ff */
[----:B-1----:R-:W-:Y:S02]  /*0bf0*/  @P0 R2UR UR11, R16 ;  /* 0x00000000100b02ca */ /* 0x002fe400000e0000 */
[----:B------:R-:W-:-:S02]  /*0c00*/  ISETP.GT.U32.AND P0, PT, R22, 0x29f, PT ;  /* 0x0000029f1600780c */ /* 0x000fc40003f04070 */
[C---:B------:R-:W-:Y:S02]  /*0c10*/  @!P3 IADD3.X R15, R18.reuse, R15, RZ, P4, !PT ;  /* 0x0000000f120fb210 */ /* 0x040fe400027fe4ff */
[----:B------:R-:W-:Y:S01]  /*0c20*/  @!P3 IADD3.X R9, R18, R9, RZ, P5, !PT ;  /* 0x000000091209b210 */ /* 0x000fe20002ffe4ff */
[----:B------:R-:W-:Y:S01]  /*0c30*/  UMOV UR13, 0x3f800000 ;  /* 0x3f800000000d7882 */ /* 0x000fe20000000000 */
[----:B------:R-:W-:Y:S01]  /*0c40*/  BSSY B0, `(.L_x_932) ;  /* 0x000001b000007945 */ /* 0x000fe20003800000 */
[----:B------:R-:W-:Y:S01]  /*0c50*/  HFMA2.MMA R0, -RZ, RZ, 0, 0 ;  /* 0x00000000ff007435 */ /* 0x000fe200000001ff */
[----:B------:R0:W5:Y:S03]  /*0c60*/  @!P3 LDG.E R27, desc[UR14][R14.64] ;  /* 0x0000000e0e1bb981 */ /* 0x000166000c1e1900 */
[----:B------:R-:W-:Y:S01]  /*0c70*/  @UP0 UMOV UR13, UR11 ;  /* 0x0000000b000d0c82 */ /* 0x000fe20008000000 */
[----:B------:R0:W5:Y:S01]  /*0c80*/  @!P3 LDG.E R29, desc[UR14][R8.64] ;  /* 0x0000000e081db981 */ /* 0x000162000c1e1900 */
[----:B------:R-:W-:-:S02]  /*0c90*/  ISETP.NE.AND P3, PT, RZ, UR18, PT ;  /* 0x00000012ff007c0c */ /* 0x000fc4000bf65270 */
[----:B------:R-:W-:Y:S02]  /*0ca0*/  CS2R R24, SRZ ;  /* 0x0000000000187805 */ /* 0x000fe4000001ff00 */
[----:B------:R-:W-:Y:S01]  /*0cb0*/  MOV R2, RZ ;  /* 0x000000ff00027202 */ /* 0x000fe20000000f00 */
[--C-:B------:R-:W-:Y:S02]  /*0cc0*/  HADD2.F32 R11, -RZ, R33.reuse.H0_H0 ;  /* 0x20000021ff0b7230 */ /* 0x100fe40000004100 */
[----:B------:R-:W-:Y:S01]  /*0cd0*/  HADD2.F32 R10, -RZ, R33.H1_H1 ;  /* 0x30000021ff0a7230 */ /* 0x000fe20000004100 */
[----:B0-----:R-:W-:Y:S06]  /*0ce0*/  @P0 BRA `(.L_x_933) ;  /* 0x0000000000400947 */ /* 0x001fec0003800000 */
[----:B------:R-:W-:Y:S01]  /*0cf0*/  ISETP.NE.AND P0, PT, RZ, UR18, PT ;  /* 0x00000012ff007c0c */ /* 0x000fe2000bf05270 */
[----:B------:R-:W0:Y:S01]  /*0d00*/  LDC.64 R12, c[0x0][0x238] ;  /* 0x00008e00ff0c7b82 */ /* 0x000e220000000a00 */
[----:B------:R-:W-:-:S04]  /*0d10*/  IADD3 R3, R35, R3, RZ ;  /* 0x0000000323037210 */ /* 0x000fc80007ffe0ff */
[----:B------:R-:W-:-:S07]  /*0d20*/  SHF.R.S32.HI R0, RZ, 0x1f, R3 ;  /* 0x0000001fff007819 */ /* 0x000fce0000011403 */
[----:B------:R-:W1:Y:S02]  /*0d30*/  @P0 LDC.64 R8, c[0x0][0x240] ;  /* 0x00009000ff080b82 */ /* 0x000e640000000a00 */
[----:B-1----:R-:W-:-:S04]  /*0d40*/  @P0 LEA R8, P2, R3, R8, 0x1 ;  /* 0x0000000803080211 */ /* 0x002fc800078408ff */
[C---:B------:R-:W-:Y:S01]  /*0d50*/  @P0 LEA.HI.X R9, R3.reuse, R9, R0, 0x1, P2 ;  /* 0x0000000903090211 */ /* 0x040fe200010f0c00 */
[----:B0-----:R-:W-:-:S04]  /*0d60*/  IMAD.WIDE R2, R3, 0x2, R12 ;  /* 0x0000000203027825 */ /* 0x001fc800078e020c */
[----:B------:R-:W2:Y:S04]  /*0d70*/  @P0 LDG.E.U16 R14, desc[UR14][R8.64] ;  /* 0x0000000e080e0981 */ /* 0x000ea8000c1e1500 */
[----:B------:R-:W3:Y:S04]  /*0d80*/  @P0 LDG.E.U16 R13, desc[UR14][R8.64+0x2] ;  /* 0x0000020e080d0981 */ /* 0x000ee8000c1e1500 */
[----:B------:R-:W4:Y:S04]  /*0d90*/  LDG.E.U16 R0, desc[UR14][R2.64] ;  /* 0x0000000e02007981 */ /* 0x000f28000c1e1500 */
[----:B------:R-:W4:Y:S01]  /*0da0*/  LDG.E.U16 R12, desc[UR14][R2.64+0x2] ;  /* 0x0000020e020c7981 */ /* 0x000f22000c1e1500 */
[----:B--2---:R-:W-:-:S02]  /*0db0*/  @P0 SHF.L.U32 R25, R14, 0x10, RZ ;  /* 0x000000100e190819 */ /* 0x004fc400000006ff */
[----:B---3--:R-:W-:Y:S02]  /*0dc0*/  @P0 SHF.L.U32 R24, R13, 0x10, RZ ;  /* 0x000000100d180819 */ /* 0x008fe400000006ff */
[----:B----4-:R-:W-:Y:S02]  /*0dd0*/  SHF.L.U32 R0, R0, 0x10, RZ ;  /* 0x0000001000007819 */ /* 0x010fe400000006ff */
[----:B------:R-:W-:-:S07]  /*0de0*/  SHF.L.U32 R2, R12, 0x10, RZ ;  /* 0x000000100c027819 */ /* 0x000fce00000006ff */
.L_x_933:
[----:B------:R-:W-:Y:S05]  /*0df0*/  BSYNC B0 ;  /* 0x0000000000007941 */ /* 0x000fea0003800000 */
.L_x_932:
[----:B------:R-:W-:Y:S01]  /*0e00*/  FADD.FTZ R11, R11, -UR19 ;  /* 0x800000130b0b7e21 */ /* 0x000fe20008010000 */
        /* <DEDUP_REMOVED lines=9> */
[----:B------:R-:W-:-:S03]  /*0ea0*/  FMUL.FTZ R18, R11, -1.4426950216293334961 ;  /* 0xbfb8aa3b0b127820 */ /* 0x000fc60000410000 */
        /* <DEDUP_REMOVED lines=14> */
.L_x_934:
[----:B------:R-:W-:Y:S01]  /*0f90*/  FMUL.FTZ R15, R8, R0 ;  /* 0x00000000080f7220 */ /* 0x000fe20000410000 */
[--C-:B------:R-:W-:Y:S02]  /*0fa0*/  HADD2.F32 R13, -RZ, R28.reuse.H0_H0 ;  /* 0x2000001cff0d7230 */ /* 0x100fe40000004100 */
[----:B------:R-:W-:Y:S01]  /*0fb0*/  FMUL.FTZ R11, R9, R2 ;  /* 0x00000002090b7220 */ /* 0x000fe20000410000 */
[----:B------:R-:W-:Y:S02]  /*0fc0*/  HADD2.F32 R12, -RZ, R28.H1_H1 ;  /* 0x3000001cff0c7230 */ /* 0x000fe40000004100 */
[----:B------:R-:W-:Y:S01]  /*0fd0*/  FFMA.FTZ R10, R14, R15, RZ ;  /* 0x0000000f0e0a7223 */ /* 0x000fe200000100ff */
[----:B------:R-:W-:Y:S01]  /*0fe0*/  FADD.FTZ R15, RZ, R15 ;  /* 0x0000000fff0f7221 */ /* 0x000fe20000010000 */
[----:B------:R-:W-:Y:S01]  /*0ff0*/  FADD.FTZ R13, R13, -UR19 ;  /* 0x800000130d0d7e21 */ /* 0x000fe20008010000 */
[--C-:B------:R-:W-:Y:S02]  /*1000*/  HADD2.F32 R19, -RZ, R31.reuse.H0_H0 ;  /* 0x2000001fff137230 */ /* 0x100fe40000004100 */
[----:B------:R-:W-:Y:S01]  /*1010*/  FADD.FTZ R12, R12, -UR19 ;  /* 0x800000130c0c7e21 */ /* 0x000fe20008010000 */
[----:B------:R-:W-:Y:S01]  /*1020*/  FFMA.FTZ R10, R3, R11, R10 ;  /* 0x0000000b030a7223 */ /* 0x000fe2000001000a */
[----:B------:R-:W-:Y:S01]  /*1030*/  FADD.FTZ R11, R11, R15 ;  /* 0x0000000f0b0b7221 */ /* 0x000fe20000010000 */
[----:B------:R-:W-:-:S02]  /*1040*/  HADD2.F32 R18, -RZ, R31.H1_H1 ;  /* 0x3000001fff127230 */ /* 0x000fc40000004100 */
[----:B------:R-:W-:Y:S01]  /*1050*/  FMUL.FTZ R13, R13, UR13 ;  /* 0x0000000d0d0d7c20 */ /* 0x000fe20008410000 */
[----:B------:R-:W-:Y:S01]  /*1060*/  FFMA.FTZ R14, R14, R8, RZ ;  /* 0x000000080e0e7223 */ /* 0x000fe200000100ff */
        /* <DEDUP_REMOVED lines=20> */
.L_x_935:
[----:B------:R-:W-:Y:S01]  /*11b0*/  FADD.FTZ R15, RZ, R8 ;  /* 0x00000008ff0f7221 */ /* 0x000fe20000010000 */
[----:B------:R-:W-:Y:S01]  /*11c0*/  FMUL.FTZ R8, R19, R0 ;  /* 0x0000000013087220 */ /* 0x000fe20000410000 */
[----:B------:R-:W-:Y:S01]  /*11d0*/  FFMA.FTZ R14, R13, R19, R14 ;  /* 0x000000130d0e7223 */ /* 0x000fe2000001000e */
        /* <DEDUP_REMOVED lines=11> */
[----:B------:R-:W-:Y:S01]  /*1290*/  FADD.FTZ R10, R11, -UR19 ;  /* 0x800000130b0a7e21 */ /* 0x000fe20008010000 */
[----:B------:R-:W-:Y:S01]  /*12a0*/  FADD.FTZ R9, R9, -UR19 ;  /* 0x8000001309097e21 */ /* 0x000fe20008010000 */
[----:B------:R-:W-:Y:S01]  /*12b0*/  FADD.FTZ R8, R13, R8 ;  /* 0x000000080d087221 */ /* 0x000fe20000010000 */
[--C-:B------:R-:W-:Y:S02]  /*12c0*/  HADD2.F32 R17, -RZ, R30.reuse.H0_H0 ;  /* 0x2000001eff117230 */ /* 0x100fe40000004100 */
        /* <DEDUP_REMOVED lines=22> */
.L_x_936:
        /* <DEDUP_REMOVED lines=8> */
[----:B------:R-:W-:Y:S01]  /*14b0*/  FADD.FTZ R8, R17, -UR19 ;  /* 0x8000001311087e21 */ /* 0x000fe20008010000 */
[----:B------:R-:W-:-:S02]  /*14c0*/  HADD2.F32 R11, -RZ, R29.H1_H1 ;  /* 0x3000001dff0b7230 */ /* 0x000fc40000004100 */
[----:B------:R-:W-:Y:S01]  /*14d0*/  FADD.FTZ R12, R12, -UR19 ;  /* 0x800000130c0c7e21 */ /* 0x000fe20008010000 */
[----:B------:R-:W-:Y:S01]  /*14e0*/  FFMA.FTZ R13, R9, R10, R13 ;  /* 0x0000000a090d7223 */ /* 0x000fe2000001000d */
[----:B------:R-:W-:Y:S01]  /*14f0*/  FADD.FTZ R15, R10, R15 ;  /* 0x0000000f0a0f7221 */ /* 0x000fe20000010000 */
[----:B------:R-:W-:Y:S02]  /*1500*/  HADD2.F32 R10, -RZ, R29.H0_H0 ;  /* 0x2000001dff0a7230 */ /* 0x000fe40000004100 */
[----:B------:R-:W-:Y:S01]  /*1510*/  FMUL.FTZ R8, R8, UR13 ;  /* 0x0000000d08087c20 */ /* 0x000fe20008410000 */
        /* <DEDUP_REMOVED lines=20> */
.L_x_937:
[----:B------:R0:W-:Y:S01]  /*1660*/  STL [R1+0x4], R4 ;  /* 0x0000040401007387 */ /* 0x0001e20000100800 */
[----:B------:R-:W-:Y:S01]  /*1670*/  FMUL.FTZ R17, R10, R0 ;  /* 0x000000000a117220 */ /* 0x000fe20000410000 */
[----:B------:R-:W-:-:S03]  /*1680*/  FMUL.FTZ R21, R11, R2 ;  /* 0x000000020b157220 */ /* 0x000fc60000410000 */
[----:B------:R-:W-:Y:S01]  /*1690*/  FFMA.FTZ R13, R8, R17, R13 ;  /* 0x00000011080d7223 */ /* 0x000fe2000001000d */
[----:B------:R-:W-:Y:S02]  /*16a0*/  FADD.FTZ R15, R15, R17 ;  /* 0x000000110f0f7221 */ /* 0x000fe40000010000 */
[----:B------:R-:W2:Y:S01]  /*16b0*/  LDL R17, [R1] ;  /* 0x0000000001117983 */ /* 0x000ea20000100800 */
[----:B------:R-:W-:Y:S01]  /*16c0*/  FFMA.FTZ R20, R12, R21, R13 ;  /* 0x000000150c147223 */ /* 0x000fe2000001000d */
[----:B------:R-:W-:Y:S01]  /*16d0*/  FADD.FTZ R21, R21, R15 ;  /* 0x0000000f15157221 */ /* 0x000fe20000010000 */
[----:B------:R-:W1:Y:S01]  /*16e0*/  S2UR UR17, SR_CgaCtaId ;  /* 0x00000000001179c3 */ /* 0x000e620000008800 */
[----:B0-----:R-:W0:Y:S02]  /*16f0*/  S2R R4, SR_LANEID ;  /* 0x0000000000047919 */ /* 0x001e240000000000 */
[----:B------:R-:W3:Y:S04]  /*1700*/  SHFL.DOWN PT, R13, R20, 0x1, 0x1f ;  /* 0x08201f00140d7f89 */ /* 0x000ee800000e0000 */
[----:B------:R-:W4:Y:S01]  /*1710*/  SHFL.DOWN PT, R15, R21, 0x1, 0x1f ;  /* 0x08201f00150f7f89 */ /* 0x000f2200000e0000 */
[----:B0-----:R-:W-:-:S13]  /*1720*/  ISETP.GT.AND P0, PT, R4, 0x1e, PT ;  /* 0x0000001e0400780c */ /* 0x001fda0003f04270 */
[----:B---3--:R-:W-:Y:S01]  /*1730*/  @!P0 FADD.FTZ R20, R20, R13 ;  /* 0x0000000d14148221 */ /* 0x008fe20000010000 */
[----:B----4-:R-:W-:Y:S01]  /*1740*/  @!P0 FADD.FTZ R21, R21, R15 ;  /* 0x0000000f15158221 */ /* 0x010fe20000010000 */
[----:B------:R-:W-:-:S03]  /*1750*/  ISETP.GT.AND P0, PT, R4, 0x1d, PT ;  /* 0x0000001d0400780c */ /* 0x000fc60003f04270 */
[----:B------:R-:W0:Y:S04]  /*1760*/  SHFL.DOWN PT, R13, R20, 0x2, 0x1f ;  /* 0x08401f00140d7f89 */ /* 0x000e2800000e0000 */
[----:B------:R-:W3:Y:S06]  /*1770*/  SHFL.DOWN PT, R15, R21, 0x2, 0x1f ;  /* 0x08401f00150f7f89 */ /* 0x000eec00000e0000 */
[----:B0-----:R-:W-:Y:S01]  /*1780*/  @!P0 FADD.FTZ R20, R20, R13 ;  /* 0x0000000d14148221 */ /* 0x001fe20000010000 */
[----:B---3--:R-:W-:-:S04]  /*1790*/  @!P0 FADD.FTZ R21, R21, R15 ;  /* 0x0000000f15158221 */ /* 0x008fc80000010000 */
[----:B------:R-:W0:Y:S01]  /*17a0*/  SHFL.DOWN PT, R13, R20, 0x4, 0x1f ;  /* 0x08801f00140d7f89 */ /* 0x000e2200000e0000 */
[----:B------:R-:W-:-:S03]  /*17b0*/  ISETP.GT.AND P0, PT, R4, 0x1b, PT ;  /* 0x0000001b0400780c */ /* 0x000fc60003f04270 */
[----:B------:R-:W3:Y:S10]  /*17c0*/  SHFL.DOWN PT, R15, R21, 0x4, 0x1f ;  /* 0x08801f00150f7f89 */ /* 0x000ef400000e0000 */
[----:B0-----:R-:W-:Y:S01]  /*17d0*/  @!P0 FADD.FTZ R20, R20, R13 ;  /* 0x0000000d14148221 */ /* 0x001fe20000010000 */
[----:B---3--:R-:W-:-:S04]  /*17e0*/  @!P0 FADD.FTZ R21, R21, R15 ;  /* 0x0000000f15158221 */ /* 0x008fc80000010000 */
[----:B------:R-:W0:Y:S01]  /*17f0*/  SHFL.DOWN PT, R13, R20, 0x8, 0x1f ;  /* 0x09001f00140d7f89 */ /* 0x000e2200000e0000 */
[----:B------:R-:W-:-:S03]  /*1800*/  ISETP.GT.AND P0, PT, R4, 0x17, PT ;  /* 0x000000170400780c */ /* 0x000fc60003f04270 */
[----:B------:R-:W3:Y:S10]  /*1810*/  SHFL.DOWN PT, R15, R21, 0x8, 0x1f ;  /* 0x09001f00150f7f89 */ /* 0x000ef400000e0000 */
[----:B0-----:R-:W-:Y:S01]  /*1820*/  @!P0 FADD.FTZ R20, R20, R13 ;  /* 0x0000000d14148221 */ /* 0x001fe20000010000 */
[----:B---3--:R-:W-:Y:S01]  /*1830*/  @!P0 FADD.FTZ R21, R21, R15 ;  /* 0x0000000f15158221 */ /* 0x008fe20000010000 */
[----:B------:R-:W-:Y:S01]  /*1840*/  ISETP.GT.AND P0, PT, R4, 0xf, PT ;  /* 0x0000000f0400780c */ /* 0x000fe20003f04270 */
[----:B------:R-:W-:Y:S01]  /*1850*/  FFMA.FTZ R3, R9, R16, R3 ;  /* 0x0000001009037223 */ /* 0x000fe20000010003 */
[----:B------:R0:W5:Y:S01]  /*1860*/  LDL.LU R4, [R1+0x4] ;  /* 0x0000040001047983 */ /* 0x0001620000300800 */
[----:B------:R-:W3:Y:S03]  /*1870*/  S2R R9, SR_LANEID ;  /* 0x0000000000097919 */ /* 0x000ee60000000000 */
[----:B------:R-:W4:Y:S04]  /*1880*/  SHFL.DOWN PT, R15, R20, 0x10, 0x1f ;  /* 0x0a001f00140f7f89 */ /* 0x000f2800000e0000 */
[----:B------:R-:W0:Y:S01]  /*1890*/  SHFL.DOWN PT, R13, R21, 0x10, 0x1f ;  /* 0x0a001f00150d7f89 */ /* 0x000e2200000e0000 */
[----:B------:R-:W-:-:S02]  /*18a0*/  UMOV UR12, 0x400 ;  /* 0x00000400000c7882 */ /* 0x000fc40000000000 */
[----:B------:R-:W-:Y:S01]  /*18b0*/  UIADD3 UR11, UR12, 0xd0, URZ ;  /* 0x000000d00c0b7890 */ /* 0x000fe2000fffe03f */
[----:B------:R-:W-:Y:S01]  /*18c0*/  ISETP.NE.AND P2, PT, R22, RZ, PT ;  /* 0x000000ff1600720c */ /* 0x000fe20003f45270 */
[----:B------:R-:W-:Y:S02]  /*18d0*/  FADD.FTZ R18, R18, R16 ;  /* 0x0000001012127221 */ /* 0x000fe40000010000 */
[----:B-1----:R-:W-:Y:S01]  /*18e0*/  ULEA UR11, UR17, UR11, 0x18 ;  /* 0x0000000b110b7291 */ /* 0x002fe2000f8ec03f */
[----:B------:R-:W-:Y:S01]  /*18f0*/  FFMA.FTZ R8, R8, R10, R14 ;  /* 0x0000000a08087223 */ /* 0x000fe2000001000e */
[----:B------:R-:W-:Y:S01]  /*1900*/  FADD.FTZ R10, R19, R10 ;  /* 0x0000000a130a7221 */ /* 0x000fe20000010000 */
[----:B----4-:R-:W-:Y:S01]  /*1910*/  @!P0 FADD.FTZ R20, R20, R15 ;  /* 0x0000000f14148221 */ /* 0x010fe20000010000 */
[----:B0-----:R-:W-:Y:S01]  /*1920*/  @!P0 FADD.FTZ R21, R21, R13 ;  /* 0x0000000d15158221 */ /* 0x001fe20000010000 */
[----:B---3--:R-:W-:Y:S01]  /*1930*/  ISETP.NE.AND P0, PT, R9, RZ, PT ;  /* 0x000000ff0900720c */ /* 0x008fe20003f05270 */
[----:B------:R-:W-:Y:S01]  /*1940*/  FFMA.FTZ R9, R12, R11, R3 ;  /* 0x0000000b0c097223 */ /* 0x000fe20000010003 */
[----:B------:R-:W-:Y:S01]  /*1950*/  FADD.FTZ R11, R18, R11 ;  /* 0x0000000b120b7221 */ /* 0x000fe20000010000 */
[C---:B------:R-:W-:Y:S01]  /*1960*/  LEA R3, R22.reuse, UR11, 0x4 ;  /* 0x0000000b16037c11 */ /* 0x040fe2000f8e20ff */
[----:B------:R-:W-:Y:S04]  /*1970*/  BSSY B0, `(.L_x_938) ;  /* 0x0000039000007945 */ /* 0x000fe80003800000 */
[----:B------:R0:W-:Y:S01]  /*1980*/  STS.128 [R3], R8 ;  /* 0x0000000803007388 */ /* 0x0001e20000000c00 */
[----:B------:R-:W-:-:S04]  /*1990*/  ISETP.GT.U32.AND P4, PT, R22, 0x14, PT ;  /* 0x000000141600780c */ /* 0x000fc80003f84070 */
[----:B--2---:R0:W-:Y:S01]  /*19a0*/  @!P0 STS.64 [R17+0x18], R20 ;  /* 0x0000181411008388 */ /* 0x0041e20000000a00 */
[----:B------:R-:W-:Y:S06]  /*19b0*/  BAR.SYNC.DEFER_BLOCKING 0x0 ;  /* 0x0000000000007b1d */ /* 0x000fec0000010000 */
[----:B------:R-:W-:Y:S05]  /*19c0*/  @P2 BRA `(.L_x_939) ;  /* 0x0000000000cc2947 */ /* 0x000fea0003800000 */
[----:B------:R-:W-:-:S09]  /*19d0*/  ULEA UR11, UR17, UR12, 0x18 ;  /* 0x0000000c110b7291 */ /* 0x000fd2000f8ec03f */
[----:B0-----:R-:W0:Y:S04]  /*19e0*/  LDS.128 R16, [UR11+0x20] ;  /* 0x0000200bff107984 */ /* 0x001e280008000c00 */
[----:B------:R-:W1:Y:S01]  /*19f0*/  LDS.128 R12, [UR11+0x30] ;  /* 0x0000300bff0c7984 */ /* 0x000e620008000c00 */
[----:B0-----:R-:W-:Y:S01]  /*1a00*/  FADD.FTZ R16, R20, R16 ;  /* 0x0000001014107221 */ /* 0x001fe20000010000 */
[----:B------:R-:W-:-:S03]  /*1a10*/  FADD.FTZ R17, R21, R17 ;  /* 0x0000001115117221 */ /* 0x000fc60000010000 */
[----:B------:R-:W-:Y:S01]  /*1a20*/  FADD.FTZ R16, R16, R18 ;  /* 0x0000001210107221 */ /* 0x000fe20000010000 */
[----:B------:R-:W-:-:S03]  /*1a30*/  FADD.FTZ R20, R17, R19 ;  /* 0x0000001311147221 */ /* 0x000fc60000010000 */
[----:B-1----:R-:W-:Y:S01]  /*1a40*/  FADD.FTZ R12, R16, R12 ;  /* 0x0000000c100c7221 */ /* 0x002fe20000010000 */
[----:B------:R-:W-:Y:S01]  /*1a50*/  FADD.FTZ R20, R20, R13 ;  /* 0x0000000d14147221 */ /* 0x000fe20000010000 */
[----:B------:R-:W0:Y:S02]  /*1a60*/  LDS.128 R16, [UR11+0x40] ;  /* 0x0000400bff107984 */ /* 0x000e240008000c00 */
[----:B------:R-:W-:Y:S01]  /*1a70*/  FADD.FTZ R12, R12, R14 ;  /* 0x0000000e0c0c7221 */ /* 0x000fe20000010000 */
[----:B------:R-:W-:-:S03]  /*1a80*/  FADD.FTZ R20, R20, R15 ;  /* 0x0000000f14147221 */ /* 0x000fc60000010000 */
[----:B0-----:R-:W-:Y:S01]  /*1a90*/  FADD.FTZ R16, R12, R16 ;  /* 0x000000100c107221 */ /* 0x001fe20000010000 */
        /* <DEDUP_REMOVED lines=35> */
[----:B------:R-:W-:-:S03]  /*1cd0*/  FADD.FTZ R13, R17, R13 ;  /* 0x0000000d110d7221 */ /* 0x000fc60000010000 */
[----:B------:R-:W-:Y:S01]  /*1ce0*/  FADD.FTZ R20, R12, R14 ;  /* 0x0000000e0c147221 */ /* 0x000fe20000010000 */
[----:B------:R-:W-:-:S07]  /*1cf0*/  FADD.FTZ R21, R13, R15 ;  /* 0x0000000f0d157221 */ /* 0x000fce0000010000 */
.L_x_939:
[----:B------:R-:W-:Y:S05]  /*1d00*/  BSYNC B0 ;  /* 0x0000000000007941 */ /* 0x000fea0003800000 */
.L_x_938:
[----:B------:R-:W-:Y:S06]  /*1d10*/  BAR.SYNC.DEFER_BLOCKING 0x0 ;  /* 0x0000000000007b1d */ /* 0x000fec0000010000 */
[----:B------:R-:W-:Y:S04]  /*1d20*/  BSSY B0, `(.L_x_940) ;  /* 0x000009d000007945 */ /* 0x000fe80003800000 */
[----:B------:R-:W-:Y:S05]  /*1d30*/  @P4 BRA `(.L_x_941) ;  /* 0x00000008006c4947 */ /* 0x000fea0003800000 */
[----:B------:R-:W1:Y:S04]  /*1d40*/  LDS.128 R12, [R3+0x150] ;  /* 0x00015000030c7984 */ /* 0x000e680000000c00 */
[----:B0-----:R-:W0:Y:S01]  /*1d50*/  LDS.128 R16, [R3+0x2a0] ;  /* 0x0002a00003107984 */ /* 0x001e220000000c00 */
[----:B-1----:R-:W-:Y:S01]  /*1d60*/  FADD.FTZ R12, R8, R12 ;  /* 0x0000000c080c7221 */ /* 0x002fe20000010000 */
[----:B------:R-:W-:Y:S01]  /*1d70*/  FADD.FTZ R13, R9, R13 ;  /* 0x0000000d090d7221 */ /* 0x000fe20000010000 */
[----:B------:R-:W-:Y:S01]  /*1d80*/  FADD.FTZ R14, R10, R14 ;  /* 0x0000000e0a0e7221 */ /* 0x000fe20000010000 */
[----:B------:R-:W-:Y:S01]  /*1d90*/  FADD.FTZ R15, R11, R15 ;  /* 0x0000000f0b0f7221 */ /* 0x000fe20000010000 */
[----:B0-----:R-:W-:Y:S01]  /*1da0*/  FADD.FTZ R12, R12, R16 ;  /* 0x000000100c0c7221 */ /* 0x001fe20000010000 */
[----:B------:R-:W0:Y:S01]  /*1db0*/  LDS.128 R8, [R3+0x3f0] ;  /* 0x0003f00003087984 */ /* 0x000e220000000c00 */
[----:B------:R-:W-:Y:S01]  /*1dc0*/  FADD.FTZ R17, R13, R17 ;  /* 0x000000110d117221 */ /* 0x000fe20000010000 */
[----:B------:R-:W-:Y:S01]  /*1dd0*/  FADD.FTZ R18, R14, R18 ;  /* 0x000000120e127221 */ /* 0x000fe20000010000 */
[----:B------:R-:W-:Y:S01]  /*1de0*/  FADD.FTZ R19, R15, R19 ;  /* 0x000000130f137221 */ /* 0x000fe20000010000 */
[----:B0-----:R-:W-:Y:S01]  /*1df0*/  FADD.FTZ R8, R12, R8 ;  /* 0x000000080c087221 */ /* 0x001fe20000010000 */
[----:B------:R-:W-:Y:S01]  /*1e00*/  FADD.FTZ R17, R17, R9 ;  /* 0x0000000911117221 */ /* 0x000fe20000010000 */
[----:B------:R-:W0:Y:S01]  /*1e10*/  LDS.128 R12, [R3+0x540] ;  /* 0x00054000030c7984 */ /* 0x000e220000000c00 */
        /* <DEDUP_REMOVED lines=141> */
.L_x_941:
[----:B------:R-:W-:Y:S05]  /*26f0*/  BSYNC B0 ;  /* 0x0000000000007941 */ /* 0x000fea0003800000 */
.L_x_940:
[----:B0-----:R-:W0:Y:S01]  /*2700*/  LDC R3, c[0x0][0xc] ;  /* 0x00000300ff037b82 */ /* 0x001e220000000800 */
[----:B------:R-:W-:Y:S01]  /*2710*/  IMAD R34, R34, 0x15, R22 ;  /* 0x0000001522227824 */ /* 0x000fe200078e0216 */
[----:B------:R-:W-:Y:S06]  /*2720*/  BSSY B0, `(.L_x_942) ;  /* 0x0000012000007945 */ /* 0x000fec0003800000 */
[----:B------:R-:W1:Y:S01]  /*2730*/  LDC.64 R18, c[0x0][0x268] ;  /* 0x00009a00ff127b82 */ /* 0x000e620000000a00 */
[----:B0-----:R-:W-:Y:S01]  /*2740*/  ISETP.GE.U32.AND P0, PT, R3, 0x2, PT ;  /* 0x000000020300780c */ /* 0x001fe20003f06070 */
[----:B-1----:R-:W-:Y:S01]  /*2750*/  IMAD.WIDE R18, R34, 0x4, R18 ;  /* 0x0000000422127825 */ /* 0x002fe200078e0212 */
[----:B------:R-:W-:Y:S11]  /*2760*/  @P4 BRA `(.L_x_943) ;  /* 0x0000000000344947 */ /* 0x000ff60003800000 */
[----:B------:R-:W0:Y:S01]  /*2770*/  LDC.64 R16, c[0x0][0x288] ;  /* 0x0000a200ff107b82 */ /* 0x000e220000000a00 */
[----:B------:R-:W-:Y:S01]  /*2780*/  MOV R14, UR7 ;  /* 0x00000007000e7c02 */ /* 0x000fe20008000f00 */
[----:B------:R1:W-:Y:S03]  /*2790*/  REDG.E.ADD.F32.FTZ.RN.STRONG.GPU desc[UR14][R18.64], R8 ;  /* 0x00000008120079a6 */ /* 0x0003e6000c10f38e */
[----:B------:R-:W-:-:S04]  /*27a0*/  LEA R14, P4, R14, R18, 0x2 ;  /* 0x000000120e0e7211 */ /* 0x000fc800078810ff */
[----:B------:R-:W-:Y:S02]  /*27b0*/  IADD3.X R15, R19, UR9, RZ, P4, !PT ;  /* 0x00000009130f7c10 */ /* 0x000fe4000a7fe4ff */
[----:B-1----:R-:W-:-:S03]  /*27c0*/  MOV R8, UR8 ;  /* 0x0000000800087c02 */ /* 0x002fc60008000f00 */
[----:B------:R1:W-:Y:S01]  /*27d0*/  REDG.E.ADD.F32.FTZ.RN.STRONG.GPU desc[UR14][R14.64], R9 ;  /* 0x000000090e0079a6 */ /* 0x0003e2000c10f38e */
[-C--:B0-----:R-:W-:Y:S02]  /*27e0*/  LEA R12, P5, R16, R18.reuse, 0x2 ;  /* 0x00000012100c7211 */ /* 0x081fe400078a10ff */
[----:B------:R-:W-:Y:S02]  /*27f0*/  LEA R18, P6, R8, R18, 0x2 ;  /* 0x0000001208127211 */ /* 0x000fe400078c10ff */
[----:B------:R-:W-:Y:S02]  /*2800*/  LEA.HI.X R13, R16, R19, R17, 0x2, P5 ;  /* 0x00000013100d7211 */ /* 0x000fe400028f1411 */
[----:B------:R-:W-:-:S03]  /*2810*/  IADD3.X R19, R19, UR10, RZ, P6, !PT ;  /* 0x0000000a13137c10 */ /* 0x000fc6000b7fe4ff */
[----:B------:R1:W-:Y:S04]  /*2820*/  REDG.E.ADD.F32.FTZ.RN.STRONG.GPU desc[UR14][R12.64], R10 ;  /* 0x0000000a0c0079a6 */ /* 0x0003e8000c10f38e */
[----:B------:R1:W-:Y:S02]  /*2830*/  REDG.E.ADD.F32.FTZ.RN.STRONG.GPU desc[UR14][R18.64], R11 ;  /* 0x0000000b120079a6 */ /* 0x0003e4000c10f38e */
.L_x_943:
[----:B------:R-:W-:Y:S05]  /*2840*/  BSYNC B0 ;  /* 0x0000000000007941 */ /* 0x000fea0003800000 */
.L_x_942:
[----:B------:R-:W-:Y:S05]  /*2850*/  @!P0 BRA `(.L_x_944) ;  /* 0x0000001000908947 */ /* 0x000fea0003800000 */
[----:B------:R-:W0:Y:S01]  /*2860*/  LDC R8, c[0x0][0x10] ;  /* 0x00000400ff087b82 */ /* 0x000e220000000800 */
[----:B-1----:R-:W1:Y:S01]  /*2870*/  S2R R9, SR_CTAID.Y ;  /* 0x0000000000097919 */ /* 0x002e620000002600 */
        /* <DEDUP_REMOVED lines=12> */
[----:B------:R-:W-:Y:S02]  /*2940*/  ULOP3.LUT UP0, URZ, UR4, 0x2, URZ, 0xc0, !UPT ;  /* 0x00000002043f7892 */ /* 0x000fe4000f80c03f */
[----:B------:R-:W-:Y:S01]  /*2950*/  UFLO.U32 UR17, UR12 ;  /* 0x0000000c001172bd */ /* 0x000fe200080e0000 */
[----:B------:R-:W-:Y:S01]  /*2960*/  UMOV UR11, 0x1 ;  /* 0x00000001000b7882 */ /* 0x000fe20000000000 */
[----:B------:R-:W-:Y:S02]  /*2970*/  UPOPC UR12, UR12 ;  /* 0x0000000c000c72bf */ /* 0x000fe40008000000 */
[----:B------:R-:W-:-:S04]  /*2980*/  USEL UR11, UR11, 0xffffffff, !UP0 ;  /* 0xffffffff0b0b7887 */ /* 0x000fc8000c000000 */
[----:B------:R-:W-:-:S06]  /*2990*/  UIMAD UR11, UR11, UR12, URZ ;  /* 0x0000000c0b0b72a4 */ /* 0x000fcc000f8e023f */
[----:B------:R-:W-:Y:S02]  /*29a0*/  MOV R16, UR11 ;  /* 0x0000000b00107c02 */ /* 0x000fe40008000f00 */
[----:B0-----:R-:W-:Y:S01]  /*29b0*/  ISETP.EQ.U32.AND P0, PT, R14, UR17, PT ;  /* 0x000000110e007c0c */ /* 0x001fe2000bf02070 */
[----:B------:R-:W-:-:S04]  /*29c0*/  IMAD R14, R8, UR16, R9 ;  /* 0x00000010080e7c24 */ /* 0x000fc8000f8e0209 */
[----:B------:R-:W-:-:S05]  /*29d0*/  IMAD.WIDE.U32 R14, R14, 0x8, R12 ;  /* 0x000000080e0e7825 */ /* 0x000fca00078e000c */
[----:B------:R0:W-:Y:S03]  /*29e0*/  STG.E.64 desc[UR14][R14.64], R20 ;  /* 0x000000140e007986 */ /* 0x0001e6000c101b0e */
[----:B------:R-:W-:Y:S06]  /*29f0*/  @P0 MEMBAR.ALL.GPU ;  /* 0x0000000000000992 */ /* 0x000fec000000a000 */
[----:B------:R-:W-:-:S00]  /*2a00*/  @P0 ERRBAR ;  /* 0x00000000000009ab */ /* 0x000fc00000000000 */
[----:B------:R-:W-:Y:S06]  /*2a10*/  @P0 CGAERRBAR ;  /* 0x00000000000005ab */ /* 0x000fec0000000000 */
[----:B------:R1:W-:Y:S01]  /*2a20*/  @P0 REDG.E.ADD.S32.STRONG.GPU desc[UR14][R10.64], R16 ;  /* 0x000000100a00098e */ /* 0x0003e2000c10e38e */
[----:B------:R-:W-:-:S04]  /*2a30*/  PLOP3.LUT P0, PT, PT, PT, UP0, 0x80, 0x0 ;  /* 0x000000000000781c */ /* 0x000fc80003f0f008 */
[----:B0-----:R-:W-:-:S04]  /*2a40*/  SEL R14, R3, RZ, !P0 ;  /* 0x000000ff030e7207 */ /* 0x001fc80004000000 */
[----:B------:R-:W-:-:S13]  /*2a50*/  ISETP.NE.AND P0, PT, R14, -0x1, PT ;  /* 0xffffffff0e00780c */ /* 0x000fda0003f05270 */
[----:B-1----:R-:W-:Y:S05]  /*2a60*/  @!P0 BRA `(.L_x_945) ;  /* 0x0000000000148947 */ /* 0x002fea0003800000 */
.L_x_946:
[----:B------:R-:W2:Y:S04]  /*2a70*/  LDG.E.STRONG.GPU R15, desc[UR14][R10.64] ;  /* 0x0000000e0a0f7981 */ /* 0x000ea8000c1ef900 */
[----:B--2---:R-:W-:Y:S01]  /*2a80*/  CCTL.IVALL ;  /* 0x00000000ff00798f */ /* 0x004fe20002000000 */
[----:B------:R-:W-:Y:S05]  /*2a90*/  YIELD ;  /* 0x0000000000007946 */ /* 0x000fea0003800000 */
[----:B------:R-:W-:-:S13]  /*2aa0*/  ISETP.NE.AND P0, PT, R15, R14, PT ;  /* 0x0000000e0f00720c */ /* 0x000fda0003f05270 */
[----:B------:R-:W-:Y:S05]  /*2ab0*/  @P0 BRA `(.L_x_946) ;  /* 0xfffffffc00ec0947 */ /* 0x000fea000383ffff */
.L_x_945:
        /* <DEDUP_REMOVED lines=17> */
.L_x_950:
        /* <DEDUP_REMOVED lines=115> */
.L_x_949:
        /* <DEDUP_REMOVED lines=15> */
[----:B------:R-:W-:-:S11]  /*33f0*/  IADD3 R11, R11, 0x4, RZ ;  /* 0x000000040b0b7810 */ /* 0x000fd60007ffe0ff */
[--C-:B------:R-:W-:Y:S02]  /*3400*/  @!P6 IMAD R18, R8, R18, R9.reuse ;  /* 0x000000120812e224 */ /* 0x100fe400078e0209 */
[----:B--2---:R-:W-:Y:S01]  /*3410*/  @!P0 FADD.FTZ R20, R20, R16 ;  /* 0x0000001014148221 */ /* 0x004fe20000010000 */
[----:B------:R-:W-:Y:S02]  /*3420*/  @!P5 IMAD R16, R8, R19, R9 ;  /* 0x000000130810d224 */ /* 0x000fe400078e0209 */
[----:B------:R-:W-:Y:S01]  /*3430*/  @!P0 FADD.FTZ R21, R21, R17 ;  /* 0x0000001115158221 */ /* 0x000fe20000010000 */
[----:B------:R-:W-:Y:S01]  /*3440*/  ISETP.EQ.OR P0, PT, R11, UR16, P2 ;  /* 0x000000100b007c0c */ /* 0x000fe20009702670 */
[----:B------:R-:W-:-:S04]  /*3450*/  @!P5 IMAD.WIDE.U32 R16, R16, 0x8, R12 ;  /* 0x000000081010d825 */ /* 0x000fc800078e000c */
[----:B------:R-:W-:Y:S02]  /*3460*/  @!P6 IMAD.WIDE.U32 R18, R18, 0x8, R12 ;  /* 0x000000081212e825 */ /* 0x000fe400078e000c */
[----:B------:R-:W2:Y:S02]  /*3470*/  @!P5 LDG.E.64 R16, desc[UR14][R16.64] ;  /* 0x0000000e1010d981 */ /* 0x000ea4000c1e1b00 */
[----:B---3--:R-:W-:Y:S02]  /*3480*/  @!P4 FADD.FTZ R20, R20, R14 ;  /* 0x0000000e1414c221 */ /* 0x008fe40000010000 */
[----:B------:R-:W3:Y:S02]  /*3490*/  @!P6 LDG.E.64 R18, desc[UR14][R18.64] ;  /* 0x0000000e1212e981 */ /* 0x000ee4000c1e1b00 */
[----:B------:R-:W-:Y:S02]  /*34a0*/  @!P0 IMAD R14, R8, R11, R9 ;  /* 0x0000000b080e8224 */ /* 0x000fe400078e0209 */
[----:B------:R-:W-:-:S02]  /*34b0*/  @!P4 FADD.FTZ R21, R21, R15 ;  /* 0x0000000f1515c221 */ /* 0x000fc40000010000 */
[----:B------:R-:W-:-:S06]  /*34c0*/  @!P0 IMAD.WIDE.U32 R14, R14, 0x8, R12 ;  /* 0x000000080e0e8825 */ /* 0x000fcc00078e000c */
[----:B------:R-:W4:Y:S01]  /*34d0*/  @!P0 LDG.E.64 R14, desc[UR14][R14.64] ;  /* 0x0000000e0e0e8981 */ /* 0x000f22000c1e1b00 */
[----:B--2---:R-:W-:Y:S01]  /*34e0*/  @!P5 FADD.FTZ R21, R21, R17 ;  /* 0x000000111515d221 */ /* 0x004fe20000010000 */
[C---:B------:R-:W-:Y:S01]  /*34f0*/  IADD3 R17, R11.reuse, 0x1, RZ ;  /* 0x000000010b117810 */ /* 0x040fe20007ffe0ff */
[----:B------:R-:W-:Y:S01]  /*3500*/  @!P5 FADD.FTZ R20, R20, R16 ;  /* 0x000000101414d221 */ /* 0x000fe20000010000 */
[----:B------:R-:W-:Y:S01]  /*3510*/  IADD3 R16, R11, 0x2, RZ ;  /* 0x000000020b107810 */ /* 0x000fe20007ffe0ff */
[----:B---3--:R-:W-:Y:S01]  /*3520*/  @!P6 FADD.FTZ R21, R21, R19 ;  /* 0x000000131515e221 */ /* 0x008fe20000010000 */
[----:B------:R-:W-:Y:S01]  /*3530*/  ISETP.EQ.OR P5, PT, R17, UR16, P2 ;  /* 0x0000001011007c0c */ /* 0x000fe200097a2670 */
[----:B------:R-:W-:Y:S01]  /*3540*/  @!P6 FADD.FTZ R20, R20, R18 ;  /* 0x000000121414e221 */ /* 0x000fe20000010000 */
[----:B------:R-:W-:Y:S02]  /*3550*/  ISETP.EQ.OR P6, PT, R16, UR16, P2 ;  /* 0x0000001010007c0c */ /* 0x000fe400097c2670 */
[----:B------:R-:W-:-:S04]  /*3560*/  IADD3 R18, R11, 0x3, RZ ;  /* 0x000000030b127810 */ /* 0x000fc80007ffe0ff */
[----:B------:R-:W-:Y:S01]  /*3570*/  ISETP.EQ.OR P4, PT, R18, UR16, P2 ;  /* 0x0000001012007c0c */ /* 0x000fe20009782670 */
[----:B----4-:R-:W-:Y:S01]  /*3580*/  @!P0 FADD.FTZ R20, R20, R14 ;  /* 0x0000000e14148221 */ /* 0x010fe20000010000 */
[----:B------:R-:W-:-:S03]  /*3590*/  @!P0 FADD.FTZ R21, R21, R15 ;  /* 0x0000000f15158221 */ /* 0x000fc60000010000 */
[C-C-:B------:R-:W-:Y:S02]  /*35a0*/  @!P5 IMAD R17, R8.reuse, R17, R9.reuse ;  /* 0x000000110811d224 */ /* 0x140fe400078e0209 */
[----:B------:R-:W-:Y:S02]  /*35b0*/  @!P6 IMAD R14, R8, R16, R9 ;  /* 0x00000010080ee224 */ /* 0x000fe400078e0209 */
[----:B------:R-:W-:-:S04]  /*35c0*/  @!P5 IMAD.WIDE.U32 R16, R17, 0x8, R12 ;  /* 0x000000081110d825 */ /* 0x000fc800078e000c */
[----:B------:R-:W-:Y:S02]  /*35d0*/  @!P4 IMAD R18, R8, R18, R9 ;  /* 0x000000120812c224 */ /* 0x000fe400078e0209 */
[--C-:B------:R-:W-:Y:S01]  /*35e0*/  @!P6 IMAD.WIDE.U32 R14, R14, 0x8, R12.reuse ;  /* 0x000000080e0ee825 */ /* 0x100fe200078e000c */
[----:B------:R-:W2:Y:S03]  /*35f0*/  @!P5 LDG.E.64 R16, desc[UR14][R16.64] ;  /* 0x0000000e1010d981 */ /* 0x000ea6000c1e1b00 */
        /* <DEDUP_REMOVED lines=13> */
.L_x_951:
[----:B------:R-:W-:-:S13]  /*36d0*/  ISETP.NE.OR P0, PT, R10, RZ, P0 ;  /* 0x000000ff0a00720c */ /* 0x000fda0000705670 */
[----:B------:R-:W-:Y:S05]  /*36e0*/  @!P0 BRA `(.L_x_947) ;  /* 0x00000000007c8947 */ /* 0x000fea0003800000 */
.L_x_948:
        /* <DEDUP_REMOVED lines=10> */
[----:B------:R-:W-:-:S04]  /*3790*/  @!P6 IMAD R16, R8, R16, R9 ;  /* 0x000000100810e224 */ /* 0x000fc800078e0209 */
[----:B------:R-:W-:-:S04]  /*37a0*/  @!P6 IMAD.WIDE.U32 R16, R16, 0x8, R12 ;  /* 0x000000081010e825 */ /* 0x000fc800078e000c */
[--C-:B------:R-:W-:Y:S02]  /*37b0*/  @!P0 IMAD R18, R8, R18, R9.reuse ;  /* 0x0000001208128224 */ /* 0x100fe400078e0209 */
[----:B------:R-:W3:Y:S01]  /*37c0*/  @!P6 LDG.E.64 R16, desc[UR14][R16.64] ;  /* 0x0000000e1010e981 */ /* 0x000ee2000c1e1b00 */
[----:B--2---:R-:W-:Y:S01]  /*37d0*/  @!P5 FADD.FTZ R20, R20, R14 ;  /* 0x0000000e1414d221 */ /* 0x004fe20000010000 */
[----:B------:R-:W-:Y:S02]  /*37e0*/  @!P4 IMAD R14, R8, R19, R9 ;  /* 0x00000013080ec224 */ /* 0x000fe400078e0209 */
[----:B------:R-:W-:Y:S02]  /*37f0*/  @!P5 FADD.FTZ R21, R21, R15 ;  /* 0x0000000f1515d221 */ /* 0x000fe40000010000 */
[----:B------:R-:W-:-:S04]  /*3800*/  @!P4 IMAD.WIDE.U32 R14, R14, 0x8, R12 ;  /* 0x000000080e0ec825 */ /* 0x000fc800078e000c */
[----:B------:R-:W-:Y:S02]  /*3810*/  @!P0 IMAD.WIDE.U32 R18, R18, 0x8, R12 ;  /* 0x0000000812128825 */ /* 0x000fe400078e000c */
[----:B------:R-:W2:Y:S04]  /*3820*/  @!P4 LDG.E.64 R14, desc[UR14][R14.64] ;  /* 0x0000000e0e0ec981 */ /* 0x000ea8000c1e1b00 */
[----:B------:R-:W4:Y:S01]  /*3830*/  @!P0 LDG.E.64 R18, desc[UR14][R18.64] ;  /* 0x0000000e12128981 */ /* 0x000f22000c1e1b00 */
[----:B------:R-:W-:-:S04]  /*3840*/  IADD3 R10, R10, -0x4, RZ ;  /* 0xfffffffc0a0a7810 */ /* 0x000fc80007ffe0ff */
[----:B------:R-:W-:Y:S01]  /*3850*/  ISETP.NE.AND P5, PT, R10, RZ, PT ;  /* 0x000000ff0a00720c */ /* 0x000fe20003fa5270 */
[----:B---3--:R-:W-:Y:S01]  /*3860*/  @!P6 FADD.FTZ R20, R20, R16 ;  /* 0x000000101414e221 */ /* 0x008fe20000010000 */
[----:B------:R-:W-:Y:S01]  /*3870*/  @!P6 FADD.FTZ R21, R21, R17 ;  /* 0x000000111515e221 */ /* 0x000fe20000010000 */
[----:B------:R-:W-:Y:S02]  /*3880*/  IADD3 R11, R11, 0x4, RZ ;  /* 0x000000040b0b7810 */ /* 0x000fe40007ffe0ff */
[----:B--2---:R-:W-:Y:S01]  /*3890*/  @!P4 FADD.FTZ R20, R20, R14 ;  /* 0x0000000e1414c221 */ /* 0x004fe20000010000 */
[----:B------:R-:W-:-:S03]  /*38a0*/  @!P4 FADD.FTZ R21, R21, R15 ;  /* 0x0000000f1515c221 */ /* 0x000fc60000010000 */
[----:B----4-:R-:W-:Y:S01]  /*38b0*/  @!P0 FADD.FTZ R20, R20, R18 ;  /* 0x0000001214148221 */ /* 0x010fe20000010000 */
[----:B------:R-:W-:-:S03]  /*38c0*/  @!P0 FADD.FTZ R21, R21, R19 ;  /* 0x0000001315158221 */ /* 0x000fc60000010000 */
[----:B------:R-:W-:Y:S05]  /*38d0*/  @P5 BRA `(.L_x_948) ;  /* 0xfffffffc00845947 */ /* 0x000fea000383ffff */
.L_x_947:
        /* <DEDUP_REMOVED lines=11> */
.L_x_953:
[----:B------:R-:W-:Y:S05]  /*3990*/  BSYNC B0 ;  /* 0x0000000000007941 */ /* 0x000fea0003800000 */
.L_x_952:
        /* <DEDUP_REMOVED lines=16> */
.L_x_944:
[----:B------:R-:W0:Y:S01]  /*3aa0*/  S2UR UR12, SR_CgaCtaId ;  /* 0x00000000000c79c3 */ /* 0x000e220000008800 */
[----:B------:R-:W-:Y:S01]  /*3ab0*/  UMOV UR11, 0x400 ;  /* 0x00000400000b7882 */ /* 0x000fe20000000000 */
[C---:B------:R-:W-:Y:S01]  /*3ac0*/  IADD3 R34, R23.reuse, 0x60, RZ ;  /* 0x0000006017227810 */ /* 0x040fe20007ffe0ff */
[----:B------:R-:W-:Y:S01]  /*3ad0*/  ULDC.64 UR20, c[0x0][0x290] ;  /* 0x0000a40000147ab9 */ /* 0x000fe20000000a00 */
[----:B------:R-:W-:Y:S01]  /*3ae0*/  IADD3 R3, R23, 0x60, RZ ;  /* 0x0000006017037810 */ /* 0x000fe20007ffe0ff */
[--C-:B-1----:R-:W-:Y:S01]  /*3af0*/  HADD2.F32 R13, -RZ, R28.reuse.H0_H0 ;  /* 0x2000001cff0d7230 */ /* 0x102fe20000004100 */
[----:B------:R-:W-:Y:S01]  /*3b00*/  ISETP.GE.U32.AND P0, PT, R37, UR20, PT ;  /* 0x0000001425007c0c */ /* 0x000fe2000bf06070 */
[----:B------:R-:W-:Y:S01]  /*3b10*/  HADD2.F32 R28, -RZ, R28.H1_H1 ;  /* 0x3000001cff1c7230 */ /* 0x000fe20000004100 */
[----:B------:R-:W-:Y:S02]  /*3b20*/  SHF.R.S32.HI R10, RZ, 0x1f, R36 ;  /* 0x0000001fff0a7819 */ /* 0x000fe40000011424 */
[----:B------:R-:W-:-:S02]  /*3b30*/  ISETP.GE.U32.AND P5, PT, R34, UR20, PT ;  /* 0x0000001422007c0c */ /* 0x000fc4000bfa6070 */
[----:B------:R-:W-:Y:S01]  /*3b40*/  SHF.R.S32.HI R3, RZ, 0x1f, R3 ;  /* 0x0000001fff037819 */ /* 0x000fe20000011403 */
[----:B0-----:R-:W-:-:S09]  /*3b50*/  ULEA UR11, UR12, UR11, 0x18 ;  /* 0x0000000b0c0b7291 */ /* 0x001fd2000f8ec03f */
[----:B------:R0:W-:Y:S01]  /*3b60*/  @!P2 STS.64 [UR11+0xc8], R20 ;  /* 0x0000c814ff00a988 */ /* 0x0001e20008000a0b */
[----:B------:R-:W-:Y:S01]  /*3b70*/  BAR.SYNC.DEFER_BLOCKING 0x0 ;  /* 0x0000000000007b1d */ /* 0x000fe20000010000 */
[----:B------:R-:W-:Y:S02]  /*3b80*/  ISETP.GE.U32.AND P2, PT, R36, UR20, PT ;  /* 0x0000001424007c0c */ /* 0x000fe4000bf46070 */
[----:B0-----:R-:W-:-:S04]  /*3b90*/  SHF.R.S32.HI R21, RZ, 0x1f, R37 ;  /* 0x0000001fff157819 */ /* 0x001fc80000011425 */
[----:B------:R-:W-:Y:S02]  /*3ba0*/  ISETP.GE.AND.EX P4, PT, R21, UR21, PT, P0 ;  /* 0x0000001515007c0c */ /* 0x000fe4000bf86300 */
[----:B------:R-:W-:Y:S02]  /*3bb0*/  ISETP.GE.AND.EX P0, PT, R10, UR21, PT, P2 ;  /* 0x000000150a007c0c */ /* 0x000fe4000bf06320 */
[----:B------:R-:W-:Y:S02]  /*3bc0*/  ISETP.GE.AND.EX P2, PT, R3, UR21, PT, P5 ;  /* 0x0000001503007c0c */ /* 0x000fe4000bf46350 */
[----:B------:R-:W-:Y:S01]  /*3bd0*/  ISETP.GT.U32.OR P4, PT, R22, 0x29f, P4 ;  /* 0x0000029f1600780c */ /* 0x000fe20002784470 */
[----:B------:R-:W0:Y:S01]  /*3be0*/  LDS.64 R8, [UR11+0xc8] ;  /* 0x0000c80bff087984 */ /* 0x000e220008000a00 */
[----:B------:R-:W-:Y:S02]  /*3bf0*/  ULDC UR11, c[0x0][0x2bc] ;  /* 0x0000af00000b7ab9 */ /* 0x000fe40000000800 */
[----:B0-----:R-:W-:Y:S01]  /*3c00*/  FMUL.FTZ R12, R9, UR11 ;  /* 0x0000000b090c7c20 */ /* 0x001fe20008410000 */
[----:B------:R-:W-:-:S02]  /*3c10*/  HADD2.F32 R9, -RZ, R33.H0_H0 ;  /* 0x20000021ff097230 */ /* 0x000fc40000004100 */
[----:B------:R-:W-:Y:S01]  /*3c20*/  FMUL.FTZ R3, R8, UR11 ;  /* 0x0000000b08037c20 */ /* 0x000fe20008410000 */
[----:B------:R-:W-:Y:S02]  /*3c30*/  HADD2.F32 R33, -RZ, R33.H1_H1 ;  /* 0x30000021ff217230 */ /* 0x000fe40000004100 */
[--C-:B------:R-:W-:Y:S02]  /*3c40*/  HADD2.F32 R8, -RZ, R32.reuse.H0_H0 ;  /* 0x20000020ff087230 */ /* 0x100fe40000004100 */
[----:B------:R-:W-:Y:S01]  /*3c50*/  FADD.FTZ R9, R9, -UR19 ;  /* 0x8000001309097e21 */ /* 0x000fe20008010000 */
[----:B------:R-:W-:Y:S02]  /*3c60*/  HADD2.F32 R32, -RZ, R32.H1_H1 ;  /* 0x30000020ff207230 */ /* 0x000fe40000004100 */
[----:B------:R-:W-:Y:S01]  /*3c70*/  FADD.FTZ R10, R33, -UR19 ;  /* 0x80000013210a7e21 */ /* 0x000fe20008010000 */
[----:B------:R-:W-:-:S03]  /*3c80*/  FMUL.FTZ R9, R9, UR13 ;  /* 0x0000000d09097c20 */ /* 0x000fc60008410000 */
        /* <DEDUP_REMOVED lines=20> */
.L_x_954:
[----:B------:R-:W-:Y:S04]  /*3dd0*/  BSSY B0, `(.L_x_955) ;  /* 0x0000015000007945 */ /* 0x000fe80003800000 */
[----:B------:R-:W-:Y:S05]  /*3de0*/  @!P1 BRA `(.L_x_956) ;  /* 0x00000000004c9947 */ /* 0x000fea0003800000 */
[C-C-:B------:R-:W-:Y:S01]  /*3df0*/  FFMA.FTZ R9, R3.reuse, R9, R12.reuse ;  /* 0x0000000903097223 */ /* 0x140fe2000001000c */
[----:B------:R-:W-:Y:S01]  /*3e00*/  SHF.R.S32.HI R14, RZ, 0x1f, R23 ;  /* 0x0000001fff0e7819 */ /* 0x000fe20000011417 */
[----:B------:R-:W-:Y:S01]  /*3e10*/  FFMA.FTZ R11, R3, R10, R12 ;  /* 0x0000000a030b7223 */ /* 0x000fe2000001000c */
[----:B------:R-:W-:Y:S01]  /*3e20*/  ULDC.64 UR20, c[0x0][0x288] ;  /* 0x0000a20000147ab9 */ /* 0x000fe20000000a00 */
[----:B------:R-:W-:Y:S01]  /*3e30*/  FFMA.FTZ R10, R8, R0, -R9 ;  /* 0x00000000080a7223 */ /* 0x000fe20000010809 */
[----:B-----5:R-:W-:Y:S01]  /*3e40*/  MOV R8, R4 ;  /* 0x0000000400087202 */ /* 0x020fe20000000f00 */
[----:B------:R-:W-:Y:S01]  /*3e50*/  IMAD R14, R14, UR20, RZ ;  /* 0x000000140e0e7c24 */ /* 0x000fe2000f8e02ff */
[----:B------:R-:W-:Y:S01]  /*3e60*/  MOV R9, R7 ;  /* 0x0000000700097202 */ /* 0x000fe20000000f00 */
[----:B------:R-:W-:Y:S02]  /*3e70*/  FFMA.FTZ R32, R32, R2, -R11 ;  /* 0x0000000220207223 */ /* 0x000fe4000001080b */
[----:B------:R-:W-:-:S02]  /*3e80*/  IMAD R11, R23, UR21, R14 ;  /* 0x00000015170b7c24 */ /* 0x000fc4000f8e020e */
        /* <DEDUP_REMOVED lines=9> */
.L_x_956:
[----:B------:R-:W-:Y:S05]  /*3f20*/  BSYNC B0 ;  /* 0x0000000000007941 */ /* 0x000fea0003800000 */
.L_x_955:
        /* <DEDUP_REMOVED lines=25> */
.L_x_957:
[----:B------:R-:W-:Y:S04]  /*40c0*/  BSSY B0, `(.L_x_958) ;  /* 0x0000014000007945 */ /* 0x000fe80003800000 */
[----:B------:R-:W-:Y:S05]  /*40d0*/  @P4 BRA `(.L_x_959) ;  /* 0x0000000000484947 */ /* 0x000fea0003800000 */
[C-C-:B------:R-:W-:Y:S01]  /*40e0*/  FFMA.FTZ R8, R3.reuse, R8, R12.reuse ;  /* 0x0000000803087223 */ /* 0x140fe2000001000c */
[----:B------:R-:W-:Y:S01]  /*40f0*/  FFMA.FTZ R10, R3, R9, R12 ;  /* 0x00000009030a7223 */ /* 0x000fe2000001000c */
[----:B------:R-:W-:Y:S01]  /*4100*/  ULDC.64 UR20, c[0x0][0x288] ;  /* 0x0000a20000147ab9 */ /* 0x000fe20000000a00 */
[----:B------:R-:W-:Y:S01]  /*4110*/  MOV R9, R7 ;  /* 0x0000000700097202 */ /* 0x000fe20000000f00 */
[----:B------:R-:W-:Y:S01]  /*4120*/  FFMA.FTZ R11, R11, R0, -R8 ;  /* 0x000000000b0b7223 */ /* 0x000fe20000010808 */
[----:B-----5:R-:W-:Y:S01]  /*4130*/  MOV R8, R4 ;  /* 0x0000000400087202 */ /* 0x020fe20000000f00 */
[----:B------:R-:W-:Y:S02]  /*4140*/  IMAD R14, R21, UR20, RZ ;  /* 0x00000014150e7c24 */ /* 0x000fe4000f8e02ff */
[----:B------:R-:W-:Y:S02]  /*4150*/  FFMA.FTZ R10, R31, R2, -R10 ;  /* 0x000000021f0a7223 */ /* 0x000fe4000001080a */
        /* <DEDUP_REMOVED lines=10> */
.L_x_959:
[----:B------:R-:W-:Y:S05]  /*4200*/  BSYNC B0 ;  /* 0x0000000000007941 */ /* 0x000fea0003800000 */
.L_x_958:
[--C-:B------:R-:W-:Y:S01]  /*4210*/  HADD2.F32 R8, -RZ, R26.reuse.H0_H0 ;  /* 0x2000001aff087230 */ /* 0x100fe20000004100 */
[C---:B------:R-:W-:Y:S01]  /*4220*/  ISETP.GT.U32.OR P0, PT, R22.reuse, 0x29f, P0 ;  /* 0x0000029f1600780c */ /* 0x040fe20000704470 */
[----:B------:R-:W-:Y:S01]  /*4230*/  HADD2.F32 R26, -RZ, R26.H1_H1 ;  /* 0x3000001aff1a7230 */ /* 0x000fe20000004100 */
[----:B------:R-:W-:Y:S01]  /*4240*/  ISETP.GT.U32.OR P2, PT, R22, 0x29f, P2 ;  /* 0x0000029f1600780c */ /* 0x000fe20001744470 */
[----:B0-----:R-:W-:Y:S02]  /*4250*/  HADD2.F32 R13, -RZ, R27.H0_H0 ;  /* 0x2000001bff0d7230 */ /* 0x001fe40000004100 */
[----:B------:R-:W-:Y:S01]  /*4260*/  FADD.FTZ R8, R8, -UR19 ;  /* 0x8000001308087e21 */ /* 0x000fe20008010000 */
[--C-:B------:R-:W-:Y:S02]  /*4270*/  HADD2.F32 R9, -RZ, R30.reuse.H0_H0 ;  /* 0x2000001eff097230 */ /* 0x100fe40000004100 */
        /* <DEDUP_REMOVED lines=24> */
.L_x_960:
[----:B------:R-:W-:Y:S04]  /*4400*/  BSSY B0, `(.L_x_961) ;  /* 0x0000015000007945 */ /* 0x000fe80003800000 */
[----:B------:R-:W-:Y:S05]  /*4410*/  @P0 BRA `(.L_x_962) ;  /* 0x00000000004c0947 */ /* 0x000fea0003800000 */
[C---:B------:R-:W-:Y:S01]  /*4420*/  FFMA.FTZ R8, R3.reuse, R8, R12 ;  /* 0x0000000803087223 */ /* 0x040fe2000001000c */
[----:B------:R-:W-:Y:S01]  /*4430*/  SHF.R.S32.HI R16, RZ, 0x1f, R36 ;  /* 0x0000001fff107819 */ /* 0x000fe20000011424 */
[----:B------:R-:W-:Y:S01]  /*4440*/  ULDC.64 UR20, c[0x0][0x288] ;  /* 0x0000a20000147ab9 */ /* 0x000fe20000000a00 */
[----:B------:R-:W-:Y:S01]  /*4450*/  FFMA.FTZ R14, R3, R15, R12 ;  /* 0x0000000f030e7223 */ /* 0x000fe2000001000c */
        /* <DEDUP_REMOVED lines=10> */
[----:B------:R-:W-:Y:S02]  /*4500*/  LEA R10, P0, R8, UR20, 0x1 ;  /* 0x00000014080a7c11 */ /* 0x000fe4000f8008ff */
[----:B------:R-:W-:Y:S02]  /*4510*/  IADD3 R11, R9, R11, RZ ;  /* 0x0000000b090b7210 */ /* 0x000fe40007ffe0ff */
[----:B------:R-:W-:Y:S02]  /*4520*/  F2FP.F16.F32.PACK_AB R9, R14, R15 ;  /* 0x0000000f0e09723e */ /* 0x000fe400000000ff */
[----:B------:R-:W-:-:S05]  /*4530*/  LEA.HI.X R11, R8, UR21, R11, 0x1, P0 ;  /* 0x00000015080b7c11 */ /* 0x000fca00080f0c0b */
[----:B------:R0:W-:Y:S02]  /*4540*/  STG.E desc[UR14][R10.64], R9 ;  /* 0x000000090a007986 */ /* 0x0001e4000c10190e */
.L_x_962:
[----:B------:R-:W-:Y:S05]  /*4550*/  BSYNC B0 ;  /* 0x0000000000007941 */ /* 0x000fea0003800000 */
.L_x_961:
[----:B------:R-:W-:Y:S01]  /*4560*/  FADD.FTZ R8, R13, -UR19 ;  /* 0x800000130d087e21 */ /* 0x000fe20008010000 */
[----:B0-----:R-:W-:Y:S01]  /*4570*/  FADD.FTZ R11, R27, -UR19 ;  /* 0x800000131b0b7e21 */ /* 0x001fe20008010000 */
        /* <DEDUP_REMOVED lines=23> */
.L_x_963:
[----:B------:R-:W-:Y:S04]  /*46f0*/  BSSY B0, `(.L_x_964) ;  /* 0x0000015000007945 */ /* 0x000fe80003800000 */
[----:B------:R-:W-:Y:S05]  /*4700*/  @P2 BRA `(.L_x_965) ;  /* 0x00000000004c2947 */ /* 0x000fea0003800000 */
[----:B------:R-:W-:Y:S01]  /*4710*/  IADD3 R10, R23, 0x60, RZ ;  /* 0x00000060170a7810 */ /* 0x000fe20007ffe0ff */
[C-C-:B------:R-:W-:Y:S01]  /*4720*/  FFMA.FTZ R8, R3.reuse, R8, R12.reuse ;  /* 0x0000000803087223 */ /* 0x140fe2000001000c */
[----:B------:R-:W-:Y:S01]  /*4730*/  ULDC.64 UR20, c[0x0][0x288] ;  /* 0x0000a20000147ab9 */ /* 0x000fe20000000a00 */
[----:B------:R-:W-:Y:S01]  /*4740*/  FFMA.FTZ R12, R3, R11, R12 ;  /* 0x0000000b030c7223 */ /* 0x000fe2000001000c */
[----:B------:R-:W-:Y:S01]  /*4750*/  SHF.R.S32.HI R10, RZ, 0x1f, R10 ;  /* 0x0000001fff0a7819 */ /* 0x000fe2000001140a */
[----:B------:R-:W-:Y:S01]  /*4760*/  FFMA.FTZ R8, R9, R0, -R8 ;  /* 0x0000000009087223 */ /* 0x000fe20000010808 */
[----:B------:R-:W-:Y:S01]  /*4770*/  MOV R5, R7 ;  /* 0x0000000700057202 */ /* 0x000fe20000000f00 */
[----:B------:R-:W-:Y:S02]  /*4780*/  FFMA.FTZ R12, R29, R2, -R12 ;  /* 0x000000021d0c7223 */ /* 0x000fe4000001080c */
[----:B------:R-:W-:Y:S02]  /*4790*/  IMAD R3, R10, UR20, RZ ;  /* 0x000000140a037c24 */ /* 0x000fe4000f8e02ff */
[----:B------:R-:W-:Y:S01]  /*47a0*/  FMUL.FTZ R8, R8, UR13 ;  /* 0x0000000d08087c20 */ /* 0x000fe20008410000 */
[----:B-----5:R-:W-:-:S04]  /*47b0*/  IMAD.WIDE.U32 R4, R34, UR20, R4 ;  /* 0x0000001422047c25 */ /* 0x020fc8000f8e0004 */
[----:B------:R-:W-:Y:S01]  /*47c0*/  FMUL.FTZ R7, R12, UR13 ;  /* 0x0000000d0c077c20 */ /* 0x000fe20008410000 */
[----:B------:R-:W-:Y:S01]  /*47d0*/  IMAD R3, R34, UR21, R3 ;  /* 0x0000001522037c24 */ /* 0x000fe2000f8e0203 */
[----:B------:R-:W-:Y:S02]  /*47e0*/  ULDC.64 UR20, c[0x0][0x210] ;  /* 0x0000840000147ab9 */ /* 0x000fe40000000a00 */
[C---:B------:R-:W-:Y:S02]  /*47f0*/  LEA R2, P0, R4.reuse, UR20, 0x1 ;  /* 0x0000001404027c11 */ /* 0x040fe4000f8008ff */
[----:B------:R-:W-:Y:S02]  /*4800*/  IADD3 R3, R5, R3, RZ ;  /* 0x0000000305037210 */ /* 0x000fe40007ffe0ff */
[----:B------:R-:W-:Y:S02]  /*4810*/  F2FP.F16.F32.PACK_AB R5, R7, R8 ;  /* 0x000000080705723e */ /* 0x000fe400000000ff */
[----:B------:R-:W-:-:S05]  /*4820*/  LEA.HI.X R3, R4, UR21, R3, 0x1, P0 ;  /* 0x0000001504037c11 */ /* 0x000fca00080f0c03 */
[----:B------:R0:W-:Y:S02]  /*4830*/  STG.E desc[UR14][R2.64], R5 ;  /* 0x0000000502007986 */ /* 0x0001e4000c10190e */
.L_x_965:
[----:B------:R-:W-:Y:S05]  /*4840*/  BSYNC B0 ;  /* 0x0000000000007941 */ /* 0x000fea0003800000 */
.L_x_964:
[----:B------:R-:W-:Y:S01]  /*4850*/  ULDC UR11, c[0x0][0x10] ;  /* 0x00000400000b7ab9 */ /* 0x000fe20000000800 */
[----:B------:R-:W-:Y:S02]  /*4860*/  UIADD3 UR4, UR4, 0x1, URZ ;  /* 0x0000000104047890 */ /* 0x000fe4000fffe03f */
[----:B------:R-:W-:-:S04]  /*4870*/  UIADD3 UR6, UR11, UR6, URZ ;  /* 0x000000060b067290 */ /* 0x000fc8000fffe03f */
[----:B------:R-:W-:-:S06]  /*4880*/  UISETP.GE.AND UP0, UPT, UR6, UR5, UPT ;  /* 0x000000050600728c */ /* 0x000fcc000bf06270 */
[----:B------:R-:W-:-:S13]  /*4890*/  PLOP3.LUT P0, PT, PT, PT, UP0, 0x80, 0x0 ;  /* 0x000000000000781c */ /* 0x000fda0003f0f008 */
[----:B------:R-:W-:Y:S05]  /*48a0*/  @!P0 BRA `(.L_x_966) ;  /* 0xffffffb800a48947 */ /* 0x000fea000383ffff */
.L_x_931:
[----:B-----5:R-:W1:Y:S01]  /*48b0*/  LDC R4, c[0x0][0xc] ;  /* 0x00000300ff047b82 */ /* 0x020e620000000800 */
        /* <DEDUP_REMOVED lines=18> */
.L_x_968:
[----:B------:R-:W-:Y:S05]  /*49e0*/  BSYNC B0 ;  /* 0x0000000000007941 */ /* 0x000fea0003800000 */
.L_x_967:
        /* <DEDUP_REMOVED lines=11> */
.L_x_970:
[----:B------:R-:W2:Y:S04]  /*4aa0*/  LDG.E.STRONG.GPU R5, desc[UR14][R2.64] ;  /* 0x0000000e02057981 */ /* 0x000ea8000c1ef900 */
[----:B--2---:R-:W-:Y:S01]  /*4ab0*/  CCTL.IVALL ;  /* 0x00000000ff00798f */ /* 0x004fe20002000000 */
[----:B------:R-:W-:Y:S05]  /*4ac0*/  YIELD ;  /* 0x0000000000007946 */ /* 0x000fea0003800000 */
[----:B------:R-:W-:-:S13]  /*4ad0*/  ISETP.NE.AND P0, PT, R5, R0, PT ;  /* 0x000000000500720c */ /* 0x000fda0003f05270 */
[----:B------:R-:W-:Y:S05]  /*4ae0*/  @P0 BRA `(.L_x_970) ;  /* 0xfffffffc00ec0947 */ /* 0x000fea000383ffff */
.L_x_969:
        /* <DEDUP_REMOVED lines=20> */
[----:B------:R-:W-:-:S02]  /*4c30*/  IADD3.X R11, RZ, R15, RZ, P0, !PT ;  /* 0x0000000fff0b7210 */ /* 0x000fc400007fe4ff */
[----:B------:R-:W-:Y:S02]  /*4c40*/  MOV R15, R13 ;  /* 0x0000000d000f7202 */ /* 0x000fe40000000f00 */
[--C-:B------:R-:W-:Y:S02]  /*4c50*/  SHF.R.S64 R27, R10, 0x1, R11.reuse ;  /* 0x000000010a1b7819 */ /* 0x100fe4000000100b */
[----:B------:R-:W-:-:S04]  /*4c60*/  SHF.R.S32.HI R8, RZ, 0x1, R11 ;  /* 0x00000001ff087819 */ /* 0x000fc8000001140b */
[----:B------:R-:W-:-:S07]  /*4c70*/  SHF.L.U64.HI R29, R27, 0x2, R8 ;  /* 0x000000021b1d7819 */ /* 0x000fce0000010208 */
.L_x_971:
[----:B------:R-:W-:-:S04]  /*4c80*/  LEA R14, P0, R22, UR4, 0x2 ;  /* 0x00000004160e7c11 */ /* 0x000fc8000f8010ff */
[----:B------:R-:W-:Y:S02]  /*4c90*/  LEA.HI.X R15, R22, UR5, R15, 0x2, P0 ;  /* 0x00000005160f7c11 */ /* 0x000fe400080f140f */
[-C--:B------:R-:W-:Y:S02]  /*4ca0*/  LEA R16, P0, R9, R14.reuse, 0x2 ;  /* 0x0000000e09107211 */ /* 0x080fe400078010ff */
[-C--:B------:R-:W-:Y:S01]  /*4cb0*/  LEA R20, P2, R27, R14.reuse, 0x2 ;  /* 0x0000000e1b147211 */ /* 0x080fe200078410ff */
[----:B--2---:R2:W3:Y:S01]  /*4cc0*/  LDG.E R3, desc[UR14][R14.64] ;  /* 0x0000000e0e037981 */ /* 0x0044e2000c1e1900 */
[----:B------:R-:W-:Y:S02]  /*4cd0*/  LEA R18, P1, R2, R14, 0x2 ;  /* 0x0000000e02127211 */ /* 0x000fe400078210ff */
[C---:B------:R-:W-:Y:S02]  /*4ce0*/  IADD3.X R17, R15.reuse, R31, RZ, P0, !PT ;  /* 0x0000001f0f117210 */ /* 0x040fe400007fe4ff */
[----:B------:R-:W-:-:S02]  /*4cf0*/  IADD3.X R21, R15, R29, RZ, P2, !PT ;  /* 0x0000001d0f157210 */ /* 0x000fc400017fe4ff */
[----:B------:R-:W-:Y:S01]  /*4d00*/  IADD3.X R19, R25, R15, RZ, P1, !PT ;  /* 0x0000000f19137210 */ /* 0x000fe20000ffe4ff */
[----:B------:R-:W3:Y:S04]  /*4d10*/  LDG.E R16, desc[UR14][R16.64] ;  /* 0x0000000e10107981 */ /* 0x000ee8000c1e1900 */
[----:B------:R-:W4:Y:S04]  /*4d20*/  LDG.E R18, desc[UR14][R18.64] ;  /* 0x0000000e12127981 */ /* 0x000f28000c1e1900 */
[----:B------:R-:W4:Y:S01]  /*4d30*/  LDG.E R21, desc[UR14][R20.64] ;  /* 0x0000000e14157981 */ /* 0x000f22000c1e1900 */
[----:B------:R-:W-:-:S02]  /*4d40*/  SHF.L.U32 R13, R22, 0x1, RZ ;  /* 0x00000001160d7819 */ /* 0x000fc400000006ff */
[----:B------:R-:W-:-:S03]  /*4d50*/  IADD3 R22, R22, 0x2a0, RZ ;  /* 0x000002a016167810 */ /* 0x000fc60007ffe0ff */
[----:B0-----:R-:W-:-:S04]  /*4d60*/  IMAD.WIDE R10, R13, 0x2, R4 ;  /* 0x000000020d0a7825 */ /* 0x001fc800078e0204 */
[----:B-1----:R-:W-:Y:S01]  /*4d70*/  IMAD.WIDE R12, R13, 0x2, R6 ;  /* 0x000000020d0c7825 */ /* 0x002fe200078e0206 */
[----:B------:R-:W-:Y:S02]  /*4d80*/  ISETP.GT.U32.AND P0, PT, R9, R22, PT ;  /* 0x000000160900720c */ /* 0x000fe40003f04070 */
[----:B--2---:R-:W-:-:S04]  /*4d90*/  SHF.R.S32.HI R15, RZ, 0x1f, R22 ;  /* 0x0000001fff0f7819 */ /* 0x004fc80000011416 */
[----:B------:R-:W-:Y:S02]  /*4da0*/  ISETP.GT.AND.EX P0, PT, R0, R15, PT, P0 ;  /* 0x0000000f0000720c */ /* 0x000fe40003f04300 */
[----:B---3--:R-:W-:Y:S02]  /*4db0*/  F2FP.BF16.F32.PACK_AB R3, R16, R3 ;  /* 0x000000031003723e */ /* 0x008fe400000010ff */
[----:B----4-:R-:W-:-:S03]  /*4dc0*/  F2FP.BF16.F32.PACK_AB R23, R21, R18 ;  /* 0x000000121517723e */ /* 0x010fc600000010ff */
[----:B------:R2:W-:Y:S04]  /*4dd0*/  STG.E desc[UR14][R10.64], R3 ;  /* 0x000000030a007986 */ /* 0x0005e8000c10190e */
[----:B------:R2:W-:Y:S02]  /*4de0*/  STG.E desc[UR14][R12.64], R23 ;  /* 0x000000170c007986 */ /* 0x0005e4000c10190e */
[----:B------:R-:W-:Y:S05]  /*4df0*/  @P0 BRA `(.L_x_971) ;  /* 0xfffffffc00a00947 */ /* 0x000fea000383ffff */
[----:B------:R-:W-:Y:S05]  /*4e00*/  EXIT ;  /* 0x000000000000794d */ /* 0x000fea0003800000 */
.L_x_972:
        /* <DEDUP_REMOVED lines=15> */
.L_x_3241:


//--------------------- .text._Z35group_norm_nhwc_bwd_one_pass_kernelI11Fp16IOBf16WLi256ELi42ELi672EEv26Group_norm_nhwc_bwd_params --------------------------
	.section	.text._Z35group_norm_nhwc_bwd_one_pass_kernelI11Fp16IOBf16WLi256ELi42ELi672EEv26Group_norm_nhwc_bwd_params,"ax",@progbits
	.align	128
        .global         _Z35group_norm_nhwc_bwd_one_pass_kernelI11Fp16IOBf16WLi256ELi42ELi672EEv26Group_norm_nhwc_bwd_params
        .type           _Z35group_norm_nhwc_bwd_one_pass_kernelI11Fp16IOBf16WLi256ELi42ELi672EEv26Group_norm_nhwc_bwd_params,@function
        .size           _Z35group_norm_nhwc_bwd_one_pass_kernelI11Fp16IOBf16WLi256ELi42ELi672EEv26Group_norm_nhwc_bwd_params,(.L_x_3242 - _Z35group_norm_nhwc_bwd_one_pass_kernelI11Fp16IOBf16WLi256ELi42ELi672EEv26Group_norm_nhwc_bwd_params)
        .other          _Z35group_norm_nhwc_bwd_one_pass_kernelI11Fp16IOBf16WLi256ELi42ELi672EEv26Group_norm_nhwc_bwd_params,@"STO_CUDA_ENTRY STV_DEFAULT"
_Z35group_norm_nhwc_bwd_one_pass_kernelI11Fp16IOBf16WLi256ELi42ELi672EEv26Group_norm_nhwc_bwd_params:
.text._Z35group_norm_nhwc_bwd_one_pass_kernelI11Fp16IOBf16WLi256ELi42ELi672EEv26Group_norm_nhwc_bwd_params:
        /* <DEDUP_REMOVED lines=30> */
[----:B-1----:R-:W-:Y:S01]  /*01e0*/  IMAD R47, R47, UR7, R0 ;  /* 0x000000072f2f7c24 */ /* 0x002fe2000f8e0200 */
[----:B------:R-:W-:Y:S01]  /*01f0*/  LEA.HI R2, R2, R49, RZ, 0x5 ;  /* 0x0000003102027211 */ /* 0x000fe200078f28ff */
[----:B------:R-:W0:Y:S01]  /*0200*/  S2R R0, SR_LANEID ;  /* 0x0000000000007919 */ /* 0x000e220000000000 */
[----:B------:R-:W-:-:S02]  /*0210*/  SHF.R.S64 R4, R4, 0x1, R7 ;  /* 0x0000000104047819 */ /* 0x000fc40000001007 */
[----:B------:R-:W-:Y:S01]  /*0220*/  ISETP.GE.U32.AND P1, PT, R47, UR10, PT ;  /* 0x0000000a2f007c0c */ /* 0x000fe2000bf26070 */
[----:B------:R-:W-:Y:S01]  /*0230*/  ULDC.U8 UR10, c[0x0][0x2a4] ;  /* 0x0000a900000a7ab9 */ /* 0x000fe20000000000 */
[----:B------:R-:W-:Y:S01]  /*0240*/  SHF.R.S32.HI R3, RZ, 0x1f, R47 ;  /* 0x0000001fff037819 */ /* 0x000fe2000001142f */
[----:B--2---:R-:W-:Y:S01]  /*0250*/  ULEA UR5, UR6, UR5, 0x18 ;  /* 0x0000000506057291 */ /* 0x004fe2000f8ec03f */
[----:B------:R-:W-:Y:S02]  /*0260*/  SHF.R.S32.HI R5, RZ, 0x5, R2 ;  /* 0x00000005ff057819 */ /* 0x000fe40000011402 */
[--C-:B------:R-:W-:Y:S02]  /*0270*/  SHF.R.S64 R2, R6, 0x1, R9.reuse ;  /* 0x0000000106027819 */ /* 0x100fe40000001009 */
[----:B------:R-:W-:Y:S02]  /*0280*/  ISETP.GE.AND.EX P1, PT, R3, UR11, PT, P1 ;  /* 0x0000000b03007c0c */ /* 0x000fe4000bf26310 */
[----:B------:R-:W-:-:S02]  /*0290*/  SHF.R.S32.HI R9, RZ, 0x1, R9 ;  /* 0x00000001ff097819 */ /* 0x000fc40000011409 */
[----:B------:R-:W-:Y:S02]  /*02a0*/  SHF.R.S32.HI R7, RZ, 0x1, R7 ;  /* 0x00000001ff077819 */ /* 0x000fe40000011407 */
[C---:B------:R-:W-:Y:S02]  /*02b0*/  IADD3 R46, R47.reuse, 0x20, RZ ;  /* 0x000000202f2e7810 */ /* 0x040fe40007ffe0ff */
[C---:B------:R-:W-:Y:S02]  /*02c0*/  IADD3 R45, R47.reuse, 0x40, RZ ;  /* 0x000000402f2d7810 */ /* 0x040fe40007ffe0ff */
[C---:B------:R-:W-:Y:S02]  /*02d0*/  IADD3 R44, R47.reuse, 0x60, RZ ;  /* 0x000000602f2c7810 */ /* 0x040fe40007ffe0ff */
[C---:B------:R-:W-:Y:S02]  /*02e0*/  IADD3 R43, R47.reuse, 0x80, RZ ;  /* 0x000000802f2b7810 */ /* 0x040fe40007ffe0ff */
[----:B------:R-:W-:-:S02]  /*02f0*/  IADD3 R42, R47, 0xa0, RZ ;  /* 0x000000a02f2a7810 */ /* 0x000fc40007ffe0ff */
[----:B------:R-:W-:Y:S02]  /*0300*/  IADD3 R41, R47, 0xc0, RZ ;  /* 0x000000c02f297810 */ /* 0x000fe40007ffe0ff */
[----:B------:R-:W-:Y:S02]  /*0310*/  ISETP.LT.U32.AND P1, PT, R49, 0x2a0, !P1 ;  /* 0x000002a03100780c */ /* 0x000fe40004f21070 */
[----:B------:R-:W-:Y:S02]  /*0320*/  IADD3 R40, R47, 0xe0, RZ ;  /* 0x000000e02f287810 */ /* 0x000fe40007ffe0ff */
[----:B------:R-:W-:Y:S02]  /*0330*/  LEA R5, R5, UR5, 0x3 ;  /* 0x0000000505057c11 */ /* 0x000fe4000f8e18ff */
[----:B------:R-:W-:Y:S02]  /*0340*/  SHF.L.U64.HI R6, R2, 0x2, R9 ;  /* 0x0000000202067819 */ /* 0x000fe40000010209 */
[----:B0-----:R-:W-:-:S07]  /*0350*/  SHF.L.U64.HI R7, R4, 0x2, R7 ;  /* 0x0000000204077819 */ /* 0x001fce0000010207 */
.L_x_1024:
[----:B------:R-:W0:Y:S01]  /*0360*/  LDC R15, c[0x0][0x2a0] ;  /* 0x0000a800ff0f7b82 */ /* 0x000e220000000800 */
[----:B------:R-:W-:Y:S01]  /*0370*/  ULDC.64 UR14, c[0x0][0x290] ;  /* 0x0000a400000e7ab9 */ /* 0x000fe20000000a00 */
[----:B------:R-:W-:Y:S01]  /*0380*/  ISETP.GE.AND P4, PT, R48, RZ, PT ;  /* 0x000000ff3000720c */ /* 0x000fe20003f86270 */
[----:B------:R-:W-:Y:S01]  /*0390*/  ULDC.64 UR12, c[0x0][0x298] ;  /* 0x0000a600000c7ab9 */ /* 0x000fe20000000a00 */
[----:B------:R-:W-:-:S04]  /*03a0*/  ISETP.GE.U32.AND P2, PT, R46, UR14, PT ;  /* 0x0000000e2e007c0c */ /* 0x000fc8000bf46070 */
        /* <DEDUP_REMOVED lines=12> */
[----:B------:R-:W-:-:S04]  /*0470*/  LOP3.LUT R8, R48, R15, RZ, 0x3c, !PT ;  /* 0x0000000f30087212 */ /* 0x000fc800078e3cff */
[----:B------:R-:W-:Y:S01]  /*0480*/  ISETP.GE.AND P6, PT, R8, RZ, PT ;  /* 0x000000ff0800720c */ /* 0x000fe20003fc6270 */
[----:B------:R-:W-:Y:S01]  /*0490*/  IMAD.HI.U32 R11, R9, R12, RZ ;  /* 0x0000000c090b7227 */ /* 0x000fe200078e00ff */
[----:B------:R-:W-:-:S04]  /*04a0*/  SHF.R.S32.HI R9, RZ, 0x1f, R46 ;  /* 0x0000001fff097819 */ /* 0x000fc8000001142e */
[----:B------:R-:W-:Y:S02]  /*04b0*/  IADD3 R10, -R11, RZ, RZ ;  /* 0x000000ff0b0a7210 */ /* 0x000fe40007ffe1ff */
[----:B------:R-:W-:-:S03]  /*04c0*/  ISETP.GE.AND.EX P2, PT, R9, UR15, PT, P2 ;  /* 0x0000000f09007c0c */ /* 0x000fc6000bf46320 */
[----:B------:R-:W-:Y:S01]  /*04d0*/  IMAD R10, R13, R10, R12 ;  /* 0x0000000a0d0a7224 */ /* 0x000fe200078e020c */
[----:B------:R-:W-:-:S04]  /*04e0*/  ISETP.GT.U32.OR P2, PT, R49, 0x29f, P2 ;  /* 0x0000029f3100780c */ /* 0x000fc80001744470 */
[----:B------:R-:W-:-:S09]  /*04f0*/  ISETP.GT.U32.AND P0, PT, R13, R10, PT ;  /* 0x0000000a0d00720c */ /* 0x000fd20003f04070 */
[----:B------:R-:W0:Y:S04]  /*0500*/  @!P2 LDC.64 R24, c[0x0][0x288] ;  /* 0x0000a200ff18ab82 */ /* 0x000e280000000a00 */
[-C--:B------:R-:W-:Y:S02]  /*0510*/  @!P0 IADD3 R10, R10, -R13.reuse, RZ ;  /* 0x8000000d0a0a8210 */ /* 0x080fe40007ffe0ff */
[----:B------:R-:W-:Y:S02]  /*0520*/  @!P0 IADD3 R11, R11, 0x1, RZ ;  /* 0x000000010b0b8810 */ /* 0x000fe40007ffe0ff */
[----:B------:R-:W-:Y:S01]  /*0530*/  ISETP.GE.U32.AND P3, PT, R10, R13, PT ;  /* 0x0000000d0a00720c */ /* 0x000fe20003f66070 */
[----:B------:R-:W3:Y:S01]  /*0540*/  @!P2 LDC.64 R16, c[0x0][0x230] ;  /* 0x00008c00ff10ab82 */ /* 0x000ee20000000a00 */
[----:B------:R-:W-:-:S02]  /*0550*/  ISETP.GT.U32.AND P5, PT, R13, R10, PT ;  /* 0x0000000a0d00720c */ /* 0x000fc40003fa4070 */
[----:B------:R-:W-:Y:S02]  /*0560*/  IADD3 R13, R10, -R13, RZ ;  /* 0x8000000d0a0d7210 */ /* 0x000fe40007ffe0ff */
[----:B------:R-:W-:Y:S02]  /*0570*/  ISETP.NE.AND P0, PT, R15, RZ, PT ;  /* 0x000000ff0f00720c */ /* 0x000fe40003f05270 */
[----:B------:R-:W-:Y:S01]  /*0580*/  SEL R10, R13, R10, !P5 ;  /* 0x0000000a0d0a7207 */ /* 0x000fe20006800000 */
[----:B------:R-:W4:Y:S01]  /*0590*/  @!P2 LDC.64 R22, c[0x0][0x228] ;  /* 0x00008a00ff16ab82 */ /* 0x000f220000000a00 */
[----:B------:R-:W-:Y:S02]  /*05a0*/  LOP3.LUT R13, RZ, R15, RZ, 0x33, !PT ;  /* 0x0000000fff0d7212 */ /* 0x000fe400078e33ff */
[----:B------:R-:W-:Y:S02]  /*05b0*/  @!P4 IADD3 R10, -R10, RZ, RZ ;  /* 0x000000ff0a0ac210 */ /* 0x000fe40007ffe1ff */
[----:B------:R-:W-:-:S02]  /*05c0*/  @P3 IADD3 R11, R11, 0x1, RZ ;  /* 0x000000010b0b3810 */ /* 0x000fc40007ffe0ff */
[----:B------:R-:W-:Y:S01]  /*05d0*/  SEL R66, R13, R10, !P0 ;  /* 0x0000000a0d427207 */ /* 0x000fe20004000000 */
[----:B------:R-:W1:Y:S01]  /*05e0*/  @P1 LDC.64 R14, c[0x0][0x288] ;  /* 0x0000a200ff0e1b82 */ /* 0x000e620000000a00 */
[----:B------:R-:W-:Y:S02]  /*05f0*/  @!P6 IADD3 R11, -R11, RZ, RZ ;  /* 0x000000ff0b0be210 */ /* 0x000fe40007ffe1ff */
[----:B------:R-:W-:Y:S01]  /*0600*/  SHF.R.S32.HI R10, RZ, 0x1f, R50 ;  /* 0x0000001fff0a7819 */ /* 0x000fe20000011432 */
[----:B------:R-:W-:Y:S01]  /*0610*/  IMAD R37, R66, 0x2a, RZ ;  /* 0x0000002a42257824 */ /* 0x000fe200078e02ff */
[----:B------:R-:W-:Y:S02]  /*0620*/  SEL R13, R13, R11, !P0 ;  /* 0x0000000b0d0d7207 */ /* 0x000fe40004000000 */
[----:B------:R-:W-:Y:S02]  /*0630*/  SHF.R.S32.HI R11, RZ, 0x1f, R45 ;  /* 0x0000001fff0b7819 */ /* 0x000fe4000001142d */
[----:B------:R-:W-:-:S02]  /*0640*/  IADD3 R68, P0, R50, R37, RZ ;  /* 0x0000002532447210 */ /* 0x000fc40007f1e0ff */
[----:B------:R-:W-:Y:S02]  /*0650*/  SHF.R.S32.HI R8, RZ, 0x1f, R13 ;  /* 0x0000001fff087819 */ /* 0x000fe4000001140d */
[----:B------:R-:W-:Y:S02]  /*0660*/  ISETP.GE.U32.AND P3, PT, R45, UR14, PT ;  /* 0x0000000e2d007c0c */ /* 0x000fe4000bf66070 */
[----:B------:R-:W-:Y:S01]  /*0670*/  LEA.HI.X.SX32 R69, R37, R10, 0x1, P0 ;  /* 0x0000000a25457211 */ /* 0x000fe200000f0eff */
[----:B------:R-:W-:Y:S01]  /*0680*/  IMAD R8, R8, UR12, RZ ;  /* 0x0000000c08087c24 */ /* 0x000fe2000f8e02ff */
[----:B------:R-:W-:Y:S02]  /*0690*/  ISETP.GE.AND.EX P3, PT, R11, UR15, PT, P3 ;  /* 0x0000000f0b007c0c */ /* 0x000fe4000bf66330 */
[----:B------:R-:W-:Y:S01]  /*06a0*/  ISETP.GE.U32.AND P0, PT, R44, UR14, PT ;  /* 0x0000000e2c007c0c */ /* 0x000fe2000bf06070 */
[----:B------:R-:W-:Y:S01]  /*06b0*/  IMAD R71, R13, UR13, R8 ;  /* 0x0000000d0d477c24 */ /* 0x000fe2000f8e0208 */
[----:B------:R-:W-:Y:S01]  /*06c0*/  ISETP.GT.U32.OR P3, PT, R49, 0x29f, P3 ;  /* 0x0000029f3100780c */ /* 0x000fe20001f64470 */
[----:B------:R-:W-:Y:S01]  /*06d0*/  IMAD.WIDE.U32 R68, R13, UR12, R68 ;  /* 0x0000000c0d447c25 */ /* 0x000fe2000f8e0044 */
[----:B------:R-:W-:-:S03]  /*06e0*/  SHF.R.S32.HI R13, RZ, 0x1f, R44 ;  /* 0x0000001fff0d7819 */ /* 0x000fc6000001142c */
[----:B-1----:R-:W-:Y:S01]  /*06f0*/  @P1 IMAD R8, R3, R14, RZ ;  /* 0x0000000e03081224 */ /* 0x002fe200078e02ff */
[----:B------:R-:W-:Y:S02]  /*0700*/  IADD3 R71, R69, R71, RZ ;  /* 0x0000004745477210 */ /* 0x000fe40007ffe0ff */
[----:B------:R-:W-:Y:S01]  /*0710*/  @P1 MOV R70, R68 ;  /* 0x0000004400461202 */ /* 0x000fe20000000f00 */
[----:B------:R-:W-:Y:S01]  /*0720*/  @P1 IMAD R29, R47, R15, R8 ;  /* 0x0000000f2f1d1224 */ /* 0x000fe200078e0208 */
[----:B------:R-:W-:Y:S01]  /*0730*/  ISETP.GE.AND.EX P0, PT, R13, UR15, PT, P0 ;  /* 0x0000000f0d007c0c */ /* 0x000fe2000bf06300 */
[----:B0-----:R-:W-:Y:S01]  /*0740*/  @!P2 IMAD R8, R9, R24, RZ ;  /* 0x000000180908a224 */ /* 0x001fe200078e02ff */
[----:B------:R-:W-:Y:S01]  /*0750*/  @!P2 MOV R28, R68 ;  /* 0x00000044001ca202 */ /* 0x000fe20000000f00 */
[----:B------:R-:W-:Y:S01]  /*0760*/  @P1 IMAD.WIDE.U32 R26, R47, R14, R70 ;  /* 0x0000000e2f1a1225 */ /* 0x000fe200078e0046 */
[----:B------:R-:W-:Y:S01]  /*0770*/  ISETP.GT.U32.OR P0, PT, R49, 0x29f, P0 ;  /* 0x0000029f3100780c */ /* 0x000fe20000704470 */
[----:B------:R-:W0:Y:S02]  /*0780*/  @!P3 LDC.64 R14, c[0x0][0x288] ;  /* 0x0000a200ff0ebb82 */ /* 0x000e240000000a00 */
[----:B------:R-:W-:Y:S01]  /*0790*/  @!P2 IMAD R31, R46, R25, R8 ;  /* 0x000000192e1fa224 */ /* 0x000fe200078e0208 */
[----:B------:R-:W-:-:S02]  /*07a0*/  @P1 IADD3 R25, R27, R29, RZ ;  /* 0x0000001d1b191210 */ /* 0x000fc40007ffe0ff */
[----:B------:R-:W-:Y:S02]  /*07b0*/  @!P2 MOV R29, R71 ;  /* 0x00000047001da202 */ /* 0x000fe40000000f00 */
[C---:B------:R-:W-:Y:S01]  /*07c0*/  @P1 SHF.L.U32 R27, R26.reuse, 0x1, RZ ;  /* 0x000000011a1b1819 */ /* 0x040fe200000006ff */
[----:B------:R-:W1:Y:S01]  /*07d0*/  @!P3 LDC.64 R34, c[0x0][0x230] ;  /* 0x00008c00ff22bb82 */ /* 0x000e620000000a00 */
[----:B------:R-:W-:Y:S01]  /*07e0*/  @P1 SHF.L.U64.HI R8, R26, 0x1, R25 ;  /* 0x000000011a081819 */ /* 0x000fe20000010219 */
[----:B------:R-:W-:Y:S01]  /*07f0*/  @!P2 IMAD.WIDE.U32 R28, R46, R24, R28 ;  /* 0x000000182e1ca225 */ /* 0x000fe200078e001c */
[C---:B------:R-:W-:Y:S02]  /*0800*/  @P1 IADD3 R24, P4, R27.reuse, R18, RZ ;  /* 0x000000121b181210 */ /* 0x040fe40007f9e0ff */
[----:B--2---:R-:W-:Y:S02]  /*0810*/  @P1 IADD3 R26, P5, R27, R20, RZ ;  /* 0x000000141b1a1210 */ /* 0x004fe40007fbe0ff */
[----:B------:R-:W-:Y:S01]  /*0820*/  @P1 IADD3.X R25, R8, R19, RZ, P4, !PT ;  /* 0x0000001308191210 */ /* 0x000fe200027fe4ff */
[----:B------:R-:W2:Y:S01]  /*0830*/  @!P0 LDC.64 R32, c[0x0][0x288] ;  /* 0x0000a200ff208b82 */ /* 0x000ea20000000a00 */
[----:B------:R-:W-:-:S02]  /*0840*/  @!P2 IADD3 R29, R29, R31, RZ ;  /* 0x0000001f1d1da210 */ /* 0x000fc40007ffe0ff */
[C---:B------:R-:W-:Y:S02]  /*0850*/  @!P2 SHF.L.U32 R19, R28.reuse, 0x1, RZ ;  /* 0x000000011c13a819 */ /* 0x040fe400000006ff */
[----:B------:R-:W-:Y:S02]  /*0860*/  @!P2 SHF.L.U64.HI R28, R28, 0x1, R29 ;  /* 0x000000011c1ca819 */ /* 0x000fe4000001021d */
[----:B------:R-:W-:Y:S02]  /*0870*/  MOV R18, RZ ;  /* 0x000000ff00127202 */ /* 0x000fe40000000f00 */
[----:B---3--:R-:W-:Y:S02]  /*0880*/  @!P2 IADD3 R30, P4, R19, R16, RZ ;  /* 0x00000010131ea210 */ /* 0x008fe40007f9e0ff */
[----:B------:R-:W-:Y:S01]  /*0890*/  @P1 IADD3.X R27, R8, R21, RZ, P5, !PT ;  /* 0x00000015081b1210 */ /* 0x000fe20002ffe4ff */
[----:B0-----:R-:W-:Y:S01]  /*08a0*/  @!P3 IMAD R8, R11, R14, RZ ;  /* 0x0000000e0b08b224 */ /* 0x001fe200078e02ff */
[----:B------:R-:W-:-:S02]  /*08b0*/  @!P2 IADD3.X R31, R28, R17, RZ, P4, !PT ;  /* 0x000000111c1fa210 */ /* 0x000fc400027fe4ff */
[----:B------:R-:W-:Y:S01]  /*08c0*/  MOV R20, RZ ;  /* 0x000000ff00147202 */ /* 0x000fe20000000f00 */
[----:B------:R0:W5:Y:S01]  /*08d0*/  @P1 LDG.E R18, desc[UR8][R26.64] ;  /* 0x000000081a121981 */ /* 0x000162000c1e1900 */
[----:B----4-:R-:W-:Y:S01]  /*08e0*/  @!P2 IADD3 R22, P4, R19, R22, RZ ;  /* 0x000000161316a210 */ /* 0x010fe20007f9e0ff */
[----:B------:R-:W-:Y:S01]  /*08f0*/  @!P3 IMAD R17, R45, R15, R8 ;  /* 0x0000000f2d11b224 */ /* 0x000fe200078e0208 */
[----:B------:R-:W-:Y:S02]  /*0900*/  SHF.R.S32.HI R15, RZ, 0x1f, R43 ;  /* 0x0000001fff0f7819 */ /* 0x000fe4000001142b */
[----:B------:R-:W-:Y:S01]  /*0910*/  @!P2 IADD3.X R23, R28, R23, RZ, P4, !PT ;  /* 0x000000171c17a210 */ /* 0x000fe200027fe4ff */
[----:B------:R3:W4:Y:S01]  /*0920*/  @P1 LDG.E R20, desc[UR8][R24.64] ;  /* 0x0000000818141981 */ /* 0x000722000c1e1900 */
[----:B------:R-:W-:Y:S01]  /*0930*/  ISETP.GE.U32.AND P4, PT, R43, UR14, PT ;  /* 0x0000000e2b007c0c */ /* 0x000fe2000bf86070 */
[----:B0-----:R-:W0:Y:S01]  /*0940*/  @!P3 LDC.64 R26, c[0x0][0x228] ;  /* 0x00008a00ff1abb82 */ /* 0x001e220000000a00 */
[----:B------:R-:W-:-:S02]  /*0950*/  MOV R38, RZ ;  /* 0x000000ff00267202 */ /* 0x000fc40000000f00 */
[----:B------:R-:W-:Y:S02]  /*0960*/  MOV R16, RZ ;  /* 0x000000ff00107202 */ /* 0x000fe40000000f00 */
[----:B---3--:R-:W-:Y:S02]  /*0970*/  @!P3 MOV R24, R68 ;  /* 0x000000440018b202 */ /* 0x008fe40000000f00 */
[----:B------:R3:W5:Y:S01]  /*0980*/  @!P2 LDG.E R38, desc[UR8][R30.64] ;  /* 0x000000081e26a981 */ /* 0x000762000c1e1900 */
[----:B------:R-:W-:Y:S01]  /*0990*/  @!P3 MOV R25, R71 ;  /* 0x000000470019b202 */ /* 0x000fe20000000f00 */
[----:B--2---:R-:W-:Y:S01]  /*09a0*/  @!P0 IMAD R8, R13, R32, RZ ;  /* 0x000000200d088224 */ /* 0x004fe200078e02ff */
[----:B------:R-:W-:Y:S01]  /*09b0*/  ISETP.GE.AND.EX P4, PT, R15, UR15, PT, P4 ;  /* 0x0000000f0f007c0c */ /* 0x000fe2000bf86340 */
[----:B------:R2:W5:Y:S01]  /*09c0*/  @!P2 LDG.E R16, desc[UR8][R22.64] ;  /* 0x000000081610a981 */ /* 0x000562000c1e1900 */
[----:B------:R-:W0:Y:S01]  /*09d0*/  @!P0 LDC.64 R28, c[0x0][0x230] ;  /* 0x00008c00ff1c8b82 */ /* 0x000e220000000a00 */
[----:B------:R-:W-:Y:S01]  /*09e0*/  @!P3 IMAD.WIDE.U32 R24, R45, R14, R24 ;  /* 0x0000000e2d18b225 */ /* 0x000fe200078e0018 */
[----:B------:R-:W-:-:S04]  /*09f0*/  ISETP.GT.U32.OR P2, PT, R49, 0x29f, P4 ;  /* 0x0000029f3100780c */ /* 0x000fc80002744470 */
[----:B------:R-:W-:Y:S02]  /*0a00*/  @!P3 IADD3 R17, R25, R17, RZ ;  /* 0x000000111911b210 */ /* 0x000fe40007ffe0ff */
[C---:B---3--:R-:W-:Y:S02]  /*0a10*/  @!P3 SHF.L.U32 R31, R24.reuse, 0x1, RZ ;  /* 0x00000001181fb819 */ /* 0x048fe400000006ff */
[----:B--2---:R-:W-:Y:S02]  /*0a20*/  @!P0 MOV R22, R68 ;  /* 0x0000004400168202 */ /* 0x004fe40000000f00 */
[----:B------:R-:W-:Y:S02]  /*0a30*/  @!P0 MOV R23, R71 ;  /* 0x0000004700178202 */ /* 0x000fe40000000f00 */
[----:B------:R-:W-:Y:S02]  /*0a40*/  @!P3 SHF.L.U64.HI R10, R24, 0x1, R17 ;  /* 0x00000001180ab819 */ /* 0x000fe40000010211 */
[C---:B-1----:R-:W-:Y:S01]  /*0a50*/  @!P3 IADD3 R34, P5, R31.reuse, R34, RZ ;  /* 0x000000221f22b210 */ /* 0x042fe20007fbe0ff */
[C---:B------:R-:W-:Y:S01]  /*0a60*/  @!P0 IMAD R19, R44.reuse, R33, R8 ;  /* 0x000000212c138224 */ /* 0x040fe200078e0208 */
[----:B------:R-:W-:Y:S01]  /*0a70*/  @!P2 MOV R52, R68 ;  /* 0x000000440034a202 */ /* 0x000fe20000000f00 */
[----:B------:R-:W-:Y:S01]  /*0a80*/  @!P0 IMAD.WIDE.U32 R32, R44, R32, R22 ;  /* 0x000000202c208225 */ /* 0x000fe200078e0016 */
[----:B------:R-:W-:Y:S01]  /*0a90*/  @!P3 IADD3.X R35, R10, R35, RZ, P5, !PT ;  /* 0x000000230a23b210 */ /* 0x000fe20002ffe4ff */
[----:B------:R-:W1:Y:S01]  /*0aa0*/  @!P2 LDC.64 R22, c[0x0][0x288] ;  /* 0x0000a200ff16ab82 */ /* 0x000e620000000a00 */
[----:B0-----:R-:W-:-:S04]  /*0ab0*/  @!P3 IADD3 R30, P5, R31, R26, RZ ;  /* 0x0000001a1f1eb210 */ /* 0x001fc80007fbe0ff */
[----:B------:R-:W-:-:S03]  /*0ac0*/  @!P3 IADD3.X R31, R10, R27, RZ, P5, !PT ;  /* 0x0000001b0a1fb210 */ /* 0x000fc60002ffe4ff */
[----:B------:R-:W0:Y:S01]  /*0ad0*/  LDC.64 R26, c[0x0][0x248] ;  /* 0x00009200ff1a7b82 */ /* 0x000e220000000a00 */
[----:B------:R-:W-:Y:S02]  /*0ae0*/  @!P2 MOV R53, R71 ;  /* 0x000000470035a202 */ /* 0x000fe40000000f00 */
[----:B------:R-:W-:-:S05]  /*0af0*/  ISETP.GE.U32.AND P4, PT, R42, UR14, PT ;  /* 0x0000000e2a007c0c */ /* 0x000fca000bf86070 */
[----:B------:R-:W2:Y:S01]  /*0b00*/  @!P0 LDC.64 R24, c[0x0][0x228] ;  /* 0x00008a00ff188b82 */ /* 0x000ea20000000a00 */
[-C--:B-1----:R-:W-:Y:S02]  /*0b10*/  @!P2 IMAD R36, R15, R22.reuse, RZ ;  /* 0x000000160f24a224 */ /* 0x082fe400078e02ff */
[----:B------:R-:W-:-:S04]  /*0b20*/  @!P2 IMAD.WIDE.U32 R52, R43, R22, R52 ;  /* 0x000000162b34a225 */ /* 0x000fc800078e0034 */
[----:B------:R-:W-:Y:S02]  /*0b30*/  @!P2 IMAD R51, R43, R23, R36 ;  /* 0x000000172b33a224 */ /* 0x000fe400078e0224 */
[----:B0-----:R-:W-:-:S06]  /*0b40*/  IMAD.WIDE R22, R48, 0x8, R26 ;  /* 0x0000000830167825 */ /* 0x001fcc00078e021a */
[----:B------:R-:W3:Y:S01]  /*0b50*/  LDG.E.64 R22, desc[UR8][R22.64] ;  /* 0x0000000816167981 */ /* 0x000ee2000c1e1b00 */
[----:B------:R-:W-:-:S04]  /*0b60*/  SHF.R.S32.HI R17, RZ, 0x1f, R42 ;  /* 0x0000001fff117819 */ /* 0x000fc8000001142a */
[----:B------:R-:W-:-:S04]  /*0b70*/  ISETP.GE.AND.EX P4, PT, R17, UR15, PT, P4 ;  /* 0x0000000f11007c0c */ /* 0x000fc8000bf86340 */
[----:B------:R-:W-:Y:S02]  /*0b80*/  ISETP.GT.U32.OR P4, PT, R49, 0x29f, P4 ;  /* 0x0000029f3100780c */ /* 0x000fe40002784470 */
[----:B------:R-:W-:Y:S02]  /*0b90*/  @!P0 IADD3 R19, R33, R19, RZ ;  /* 0x0000001321138210 */ /* 0x000fe40007ffe0ff */
[----:B------:R-:W-:Y:S02]  /*0ba0*/  MOV R12, RZ ;  /* 0x000000ff000c7202 */ /* 0x000fe40000000f00 */
[----:B------:R-:W-:Y:S02]  /*0bb0*/  MOV R10, RZ ;  /* 0x000000ff000a7202 */ /* 0x000fe40000000f00 */
[----:B------:R-:W-:Y:S02]  /*0bc0*/  @!P0 SHF.L.U64.HI R8, R32, 0x1, R19 ;  /* 0x0000000120088819 */ /* 0x000fe40000010213 */
[----:B------:R-:W-:Y:S01]  /*0bd0*/  SHF.R.S32.HI R19, RZ, 0x1f, R41 ;  /* 0x0000001fff137819 */ /* 0x000fe20000011429 */
[----:B------:R0:W5:Y:S01]  /*0be0*/  @!P3 LDG.E R12, desc[UR8][R34.64] ;  /* 0x00000008220cb981 */ /* 0x000162000c1e1900 */
[----:B------:R-:W-:-:S02]  /*0bf0*/  ISETP.GE.U32.AND P5, PT, R41, UR14, PT ;  /* 0x0000000e29007c0c */ /* 0x000fc4000bfa6070 */
[----:B------:R-:W-:Y:S01]  /*0c00*/  @!P0 SHF.L.U32 R55, R32, 0x1, RZ ;  /* 0x0000000120378819 */ /* 0x000fe200000006ff */
[----:B------:R1:W5:Y:S01]  /*0c10*/  @!P3 LDG.E R10, desc[UR8][R30.64] ;  /* 0x000000081e0ab981 */ /* 0x000362000c1e1900 */
[----:B------:R-:W1:Y:S01]  /*0c20*/  @!P4 LDC.64 R32, c[0x0][0x288] ;  /* 0x0000a200ff20cb82 */ /* 0x000e620000000a00 */
[----:B------:R-:W-:Y:S02]  /*0c30*/  ISETP.GE.AND.EX P3, PT, R19, UR15, PT, P5 ;  /* 0x0000000f13007c0c */ /* 0x000fe4000bf66350 */
[C---:B------:R-:W-:Y:S02]  /*0c40*/  @!P0 IADD3 R28, P6, R55.reuse, R28, RZ ;  /* 0x0000001c371c8210 */ /* 0x040fe40007fde0ff */
[----:B--2---:R-:W-:-:S03]  /*0c50*/  @!P0 IADD3 R54, P5, R55, R24, RZ ;  /* 0x0000001837368210 */ /* 0x004fc60007fbe0ff */
[----:B0-----:R-:W0:Y:S01]  /*0c60*/  @!P2 LDC.64 R34, c[0x0][0x230] ;  /* 0x00008c00ff22ab82 */ /* 0x001e220000000a00 */
[----:B------:R-:W-:Y:S02]  /*0c70*/  ISETP.GT.U32.OR P3, PT, R49, 0x29f, P3 ;  /* 0x0000029f3100780c */ /* 0x000fe40001f64470 */
[----:B------:R-:W-:Y:S02]  /*0c80*/  MOV R14, RZ ;  /* 0x000000ff000e7202 */ /* 0x000fe40000000f00 */
[C---:B------:R-:W-:Y:S02]  /*0c90*/  @!P0 IADD3.X R29, R8.reuse, R29, RZ, P6, !PT ;  /* 0x0000001d081d8210 */ /* 0x040fe400037fe4ff */
[----:B------:R-:W-:Y:S01]  /*0ca0*/  @!P0 IADD3.X R55, R8, R25, RZ, P5, !PT ;  /* 0x0000001908378210 */ /* 0x000fe20002ffe4ff */
[----:B-1----:R-:W1:Y:S02]  /*0cb0*/  @!P4 LDC.64 R30, c[0x0][0x228] ;  /* 0x00008a00ff1ecb82 */ /* 0x002e640000000a00 */
[----:B------:R2:W5:Y:S06]  /*0cc0*/  @!P0 LDG.E R14, desc[UR8][R28.64] ;  /* 0x000000081c0e8981 */ /* 0x00056c000c1e1900 */
[----:B------:R-:W1:Y:S01]  /*0cd0*/  @!P2 LDC.64 R24, c[0x0][0x228] ;  /* 0x00008a00ff18ab82 */ /* 0x000e620000000a00 */
[----:B------:R-:W-:-:S07]  /*0ce0*/  @!P2 IADD3 R51, R53, R51, RZ ;  /* 0x000000333533a210 */ /* 0x000fce0007ffe0ff */
[----:B--2---:R-:W2:Y:S01]  /*0cf0*/  @!P4 LDC.64 R28, c[0x0][0x230] ;  /* 0x00008c00ff1ccb82 */ /* 0x004ea20000000a00 */
[----:B------:R-:W-:Y:S02]  /*0d00*/  MOV R8, RZ ;  /* 0x000000ff00087202 */ /* 0x000fe40000000f00 */
[----:B------:R-:W-:Y:S02]  /*0d10*/  SHF.R.S32.HI R21, RZ, 0x1f, R40 ;  /* 0x0000001fff157819 */ /* 0x000fe40000011428 */
[----:B------:R-:W-:-:S03]  /*0d20*/  ISETP.GE.U32.AND P6, PT, R40, UR14, PT ;  /* 0x0000000e28007c0c */ /* 0x000fc6000bfc6070 */
[----:B------:R-:W2:Y:S01]  /*0d30*/  @!P3 LDC.64 R26, c[0x0][0x288] ;  /* 0x0000a200ff1abb82 */ /* 0x000ea20000000a00 */
[C---:B------:R-:W-:Y:S01]  /*0d40*/  @!P2 SHF.L.U32 R59, R52.reuse, 0x1, RZ ;  /* 0x00000001343ba819 */ /* 0x040fe200000006ff */
[----:B------:R-:W-:Y:S01]  /*0d50*/  @!P4 IMAD R56, R17, R32, RZ ;  /* 0x000000201138c224 */ /* 0x000fe200078e02ff */
[----:B------:R-:W-:Y:S01]  /*0d60*/  @!P2 SHF.L.U64.HI R36, R52, 0x1, R51 ;  /* 0x000000013424a819 */ /* 0x000fe20000010233 */
[----:B------:R1:W5:Y:S01]  /*0d70*/  @!P0 LDG.E R8, desc[UR8][R54.64] ;  /* 0x0000000836088981 */ /* 0x000362000c1e1900 */
[----:B------:R-:W-:Y:S02]  /*0d80*/  @!P4 MOV R52, R68 ;  /* 0x000000440034c202 */ /* 0x000fe40000000f00 */
[----:B------:R-:W-:Y:S02]  /*0d90*/  @!P4 MOV R53, R71 ;  /* 0x000000470035c202 */ /* 0x000fe40000000f00 */
[----:B------:R-:W-:Y:S01]  /*0da0*/  ISETP.GE.AND.EX P5, PT, R21, UR15, PT, P6 ;  /* 0x0000000f15007c0c */ /* 0x000fe2000bfa6360 */
[C---:B------:R-:W-:Y:S01]  /*0db0*/  @!P4 IMAD R57, R42.reuse, R33, R56 ;  /* 0x000000212a39c224 */ /* 0x040fe200078e0238 */
[----:B0-----:R-:W-:Y:S01]  /*0dc0*/  @!P2 IADD3 R34, P0, R59, R34, RZ ;  /* 0x000000223b22a210 */ /* 0x001fe20007f1e0ff */
[----:B------:R-:W-:Y:S01]  /*0dd0*/  @!P4 IMAD.WIDE.U32 R52, R42, R32, R52 ;  /* 0x000000202a34c225 */ /* 0x000fe200078e0034 */
[----:B------:R-:W-:-:S02]  /*0de0*/  ISETP.GT.U32.OR P5, PT, R49, 0x29f, P5 ;  /* 0x0000029f3100780c */ /* 0x000fc40002fa4470 */
[----:B------:R-:W-:Y:S02]  /*0df0*/  @!P2 IADD3.X R35, R36, R35, RZ, P0, !PT ;  /* 0x000000232423a210 */ /* 0x000fe400007fe4ff */
[----:B-1----:R-:W-:Y:S02]  /*0e00*/  @!P2 IADD3 R58, P0, R59, R24, RZ ;  /* 0x000000183b3aa210 */ /* 0x002fe40007f1e0ff */
[----:B------:R-:W-:Y:S02]  /*0e10*/  @!P4 IADD3 R55, R53, R57, RZ ;  /* 0x000000393537c210 */ /* 0x000fe40007ffe0ff */
[----:B------:R-:W-:Y:S02]  /*0e20*/  @!P4 SHF.L.U32 R53, R52, 0x1, RZ ;  /* 0x000000013435c819 */ /* 0x000fe400000006ff */
[----:B------:R-:W-:Y:S02]  /*0e30*/  @!P2 IADD3.X R59, R36, R25, RZ, P0, !PT ;  /* 0x00000019243ba210 */ /* 0x000fe400007fe4ff */
[----:B------:R-:W-:Y:S01]  /*0e40*/  @!P4 SHF.L.U64.HI R36, R52, 0x1, R55 ;  /* 0x000000013424c819 */ /* 0x000fe20000010237 */
[----:B------:R-:W0:Y:S01]  /*0e50*/  @!P3 LDC.64 R24, c[0x0][0x230] ;  /* 0x00008c00ff18bb82 */ /* 0x000e220000000a00 */
[----:B--2---:R-:W-:Y:S01]  /*0e60*/  @!P4 IADD3 R56, P0, R53, R28, RZ ;  /* 0x0000001c3538c210 */ /* 0x004fe20007f1e0ff */
[----:B------:R-:W-:-:S03]  /*0e70*/  @!P3 IMAD R54, R19, R26, RZ ;  /* 0x0000001a1336b224 */ /* 0x000fc600078e02ff */
[----:B------:R-:W-:-:S03]  /*0e80*/  @!P4 IADD3.X R57, R36, R29, RZ, P0, !PT ;  /* 0x0000001d2439c210 */ /* 0x000fc600007fe4ff */
[----:B------:R-:W1:Y:S01]  /*0e90*/  @!P5 LDC.64 R32, c[0x0][0x288] ;  /* 0x0000a200ff20db82 */ /* 0x000e620000000a00 */
[----:B------:R-:W-:Y:S01]  /*0ea0*/  @!P3 IMAD R61, R41, R27, R54 ;  /* 0x0000001b293db224 */ /* 0x000fe200078e0236 */
[----:B------:R-:W-:-:S06]  /*0eb0*/  @!P3 MOV R54, R68 ;  /* 0x000000440036b202 */ /* 0x000fcc0000000f00 */
[----:B------:R-:W2:Y:S01]  /*0ec0*/  @!P3 LDC.64 R28, c[0x0][0x228] ;  /* 0x00008a00ff1cbb82 */ /* 0x000ea20000000a00 */
[----:B------:R-:W-:Y:S02]  /*0ed0*/  @!P3 MOV R55, R71 ;  /* 0x000000470037b202 */ /* 0x000fe40000000f00 */
[----:B------:R-:W-:Y:S02]  /*0ee0*/  MOV R51, RZ ;  /* 0x000000ff00337202 */ /* 0x000fe40000000f00 */
[----:B------:R-:W-:Y:S01]  /*0ef0*/  MOV R52, RZ ;  /* 0x000000ff00347202 */ /* 0x000fe20000000f00 */
[----:B------:R-:W-:Y:S02]  /*0f00*/  @!P3 IMAD.WIDE.U32 R54, R41, R26, R54 ;  /* 0x0000001a2936b225 */ /* 0x000fe400078e0036 */
[----:B------:R-:W4:Y:S01]  /*0f10*/  @!P5 LDC.64 R26, c[0x0][0x230] ;  /* 0x00008c00ff1adb82 */ /* 0x000f220000000a00 */
[----:B------:R0:W5:Y:S02]  /*0f20*/  @!P2 LDG.E R51, desc[UR8][R34.64] ;  /* 0x000000082233a981 */ /* 0x000164000c1e1900 */
[----:B------:R-:W-:-:S02]  /*0f30*/  @!P3 IADD3 R55, R55, R61, RZ ;  /* 0x0000003d3737b210 */ /* 0x000fc40007ffe0ff */
[----:B------:R0:W5:Y:S01]  /*0f40*/  @!P2 LDG.E R52, desc[UR8][R58.64] ;  /* 0x000000083a34a981 */ /* 0x000162000c1e1900 */
[----:B------:R-:W-:Y:S02]  /*0f50*/  @!P4 IADD3 R30, P2, R53, R30, RZ ;  /* 0x0000001e351ec210 */ /* 0x000fe40007f5e0ff */
[----:B------:R-:W-:Y:S02]  /*0f60*/  MOV R53, RZ ;  /* 0x000000ff00357202 */ /* 0x000fe40000000f00 */
[----:B------:R-:W-:Y:S01]  /*0f70*/  @!P4 IADD3.X R31, R36, R31, RZ, P2, !PT ;  /* 0x0000001f241fc210 */ /* 0x000fe200017fe4ff */
[----:B0-----:R-:W0:Y:S01]  /*0f80*/  @!P5 LDC.64 R34, c[0x0][0x228] ;  /* 0x00008a00ff22db82 */ /* 0x001e220000000a00 */
[C---:B------:R-:W-:Y:S02]  /*0f90*/  @!P3 SHF.L.U32 R59, R54.reuse, 0x1, RZ ;  /* 0x00000001363bb819 */ /* 0x040fe400000006ff */
[----:B------:R2:W5:Y:S01]  /*0fa0*/  @!P4 LDG.E R53, desc[UR8][R56.64] ;  /* 0x000000083835c981 */ /* 0x000562000c1e1900 */
[----:B------:R-:W-:-:S02]  /*0fb0*/  @!P3 SHF.L.U64.HI R36, R54, 0x1, R55 ;  /* 0x000000013624b819 */ /* 0x000fc40000010237 */
[----:B------:R-:W-:Y:S01]  /*0fc0*/  @!P3 IADD3 R24, P0, R59, R24, RZ ;  /* 0x000000183b18b210 */ /* 0x000fe20007f1e0ff */
[----:B-1----:R-:W-:-:S03]  /*0fd0*/  @!P5 IMAD R58, R21, R32, RZ ;  /* 0x00000020153ad224 */ /* 0x002fc600078e02ff */
[----:B------:R-:W-:Y:S02]  /*0fe0*/  @!P3 IADD3.X R25, R36, R25, RZ, P0, !PT ;  /* 0x000000192419b210 */ /* 0x000fe400007fe4ff */
[----:B--2---:R-:W-:Y:S02]  /*0ff0*/  @!P3 IADD3 R28, P0, R59, R28, RZ ;  /* 0x0000001c3b1cb210 */ /* 0x004fe40007f1e0ff */
[----:B------:R-:W-:Y:S02]  /*1000*/  @!P5 MOV R56, R68 ;  /* 0x000000440038d202 */ /* 0x000fe40000000f00 */
[----:B------:R-:W-:Y:S01]  /*1010*/  @!P5 MOV R57, R71 ;  /* 0x000000470039d202 */ /* 0x000fe20000000f00 */
[----:B------:R-:W-:Y:S01]  /*1020*/  @!P5 IMAD R55, R40, R33, R58 ;  /* 0x000000212837d224 */ /* 0x000fe200078e023a */
[----:B------:R-:W-:Y:S01]  /*1030*/  @!P3 IADD3.X R29, R36, R29, RZ, P0, !PT ;  /* 0x0000001d241db210 */ /* 0x000fe200007fe4ff */
[----:B------:R-:W-:-:S05]  /*1040*/  @!P5 IMAD.WIDE.U32 R32, R40, R32, R56 ;  /* 0x000000202820d225 */ /* 0x000fca00078e0038 */
[----:B------:R-:W-:Y:S02]  /*1050*/  @!P5 IADD3 R57, R33, R55, RZ ;  /* 0x000000372139d210 */ /* 0x000fe40007ffe0ff */
[----:B------:R-:W-:-:S06]  /*1060*/  MOV R55, RZ ;  /* 0x000000ff00377202 */ /* 0x000fcc0000000f00 */
[----:B------:R-:W5:Y:S01]  /*1070*/  @!P3 LDG.E R55, desc[UR8][R24.64] ;  /* 0x000000081837b981 */ /* 0x000f62000c1e1900 */
[----:B------:R-:W-:Y:S02]  /*1080*/  MOV R60, 0x3f800000 ;  /* 0x3f800000003c7802 */ /* 0x000fe40000000f00 */
[----:B------:R-:W-:Y:S02]  /*1090*/  MOV R54, RZ ;  /* 0x000000ff00367202 */ /* 0x000fe40000000f00 */
[C---:B------:R-:W-:Y:S02]  /*10a0*/  @!P5 SHF.L.U32 R33, R32.reuse, 0x1, RZ ;  /* 0x000000012021d819 */ /* 0x040fe400000006ff */
[----:B------:R-:W-:Y:S02]  /*10b0*/  @!P5 SHF.L.U64.HI R32, R32, 0x1, R57 ;  /* 0x000000012020d819 */ /* 0x000fe40000010239 */
[----:B------:R-:W5:Y:S01]  /*10c0*/  @!P4 LDG.E R54, desc[UR8][R30.64] ;  /* 0x000000081e36c981 */ /* 0x000f62000c1e1900 */
[----:B----4-:R-:W-:-:S02]  /*10d0*/  @!P5 IADD3 R26, P2, R33, R26, RZ ;  /* 0x0000001a211ad210 */ /* 0x010fc40007f5e0ff */
[----:B0-----:R-:W-:Y:S02]  /*10e0*/  @!P5 IADD3 R34, P4, R33, R34, RZ ;  /* 0x000000222122d210 */ /* 0x001fe40007f9e0ff */
[----:B------:R-:W-:Y:S02]  /*10f0*/  CS2R R56, SRZ ;  /* 0x0000000000387805 */ /* 0x000fe4000001ff00 */
[----:B------:R-:W-:Y:S02]  /*1100*/  CS2R R58, SRZ ;  /* 0x00000000003a7805 */ /* 0x000fe4000001ff00 */
[C---:B------:R-:W-:Y:S02]  /*1110*/  @!P5 IADD3.X R27, R32.reuse, R27, RZ, P2, !PT ;  /* 0x0000001b201bd210 */ /* 0x040fe400017fe4ff */
[----:B------:R-:W-:Y:S01]  /*1120*/  @!P5 IADD3.X R35, R32, R35, RZ, P4, !PT ;  /* 0x000000232023d210 */ /* 0x000fe200027fe4ff */
[----:B------:R-:W-:Y:S01]  /*1130*/  BSSY B0, `(.L_x_974) ;  /* 0x0000021000007945 */ /* 0x000fe20003800000 */
[----:B------:R0:W5:Y:S01]  /*1140*/  @!P3 LDG.E R56, desc[UR8][R28.64] ;  /* 0x000000081c38b981 */ /* 0x000162000c1e1900 */
[----:B------:R-:W-:-:S02]  /*1150*/  MOV R64, RZ ;  /* 0x000000ff00407202 */ /* 0x000fc40000000f00 */
[----:B------:R-:W-:Y:S01]  /*1160*/  MOV R62, RZ ;  /* 0x000000ff003e7202 */ /* 0x000fe20000000f00 */
[----:B------:R1:W5:Y:S04]  /*1170*/  @!P5 LDG.E R58, desc[UR8][R26.64] ;  /* 0x000000081a3ad981 */ /* 0x000368000c1e1900 */
[----:B------:R1:W5:Y:S01]  /*1180*/  @!P5 LDG.E R57, desc[UR8][R34.64] ;  /* 0x000000082239d981 */ /* 0x000362000c1e1900 */
[----:B------:R-:W-:Y:S01]  /*1190*/  ISETP.NE.AND P5, PT, RZ, UR10, PT ;  /* 0x0000000aff007c0c */ /* 0x000fe2000bfa5270 */
[--C-:B0-----:R-:W-:Y:S02]  /*11a0*/  HADD2.F32 R29, -RZ, R20.reuse.H0_H0 ;  /* 0x20000014ff1d7230 */ /* 0x101fe40000004100 */
[----:B------:R-:W-:Y:S02]  /*11b0*/  HADD2.F32 R31, -RZ, R20.H1_H1 ;  /* 0x30000014ff1f7230 */ /* 0x000fe40000004100 */
[----:B---3--:R-:W-:-:S05]  /*11c0*/  FFMA.FTZ R23, -R22, R22, R23 ;  /* 0x0000001616177223 */ /* 0x008fca0000010117 */
[----:B------:R-:W-:-:S13]  /*11d0*/  FSETP.GTU.FTZ.AND P0, PT, R23, RZ, PT ;  /* 0x000000ff1700720b */ /* 0x000fda0003f1c000 */
[----:B------:R-:W0:Y:S02]  /*11e0*/  @P0 LDC R24, c[0x0][0x250] ;  /* 0x00009400ff180b82 */ /* 0x000e240000000800 */
[----:B0-----:R-:W-:-:S04]  /*11f0*/  @P0 FADD.FTZ R24, R23, R24 ;  /* 0x0000001817180221 */ /* 0x001fc80000010000 */
[----:B------:R1:W0:Y:S01]  /*1200*/  @P0 MUFU.RSQ R60, R24 ;  /* 0x00000018003c0308 */ /* 0x0002220000001400 */
[----:B------:R-:W-:Y:S02]  /*1210*/  ISETP.GT.U32.AND P0, PT, R49, 0x29f, PT ;  /* 0x0000029f3100780c */ /* 0x000fe40003f04070 */
[----:B------:R-:W-:-:S11]  /*1220*/  MOV R23, RZ ;  /* 0x000000ff00177202 */ /* 0x000fd60000000f00 */
[----:B-1----:R-:W-:Y:S05]  /*1230*/  @P0 BRA `(.L_x_975) ;  /* 0x0000000000400947 */ /* 0x002fea0003800000 */
[----:B------:R-:W-:Y:S01]  /*1240*/  ISETP.NE.AND P0, PT, RZ, UR10, PT ;  /* 0x0000000aff007c0c */ /* 0x000fe2000bf05270 */
[----:B------:R-:W1:Y:S01]  /*1250*/  LDC.64 R26, c[0x0][0x238] ;  /* 0x00008e00ff1a7b82 */ /* 0x000e620000000a00 */
[----:B------:R-:W-:-:S04]  /*1260*/  IADD3 R37, R50, R37, RZ ;  /* 0x0000002532257210 */ /* 0x000fc80007ffe0ff */
[----:B------:R-:W-:-:S07]  /*1270*/  SHF.R.S32.HI R28, RZ, 0x1f, R37 ;  /* 0x0000001fff1c7819 */ /* 0x000fce0000011425 */
[----:B------:R-:W2:Y:S01]  /*1280*/  @P0 LDC.64 R24, c[0x0][0x240] ;  /* 0x00009000ff180b82 */ /* 0x000ea20000000a00 */
[----:B-1----:R-:W-:-:S05]  /*1290*/  IMAD.WIDE R26, R37, 0x2, R26 ;  /* 0x00000002251a7825 */ /* 0x002fca00078e021a */
[----:B------:R-:W3:Y:S04]  /*12a0*/  LDG.E.U16 R64, desc[UR8][R26.64] ;  /* 0x000000081a407981 */ /* 0x000ee8000c1e1500 */
[----:B------:R-:W4:Y:S01]  /*12b0*/  LDG.E.U16 R62, desc[UR8][R26.64+0x2] ;  /* 0x000002081a3e7981 */ /* 0x000f22000c1e1500 */
[----:B--2---:R-:W-:-:S04]  /*12c0*/  @P0 LEA R24, P2, R37, R24, 0x1 ;  /* 0x0000001825180211 */ /* 0x004fc800078408ff */
[----:B------:R-:W-:-:S05]  /*12d0*/  @P0 LEA.HI.X R25, R37, R25, R28, 0x1, P2 ;  /* 0x0000001925190211 */ /* 0x000fca00010f0c1c */
[----:B------:R-:W2:Y:S04]  /*12e0*/  @P0 LDG.E.U16 R30, desc[UR8][R24.64] ;  /* 0x00000008181e0981 */ /* 0x000ea8000c1e1500 */
[----:B------:R-:W2:Y:S01]  /*12f0*/  @P0 LDG.E.U16 R28, desc[UR8][R24.64+0x2] ;  /* 0x00000208181c0981 */ /* 0x000ea2000c1e1500 */
[----:B---3--:R-:W-:Y:S02]  /*1300*/  SHF.L.U32 R64, R64, 0x10, RZ ;  /* 0x0000001040407819 */ /* 0x008fe400000006ff */
[----:B----4-:R-:W-:Y:S02]  /*1310*/  SHF.L.U32 R62, R62, 0x10, RZ ;  /* 0x000000103e3e7819 */ /* 0x010fe400000006ff */
[----:B--2---:R-:W-:Y:S02]  /*1320*/  @P0 SHF.L.U32 R59, R30, 0x10, RZ ;  /* 0x000000101e3b0819 */ /* 0x004fe400000006ff */
[----:B------:R-:W-:-:S07]  /*1330*/  @P0 SHF.L.U32 R23, R28, 0x10, RZ ;  /* 0x000000101c170819 */ /* 0x000fce00000006ff */
.L_x_975:
[----:B------:R-:W-:Y:S05]  /*1340*/  BSYNC B0 ;  /* 0x0000000000007941 */ /* 0x000fea0003800000 */
.L_x_974:
[C---:B------:R-:W-:Y:S01]  /*1350*/  FADD.FTZ R29, -R22.reuse, R29 ;  /* 0x0000001d161d7221 */ /* 0x040fe20000010100 */
[----:B------:R-:W-:Y:S01]  /*1360*/  FADD.FTZ R31, -R22, R31 ;  /* 0x0000001f161f7221 */ /* 0x000fe20000010100 */
[--C-:B-----5:R-:W-:Y:S02]  /*1370*/  HADD2.F32 R27, -RZ, R18.reuse.H0_H0 ;  /* 0x20000012ff1b7230 */ /* 0x120fe40000004100 */
[----:B------:R-:W-:Y:S02]  /*1380*/  HADD2.F32 R25, -RZ, R18.H1_H1 ;  /* 0x30000012ff197230 */ /* 0x000fe40000004100 */
[-C--:B0-----:R-:W-:Y:S01]  /*1390*/  FMUL.FTZ R26, R29, R60.reuse ;  /* 0x0000003c1d1a7220 */ /* 0x081fe20000410000 */
        /* <DEDUP_REMOVED lines=13> */
[----:B-1----:R-:W-:Y:S01]  /*1470*/  FMUL.FTZ R27, R27, R32 ;  /* 0x000000201b1b7220 */ /* 0x002fe20000410000 */
[----:B------:R-:W-:Y:S01]  /*1480*/  FADD.FTZ R35, -R32, 1 ;  /* 0x3f80000020237421 */ /* 0x000fe20000010100 */
[----:B------:R-:W-:-:S03]  /*1490*/  FADD.FTZ R32, -R34, 1 ;  /* 0x3f80000022207421 */ /* 0x000fc60000010100 */
[----:B------:R-:W-:Y:S01]  /*14a0*/  FFMA.FTZ R28, R28, R35, 1 ;  /* 0x3f8000001c1c7423 */ /* 0x000fe20000010023 */
[----:B------:R-:W-:-:S03]  /*14b0*/  FFMA.FTZ R32, R29, R32, 1 ;  /* 0x3f8000001d207423 */ /* 0x000fc60000010020 */
[----:B------:R-:W-:Y:S01]  /*14c0*/  FMUL.FTZ R27, R27, R28 ;  /* 0x0000001c1b1b7220 */ /* 0x000fe20000410000 */
[----:B------:R-:W-:-:S07]  /*14d0*/  FMUL.FTZ R25, R25, R32 ;  /* 0x0000002019197220 */ /* 0x000fce0000410000 */
.L_x_976:
[----:B------:R-:W-:Y:S01]  /*14e0*/  FMUL.FTZ R29, R27, R64 ;  /* 0x000000401b1d7220 */ /* 0x000fe20000410000 */
[--C-:B------:R-:W-:Y:S02]  /*14f0*/  HADD2.F32 R33, -RZ, R38.reuse.H0_H0 ;  /* 0x20000026ff217230 */ /* 0x100fe40000004100 */
[----:B------:R-:W-:Y:S01]  /*1500*/  FMUL.FTZ R30, R25, R62 ;  /* 0x0000003e191e7220 */ /* 0x000fe20000410000 */
[----:B------:R-:W-:Y:S02]  /*1510*/  HADD2.F32 R35, -RZ, R38.H1_H1 ;  /* 0x30000026ff237230 */ /* 0x000fe40000004100 */
[----:B------:R-:W-:Y:S01]  /*1520*/  FFMA.FTZ R31, R26, R29, RZ ;  /* 0x0000001d1a1f7223 */ /* 0x000fe200000100ff */
[----:B------:R-:W-:Y:S01]  /*1530*/  FADD.FTZ R29, RZ, R29 ;  /* 0x0000001dff1d7221 */ /* 0x000fe20000010000 */
[C---:B------:R-:W-:Y:S01]  /*1540*/  FADD.FTZ R33, -R22.reuse, R33 ;  /* 0x0000002116217221 */ /* 0x040fe20000010100 */
[----:B------:R-:W-:Y:S01]  /*1550*/  FADD.FTZ R35, -R22, R35 ;  /* 0x0000002316237221 */ /* 0x000fe20000010100 */
[----:B------:R-:W-:Y:S01]  /*1560*/  FFMA.FTZ R28, R24, R30, R31 ;  /* 0x0000001e181c7223 */ /* 0x000fe2000001001f */
[----:B------:R-:W-:Y:S01]  /*1570*/  FADD.FTZ R29, R30, R29 ;  /* 0x0000001d1e1d7221 */ /* 0x000fe20000010000 */
[-C--:B------:R-:W-:Y:S01]  /*1580*/  FMUL.FTZ R32, R33, R60.reuse ;  /* 0x0000003c21207220 */ /* 0x080fe20000410000 */
[----:B------:R-:W-:Y:S01]  /*1590*/  FMUL.FTZ R30, R35, R60 ;  /* 0x0000003c231e7220 */ /* 0x000fe20000410000 */
[----:B------:R-:W-:Y:S01]  /*15a0*/  FFMA.FTZ R33, R26, R27, RZ ;  /* 0x0000001b1a217223 */ /* 0x000fe200000100ff */
[----:B------:R-:W-:-:S02]  /*15b0*/  HADD2.F32 R35, -RZ, R16.H0_H0 ;  /* 0x20000010ff237230 */ /* 0x000fc40000004100 */
        /* <DEDUP_REMOVED lines=20> */
.L_x_977:
[----:B------:R-:W-:Y:S01]  /*1700*/  FADD.FTZ R26, RZ, R27 ;  /* 0x0000001bff1a7221 */ /* 0x000fe20000010000 */
[----:B------:R-:W-:Y:S01]  /*1710*/  FMUL.FTZ R27, R35, R64 ;  /* 0x00000040231b7220 */ /* 0x000fe20000410000 */
[----:B------:R-:W-:Y:S01]  /*1720*/  FFMA.FTZ R33, R32, R35, R33 ;  /* 0x0000002320217223 */ /* 0x000fe20000010021 */
[----:B------:R-:W-:Y:S01]  /*1730*/  FFMA.FTZ R37, R24, R25, RZ ;  /* 0x0000001918257223 */ /* 0x000fe200000100ff */
[----:B------:R-:W-:Y:S01]  /*1740*/  FADD.FTZ R26, R26, R35 ;  /* 0x000000231a1a7221 */ /* 0x000fe20000010000 */
[----:B------:R-:W-:Y:S01]  /*1750*/  FFMA.FTZ R35, R32, R27, R28 ;  /* 0x0000001b20237223 */ /* 0x000fe2000001001c */
[----:B------:R-:W-:Y:S01]  /*1760*/  FADD.FTZ R28, RZ, R25 ;  /* 0x00000019ff1c7221 */ /* 0x000fe20000010000 */
[----:B------:R-:W-:-:S03]  /*1770*/  FFMA.FTZ R24, R30, R31, R37 ;  /* 0x0000001f1e187223 */ /* 0x000fc60000010025 */
[----:B------:R-:W-:Y:S01]  /*1780*/  FADD.FTZ R25, R28, R31 ;  /* 0x0000001f1c197221 */ /* 0x000fe20000010000 */
[----:B------:R-:W-:Y:S01]  /*1790*/  FADD.FTZ R28, R29, R27 ;  /* 0x0000001b1d1c7221 */ /* 0x000fe20000010000 */
[----:B------:R-:W-:Y:S01]  /*17a0*/  FMUL.FTZ R31, R31, R62 ;  /* 0x0000003e1f1f7220 */ /* 0x000fe20000410000 */
[--C-:B------:R-:W-:Y:S02]  /*17b0*/  HADD2.F32 R27, -RZ, R12.reuse.H0_H0 ;  /* 0x2000000cff1b7230 */ /* 0x100fe40000004100 */
[----:B------:R-:W-:Y:S02]  /*17c0*/  HADD2.F32 R29, -RZ, R12.H1_H1 ;  /* 0x3000000cff1d7230 */ /* 0x000fe40000004100 */
[----:B------:R-:W-:Y:S01]  /*17d0*/  FFMA.FTZ R30, R30, R31, R35 ;  /* 0x0000001f1e1e7223 */ /* 0x000fe20000010023 */
[C---:B------:R-:W-:Y:S01]  /*17e0*/  FADD.FTZ R35, -R22.reuse, R27 ;  /* 0x0000001b16237221 */ /* 0x040fe20000010100 */
[----:B------:R-:W-:Y:S01]  /*17f0*/  FADD.FTZ R27, R31, R28 ;  /* 0x0000001c1f1b7221 */ /* 0x000fe20000010000 */
[----:B------:R-:W-:Y:S01]  /*1800*/  FADD.FTZ R29, -R22, R29 ;  /* 0x0000001d161d7221 */ /* 0x000fe20000010100 */
[----:B------:R-:W-:-:S02]  /*1810*/  HADD2.F32 R31, -RZ, R10.H0_H0 ;  /* 0x2000000aff1f7230 */ /* 0x000fc40000004100 */
        /* <DEDUP_REMOVED lines=17> */
[----:B0-----:R-:W-:Y:S01]  /*1930*/  FADD.FTZ R74, -R37, 1 ;  /* 0x3f800000254a7421 */ /* 0x001fe20000010100 */
[----:B------:R-:W-:-:S03]  /*1940*/  FMUL.FTZ R28, R28, R37 ;  /* 0x000000251c1c7220 */ /* 0x000fc60000410000 */
[----:B------:R-:W-:Y:S01]  /*1950*/  FFMA.FTZ R35, R31, R74, 1 ;  /* 0x3f8000001f237423 */ /* 0x000fe2000001004a */
[----:B------:R-:W-:-:S03]  /*1960*/  FMUL.FTZ R31, R61, R72 ;  /* 0x000000483d1f7220 */ /* 0x000fc60000410000 */
[----:B------:R-:W-:-:S07]  /*1970*/  FMUL.FTZ R28, R28, R35 ;  /* 0x000000231c1c7220 */ /* 0x000fce0000410000 */
.L_x_978:
[----:B------:R-:W-:Y:S01]  /*1980*/  FMUL.FTZ R35, R31, R64 ;  /* 0x000000401f237220 */ /* 0x000fe20000410000 */
[----:B------:R-:W-:Y:S01]  /*1990*/  FADD.FTZ R26, R26, R31 ;  /* 0x0000001f1a1a7221 */ /* 0x000fe20000010000 */
[----:B------:R-:W-:Y:S01]  /*19a0*/  FFMA.FTZ R33, R32, R31, R33 ;  /* 0x0000001f20217223 */ /* 0x000fe20000010021 */
[----:B------:R-:W-:Y:S01]  /*19b0*/  FADD.FTZ R25, R25, R28 ;  /* 0x0000001c19197221 */ /* 0x000fe20000010000 */
[----:B------:R-:W-:Y:S01]  /*19c0*/  FFMA.FTZ R24, R29, R28, R24 ;  /* 0x0000001c1d187223 */ /* 0x000fe20000010018 */
[----:B------:R-:W-:Y:S01]  /*19d0*/  FMUL.FTZ R31, R28, R62 ;  /* 0x0000003e1c1f7220 */ /* 0x000fe20000410000 */
[----:B------:R-:W-:Y:S01]  /*19e0*/  FFMA.FTZ R30, R32, R35, R30 ;  /* 0x00000023201e7223 */ /* 0x000fe2000001001e */
[----:B------:R-:W-:Y:S01]  /*19f0*/  FADD.FTZ R28, R27, R35 ;  /* 0x000000231b1c7221 */ /* 0x000fe20000010000 */
[--C-:B------:R-:W-:Y:S02]  /*1a00*/  HADD2.F32 R35, -RZ, R14.reuse.H1_H1 ;  /* 0x3000000eff237230 */ /* 0x100fe40000004100 */
[----:B------:R-:W-:-:S02]  /*1a10*/  HADD2.F32 R27, -RZ, R14.H0_H0 ;  /* 0x2000000eff1b7230 */ /* 0x000fc40000004100 */
[----:B------:R-:W-:Y:S01]  /*1a20*/  FFMA.FTZ R29, R29, R31, R30 ;  /* 0x0000001f1d1d7223 */ /* 0x000fe2000001001e */
[C---:B------:R-:W-:Y:S02]  /*1a30*/  FADD.FTZ R35, -R22.reuse, R35 ;  /* 0x0000002316237221 */ /* 0x040fe40000010100 */
[----:B------:R-:W-:Y:S01]  /*1a40*/  FADD.FTZ R37, -R22, R27 ;  /* 0x0000001b16257221 */ /* 0x000fe20000010100 */
[----:B------:R-:W-:Y:S01]  /*1a50*/  FADD.FTZ R27, R31, R28 ;  /* 0x0000001c1f1b7221 */ /* 0x000fe20000010000 */
[-C--:B------:R-:W-:Y:S01]  /*1a60*/  FMUL.FTZ R31, R35, R60.reuse ;  /* 0x0000003c231f7220 */ /* 0x080fe20000410000 */
[--C-:B------:R-:W-:Y:S02]  /*1a70*/  HADD2.F32 R35, -RZ, R8.reuse.H0_H0 ;  /* 0x20000008ff237230 */ /* 0x100fe40000004100 */
        /* <DEDUP_REMOVED lines=21> */
.L_x_979:
[----:B------:R-:W-:Y:S01]  /*1bd0*/  FMUL.FTZ R32, R35, R64 ;  /* 0x0000004023207220 */ /* 0x000fe20000410000 */
[----:B------:R-:W-:Y:S01]  /*1be0*/  FFMA.FTZ R33, R30, R35, R33 ;  /* 0x000000231e217223 */ /* 0x000fe20000010021 */
[----:B------:R-:W-:Y:S01]  /*1bf0*/  FADD.FTZ R26, R26, R35 ;  /* 0x000000231a1a7221 */ /* 0x000fe20000010000 */
[--C-:B------:R-:W-:Y:S02]  /*1c00*/  HADD2.F32 R35, -RZ, R51.reuse.H1_H1 ;  /* 0x30000033ff237230 */ /* 0x100fe40000004100 */
[----:B------:R-:W-:Y:S01]  /*1c10*/  FFMA.FTZ R30, R30, R32, R29 ;  /* 0x000000201e1e7223 */ /* 0x000fe2000001001d */
[----:B------:R-:W-:Y:S01]  /*1c20*/  FADD.FTZ R32, R27, R32 ;  /* 0x000000201b207221 */ /* 0x000fe20000010000 */
[----:B------:R-:W-:Y:S02]  /*1c30*/  HADD2.F32 R27, -RZ, R51.H0_H0 ;  /* 0x20000033ff1b7230 */ /* 0x000fe40000004100 */
[----:B------:R-:W-:Y:S01]  /*1c40*/  FMUL.FTZ R29, R28, R62 ;  /* 0x0000003e1c1d7220 */ /* 0x000fe20000410000 */
[C---:B------:R-:W-:Y:S01]  /*1c50*/  FADD.FTZ R35, -R22.reuse, R35 ;  /* 0x0000002316237221 */ /* 0x040fe20000010100 */
[----:B------:R-:W-:Y:S01]  /*1c60*/  FFMA.FTZ R24, R31, R28, R24 ;  /* 0x0000001c1f187223 */ /* 0x000fe20000010018 */
[----:B------:R-:W-:Y:S01]  /*1c70*/  FADD.FTZ R25, R25, R28 ;  /* 0x0000001c19197221 */ /* 0x000fe20000010000 */
[----:B------:R-:W-:Y:S01]  /*1c80*/  FADD.FTZ R37, -R22, R27 ;  /* 0x0000001b16257221 */ /* 0x000fe20000010100 */
[----:B------:R-:W-:Y:S01]  /*1c90*/  FFMA.FTZ R31, R31, R29, R30 ;  /* 0x0000001d1f1f7223 */ /* 0x000fe2000001001e */
[----:B------:R-:W-:Y:S01]  /*1ca0*/  FADD.FTZ R27, R29, R32 ;  /* 0x000000201d1b7221 */ /* 0x000fe20000010000 */
[-C--:B------:R-:W-:Y:S01]  /*1cb0*/  FMUL.FTZ R29, R35, R60.reuse ;  /* 0x0000003c231d7220 */ /* 0x080fe20000410000 */
[----:B------:R-:W-:Y:S01]  /*1cc0*/  FMUL.FTZ R30, R37, R60 ;  /* 0x0000003c251e7220 */ /* 0x000fe20000410000 */
        /* <DEDUP_REMOVED lines=21> */
.L_x_980:
        /* <DEDUP_REMOVED lines=37> */
.L_x_981:
[----:B------:R-:W-:Y:S01]  /*2070*/  FMUL.FTZ R32, R35, R64 ;  /* 0x0000004023207220 */ /* 0x000fe20000410000 */
[C---:B------:R-:W-:Y:S01]  /*2080*/  FFMA.FTZ R33, R30.reuse, R35, R33 ;  /* 0x000000231e217223 */ /* 0x040fe20000010021 */
[----:B------:R-:W-:Y:S01]  /*2090*/  FADD.FTZ R25, R25, R28 ;  /* 0x0000001c19197221 */ /* 0x000fe20000010000 */
[----:B------:R-:W-:Y:S01]  /*20a0*/  FFMA.FTZ R24, R31, R28, R24 ;  /* 0x0000001c1f187223 */ /* 0x000fe20000010018 */
[----:B------:R-:W-:Y:S01]  /*20b0*/  FFMA.FTZ R30, R30, R32, R29 ;  /* 0x000000201e1e7223 */ /* 0x000fe2000001001d */
[----:B------:R-:W-:Y:S01]  /*20c0*/  FMUL.FTZ R29, R28, R62 ;  /* 0x0000003e1c1d7220 */ /* 0x000fe20000410000 */
[----:B------:R-:W-:Y:S01]  /*20d0*/  FADD.FTZ R26, R26, R35 ;  /* 0x000000231a1a7221 */ /* 0x000fe20000010000 */
[----:B------:R-:W-:Y:S01]  /*20e0*/  FADD.FTZ R28, R27, R32 ;  /* 0x000000201b1c7221 */ /* 0x000fe20000010000 */
[--C-:B------:R-:W-:Y:S02]  /*20f0*/  HADD2.F32 R27, -RZ, R55.reuse.H0_H0 ;  /* 0x20000037ff1b7230 */ /* 0x100fe40000004100 */
[----:B------:R-:W-:Y:S01]  /*2100*/  FFMA.FTZ R31, R31, R29, R30 ;  /* 0x0000001d1f1f7223 */ /* 0x000fe2000001001e */
[----:B------:R-:W-:-:S02]  /*2110*/  HADD2.F32 R35, -RZ, R55.H1_H1 ;  /* 0x30000037ff237230 */ /* 0x000fc40000004100 */
[----:B------:R-:W-:Y:S01]  /*2120*/  FADD.FTZ R28, R29, R28 ;  /* 0x0000001c1d1c7221 */ /* 0x000fe20000010000 */
[C---:B------:R-:W-:Y:S02]  /*2130*/  FADD.FTZ R27, -R22.reuse, R27 ;  /* 0x0000001b161b7221 */ /* 0x040fe40000010100 */
[----:B------:R-:W-:Y:S02]  /*2140*/  FADD.FTZ R35, -R22, R35 ;  /* 0x0000002316237221 */ /* 0x000fe40000010100 */
[-C--:B------:R-:W-:Y:S01]  /*2150*/  FMUL.FTZ R30, R27, R60.reuse ;  /* 0x0000003c1b1e7220 */ /* 0x080fe20000410000 */
[--C-:B------:R-:W-:Y:S02]  /*2160*/  HADD2.F32 R27, -RZ, R56.reuse.H1_H1 ;  /* 0x30000038ff1b7230 */ /* 0x100fe40000004100 */
[----:B------:R-:W-:Y:S01]  /*2170*/  FMUL.FTZ R29, R35, R60 ;  /* 0x0000003c231d7220 */ /* 0x000fe20000410000 */
[----:B------:R-:W-:Y:S01]  /*2180*/  HADD2.F32 R35, -RZ, R56.H0_H0 ;  /* 0x20000038ff237230 */ /* 0x000fe20000004100 */
        /* <DEDUP_REMOVED lines=19> */
.L_x_982:
[----:B------:R-:W-:Y:S01]  /*22c0*/  FMUL.FTZ R32, R35, R64 ;  /* 0x0000004023207220 */ /* 0x000fe20000410000 */
[----:B------:R-:W-:Y:S01]  /*22d0*/  FFMA.FTZ R33, R30, R35, R33 ;  /* 0x000000231e217223 */ /* 0x000fe20000010021 */
[----:B------:R-:W-:Y:S01]  /*22e0*/  FADD.FTZ R26, R26, R35 ;  /* 0x000000231a1a7221 */ /* 0x000fe20000010000 */
[--C-:B------:R-:W-:Y:S02]  /*22f0*/  HADD2.F32 R35, -RZ, R58.reuse.H1_H1 ;  /* 0x3000003aff237230 */ /* 0x100fe40000004100 */
[----:B------:R-:W-:Y:S01]  /*2300*/  FFMA.FTZ R30, R30, R32, R31 ;  /* 0x000000201e1e7223 */ /* 0x000fe2000001001f */
[----:B------:R-:W-:Y:S01]  /*2310*/  FADD.FTZ R32, R28, R32 ;  /* 0x000000201c207221 */ /* 0x000fe20000010000 */
[----:B------:R-:W-:Y:S01]  /*2320*/  FMUL.FTZ R31, R27, R62 ;  /* 0x0000003e1b1f7220 */ /* 0x000fe20000410000 */
[C---:B------:R-:W-:Y:S01]  /*2330*/  FFMA.FTZ R28, R29.reuse, R27, R24 ;  /* 0x0000001b1d1c7223 */ /* 0x040fe20000010018 */
[----:B------:R-:W-:Y:S02]  /*2340*/  FADD.FTZ R35, -R22, R35 ;  /* 0x0000002316237221 */ /* 0x000fe40000010100 */
[----:B------:R-:W-:Y:S01]  /*2350*/  FFMA.FTZ R29, R29, R31, R30 ;  /* 0x0000001f1d1d7223 */ /* 0x000fe2000001001e */
[----:B------:R-:W-:Y:S01]  /*2360*/  FADD.FTZ R24, R31, R32 ;  /* 0x000000201f187221 */ /* 0x000fe20000010000 */
[----:B------:R-:W-:-:S02]  /*2370*/  HADD2.F32 R31, -RZ, R58.H0_H0 ;  /* 0x2000003aff1f7230 */ /* 0x000fc40000004100 */
[----:B------:R-:W-:Y:S01]  /*2380*/  FMUL.FTZ R32, R35, R60 ;  /* 0x0000003c23207220 */ /* 0x000fe20000410000 */
[----:B------:R-:W-:Y:S02]  /*2390*/  HADD2.F32 R35, -RZ, R57.H0_H0 ;  /* 0x20000039ff237230 */ /* 0x000fe40000004100 */
[----:B------:R-:W-:-:S04]  /*23a0*/  FADD.FTZ R31, -R22, R31 ;  /* 0x0000001f161f7221 */ /* 0x000fc80000010100 */
        /* <DEDUP_REMOVED lines=21> */
.L_x_983:
        /* <DEDUP_REMOVED lines=9> */
[----:B------:R-:W-:Y:S01]  /*2590*/  FADD.FTZ R72, R25, R27 ;  /* 0x0000001b19487221 */ /* 0x000fe20000010000 */
[C---:B------:R-:W-:Y:S01]  /*25a0*/  FFMA.FTZ R36, R32.reuse, R37, R29 ;  /* 0x0000002520247223 */ /* 0x040fe2000001001d */
[----:B------:R-:W-:Y:S01]  /*25b0*/  FADD.FTZ R37, R37, R24 ;  /* 0x0000001825257221 */ /* 0x000fe20000010000 */
[C---:B------:R-:W-:Y:S01]  /*25c0*/  ISETP.NE.AND P2, PT, R49.reuse, RZ, PT ;  /* 0x000000ff3100720c */ /* 0x040fe20003f45270 */
[----:B------:R-:W-:Y:S01]  /*25d0*/  FFMA.FTZ R25, R32, R31, R28 ;  /* 0x0000001f20197223 */ /* 0x000fe2000001001c */
[----:B------:R-:W-:Y:S01]  /*25e0*/  FADD.FTZ R26, R26, R35 ;  /* 0x000000231a1a7221 */ /* 0x000fe20000010000 */
[----:B------:R-:W1:Y:S01]  /*25f0*/  SHFL.DOWN PT, R29, R36, 0x1, 0x1f ;  /* 0x08201f00241d7f89 */ /* 0x000e6200000e0000 */
[----:B------:R-:W-:Y:S01]  /*2600*/  FADD.FTZ R27, R72, R31 ;  /* 0x0000001f481b7221 */ /* 0x000fe20000010000 */
[----:B------:R-:W-:Y:S01]  /*2610*/  BSSY B0, `(.L_x_984) ;  /* 0x0000053000007945 */ /* 0x000fe20003800000 */
[----:B------:R-:W-:Y:S01]  /*2620*/  ISETP.GT.U32.AND P4, PT, R49, 0x14, PT ;  /* 0x000000143100780c */ /* 0x000fe20003f84070 */
        /* <DEDUP_REMOVED lines=21> */
[----:B------:R-:W-:Y:S01]  /*2780*/  ISETP.GT.AND P0, PT, R0, 0xf, PT ;  /* 0x0000000f0000780c */ /* 0x000fe20003f04270 */
[----:B------:R-:W-:Y:S02]  /*2790*/  FFMA.FTZ R24, R30, R35, R33 ;  /* 0x000000231e187223 */ /* 0x000fe40000010021 */
[----:B------:R-:W1:Y:S04]  /*27a0*/  SHFL.DOWN PT, R34, R37, 0x10, 0x1f ;  /* 0x0a001f0025227f89 */ /* 0x000e6800000e0000 */
[----:B------:R2:W-:Y:S06]  /*27b0*/  STS.128 [R61], R24 ;  /* 0x000000183d007388 */ /* 0x0005ec0000000c00 */
[----:B0-----:R-:W-:Y:S01]  /*27c0*/  @!P0 FADD.FTZ R36, R36, R29 ;  /* 0x0000001d24248221 */ /* 0x001fe20000010000 */
[----:B-1----:R-:W-:-:S05]  /*27d0*/  @!P0 FADD.FTZ R37, R37, R34 ;  /* 0x0000002225258221 */ /* 0x002fca0000010000 */
[----:B------:R2:W-:Y:S01]  /*27e0*/  @!P3 STS.64 [R5+0x18], R36 ;  /* 0x000018240500b388 */ /* 0x0005e20000000a00 */
[----:B------:R-:W-:Y:S06]  /*27f0*/  BAR.SYNC.DEFER_BLOCKING 0x0 ;  /* 0x0000000000007b1d */ /* 0x000fec0000010000 */
[----:B------:R-:W-:Y:S05]  /*2800*/  @P2 BRA `(.L_x_985) ;  /* 0x0000000000cc2947 */ /* 0x000fea0003800000 */
[----:B------:R-:W-:-:S09]  /*2810*/  ULEA UR5, UR11, UR6, 0x18 ;  /* 0x000000060b057291 */ /* 0x000fd2000f8ec03f */
[----:B------:R-:W0:Y:S04]  /*2820*/  LDS.128 R28, [UR5+0x20] ;  /* 0x00002005ff1c7984 */ /* 0x000e280008000c00 */
[----:B------:R-:W1:Y:S01]  /*2830*/  LDS.128 R32, [UR5+0x30] ;  /* 0x00003005ff207984 */ /* 0x000e620008000c00 */
[----:B0-----:R-:W-:Y:S01]  /*2840*/  FADD.FTZ R63, R36, R28 ;  /* 0x0000001c243f7221 */ /* 0x001fe20000010000 */
[----:B------:R-:W-:-:S03]  /*2850*/  FADD.FTZ R28, R37, R29 ;  /* 0x0000001d251c7221 */ /* 0x000fc60000010000 */
[----:B------:R-:W-:Y:S01]  /*2860*/  FADD.FTZ R63, R63, R30 ;  /* 0x0000001e3f3f7221 */ /* 0x000fe20000010000 */
[----:B------:R-:W-:-:S03]  /*2870*/  FADD.FTZ R28, R28, R31 ;  /* 0x0000001f1c1c7221 */ /* 0x000fc60000010000 */
[----:B-1----:R-:W-:Y:S01]  /*2880*/  FADD.FTZ R63, R63, R32 ;  /* 0x000000203f3f7221 */ /* 0x002fe20000010000 */
[----:B------:R-:W-:Y:S02]  /*2890*/  FADD.FTZ R32, R28, R33 ;  /* 0x000000211c207221 */ /* 0x000fe40000010000 */
[----:B------:R-:W0:Y:S01]  /*28a0*/  LDS.128 R28, [UR5+0x40] ;  /* 0x00004005ff1c7984 */ /* 0x000e220008000c00 */
[----:B------:R-:W-:Y:S01]  /*28b0*/  FADD.FTZ R63, R63, R34 ;  /* 0x000000223f3f7221 */ /* 0x000fe20000010000 */
[----:B------:R-:W-:-:S03]  /*28c0*/  FADD.FTZ R32, R32, R35 ;  /* 0x0000002320207221 */ /* 0x000fc60000010000 */
[----:B0-----:R-:W-:Y:S01]  /*28d0*/  FADD.FTZ R63, R63, R28 ;  /* 0x0000001c3f3f7221 */ /* 0x001fe20000010000 */
        /* <DEDUP_REMOVED lines=35> */
[----:B------:R-:W-:-:S03]  /*2b10*/  FADD.FTZ R28, R28, R33 ;  /* 0x000000211c1c7221 */ /* 0x000fc60000010000 */
[----:B--2---:R-:W-:Y:S01]  /*2b20*/  FADD.FTZ R36, R63, R34 ;  /* 0x000000223f247221 */ /* 0x004fe20000010000 */
[----:B------:R-:W-:-:S07]  /*2b30*/  FADD.FTZ R37, R28, R35 ;  /* 0x000000231c257221 */ /* 0x000fce0000010000 */
.L_x_985:
[----:B------:R-:W-:Y:S05]  /*2b40*/  BSYNC B0 ;  /* 0x0000000000007941 */ /* 0x000fea0003800000 */
.L_x_984:
[----:B------:R-:W-:Y:S06]  /*2b50*/  BAR.SYNC.DEFER_BLOCKING 0x0 ;  /* 0x0000000000007b1d */ /* 0x000fec0000010000 */
[----:B------:R-:W-:Y:S04]  /*2b60*/  BSSY B0, `(.L_x_986) ;  /* 0x000009d000007945 */ /* 0x000fe80003800000 */
[----:B------:R-:W-:Y:S05]  /*2b70*/  @P4 BRA `(.L_x_987) ;  /* 0x00000008006c4947 */ /* 0x000fea0003800000 */
[----:B------:R-:W0:Y:S04]  /*2b80*/  LDS.128 R28, [R61+0x150] ;  /* 0x000150003d1c7984 */ /* 0x000e280000000c00 */
[----:B------:R-:W1:Y:S01]  /*2b90*/  LDS.128 R32, [R61+0x2a0] ;  /* 0x0002a0003d207984 */ /* 0x000e620000000c00 */
[----:B0-----:R-:W-:Y:S01]  /*2ba0*/  FADD.FTZ R63, R24, R28 ;  /* 0x0000001c183f7221 */ /* 0x001fe20000010000 */
[----:B--2---:R-:W-:Y:S01]  /*2bb0*/  FADD.FTZ R24, R25, R29 ;  /* 0x0000001d19187221 */ /* 0x004fe20000010000 */
[----:B------:R-:W-:Y:S01]  /*2bc0*/  FADD.FTZ R29, R26, R30 ;  /* 0x0000001e1a1d7221 */ /* 0x000fe20000010000 */
[----:B------:R-:W-:Y:S01]  /*2bd0*/  FADD.FTZ R28, R27, R31 ;  /* 0x0000001f1b1c7221 */ /* 0x000fe20000010000 */
[----:B-1----:R-:W-:Y:S01]  /*2be0*/  FADD.FTZ R63, R63, R32 ;  /* 0x000000203f3f7221 */ /* 0x002fe20000010000 */
        /* <DEDUP_REMOVED lines=148> */
.L_x_987:
[----:B------:R-:W-:Y:S05]  /*3530*/  BSYNC B0 ;  /* 0x0000000000007941 */ /* 0x000fea0003800000 */
.L_x_986:
[----:B------:R-:W0:Y:S01]  /*3540*/  LDC R30, c[0x0][0xc] ;  /* 0x00000300ff1e7b82 */ /* 0x000e220000000800 */
[----:B------:R-:W-:Y:S01]  /*3550*/  IMAD R29, R66, 0x15, R49 ;  /* 0x00000015421d7824 */ /* 0x000fe200078e0231 */
[----:B------:R-:W-:Y:S06]  /*3560*/  BSSY B0, `(.L_x_988) ;  /* 0x0000010000007945 */ /* 0x000fec0003800000 */
[----:B------:R-:W1:Y:S01]  /*3570*/  LDC.64 R32, c[0x0][0x268] ;  /* 0x00009a00ff207b82 */ /* 0x000e620000000a00 */
[----:B0-----:R-:W-:Y:S01]  /*3580*/  ISETP.GE.U32.AND P0, PT, R30, 0x2, PT ;  /* 0x000000021e00780c */ /* 0x001fe20003f06070 */
[----:B-1----:R-:W-:Y:S01]  /*3590*/  IMAD.WIDE R32, R29, 0x4, R32 ;  /* 0x000000041d207825 */ /* 0x002fe200078e0220 */
[----:B------:R-:W-:Y:S11]  /*35a0*/  @P4 BRA `(.L_x_989) ;  /* 0x00000000002c4947 */ /* 0x000ff60003800000 */
[----:B------:R-:W0:Y:S01]  /*35b0*/  LDC.64 R28, c[0x0][0x288] ;  /* 0x0000a200ff1c7b82 */ /* 0x000e220000000a00 */
[-C--:B------:R-:W-:Y:S01]  /*35c0*/  LEA R34, P3, R2, R32.reuse, 0x2 ;  /* 0x0000002002227211 */ /* 0x080fe200078610ff */
[----:B------:R1:W-:Y:S01]  /*35d0*/  REDG.E.ADD.F32.FTZ.RN.STRONG.GPU desc[UR8][R32.64], R24 ;  /* 0x00000018200079a6 */ /* 0x0003e2000c10f388 */
[----:B------:R-:W-:Y:S02]  /*35e0*/  LEA R72, P4, R4, R32, 0x2 ;  /* 0x0000002004487211 */ /* 0x000fe400078810ff */
[C---:B------:R-:W-:Y:S02]  /*35f0*/  IADD3.X R35, R33.reuse, R6, RZ, P3, !PT ;  /* 0x0000000621237210 */ /* 0x040fe40001ffe4ff */
[----:B------:R-:W-:-:S03]  /*3600*/  IADD3.X R73, R33, R7, RZ, P4, !PT ;  /* 0x0000000721497210 */ /* 0x000fc600027fe4ff */
[----:B------:R1:W-:Y:S01]  /*3610*/  REDG.E.ADD.F32.FTZ.RN.STRONG.GPU desc[UR8][R34.64], R25 ;  /* 0x00000019220079a6 */ /* 0x0003e2000c10f388 */
[----:B0-----:R-:W-:-:S04]  /*3620*/  LEA R66, P3, R28, R32, 0x2 ;  /* 0x000000201c427211 */ /* 0x001fc800078610ff */
[----:B------:R-:W-:-:S05]  /*3630*/  LEA.HI.X R67, R28, R33, R29, 0x2, P3 ;  /* 0x000000211c437211 */ /* 0x000fca00018f141d */
[----:B------:R1:W-:Y:S04]  /*3640*/  REDG.E.ADD.F32.FTZ.RN.STRONG.GPU desc[UR8][R66.64], R26 ;  /* 0x0000001a420079a6 */ /* 0x0003e8000c10f388 */
[----:B------:R1:W-:Y:S02]  /*3650*/  REDG.E.ADD.F32.FTZ.RN.STRONG.GPU desc[UR8][R72.64], R27 ;  /* 0x0000001b480079a6 */ /* 0x0003e4000c10f388 */
.L_x_989:
[----:B------:R-:W-:Y:S05]  /*3660*/  BSYNC B0 ;  /* 0x0000000000007941 */ /* 0x000fea0003800000 */
.L_x_988:
[----:B------:R-:W-:Y:S05]  /*3670*/  @!P0 BRA `(.L_x_990) ;  /* 0x0000001000888947 */ /* 0x000fea0003800000 */
[----:B-1----:R-:W0:Y:S01]  /*3680*/  LDC R32, c[0x0][0x10] ;  /* 0x00000400ff207b82 */ /* 0x002e220000000800 */
[----:B------:R-:W1:Y:S01]  /*3690*/  S2R R31, SR_CTAID.Y ;  /* 0x00000000001f7919 */ /* 0x000e620000002600 */
[----:B--2---:R-:W-:-:S06]  /*36a0*/  LOP3.LUT R27, R39, 0x1, RZ, 0xc0, !PT ;  /* 0x00000001271b7812 */ /* 0x004fcc00078ec0ff */
[----:B------:R-:W2:Y:S08]  /*36b0*/  LDC.64 R24, c[0x0][0x258] ;  /* 0x00009600ff187b82 */ /* 0x000eb00000000a00 */
[----:B------:R-:W3:Y:S01]  /*36c0*/  LDC.64 R66, c[0x0][0x260] ;  /* 0x00009800ff427b82 */ /* 0x000ee20000000a00 */
[----:B0-----:R-:W-:-:S04]  /*36d0*/  IMAD R27, R27, R32, RZ ;  /* 0x000000201b1b7224 */ /* 0x001fc800078e02ff */
        /* <DEDUP_REMOVED lines=19> */
[----:B0-----:R-:W-:-:S13]  /*3810*/  ISETP.EQ.U32.AND P3, PT, R0, UR6, PT ;  /* 0x0000000600007c0c */ /* 0x001fda000bf62070 */
[----:B------:R-:W-:Y:S06]  /*3820*/  @P3 MEMBAR.ALL.GPU ;  /* 0x0000000000003992 */ /* 0x000fec000000a000 */
[----:B------:R-:W-:-:S00]  /*3830*/  @P3 ERRBAR ;  /* 0x00000000000039ab */ /* 0x000fc00000000000 */
[----:B------:R-:W-:Y:S06]  /*3840*/  @P3 CGAERRBAR ;  /* 0x00000000000035ab */ /* 0x000fec0000000000 */
[----:B------:R1:W-:Y:S01]  /*3850*/  @P3 REDG.E.ADD.S32.STRONG.GPU desc[UR8][R24.64], R29 ;  /* 0x0000001d1800398e */ /* 0x0003e2000c10e388 */
[----:B------:R-:W-:Y:S05]  /*3860*/  @!P0 BRA `(.L_x_991) ;  /* 0x0000000000148947 */ /* 0x000fea0003800000 */
.L_x_992:
[----:B-1----:R-:W2:Y:S04]  /*3870*/  LDG.E.STRONG.GPU R26, desc[UR8][R24.64] ;  /* 0x00000008181a7981 */ /* 0x002ea8000c1ef900 */
[----:B--2---:R-:W-:Y:S01]  /*3880*/  CCTL.IVALL ;  /* 0x00000000ff00798f */ /* 0x004fe20002000000 */
[----:B------:R-:W-:Y:S05]  /*3890*/  YIELD ;  /* 0x0000000000007946 */ /* 0x000fea0003800000 */
[----:B------:R-:W-:-:S13]  /*38a0*/  ISETP.NE.AND P0, PT, R26, R33, PT ;  /* 0x000000211a00720c */ /* 0x000fda0003f05270 */
[----:B------:R-:W-:Y:S05]  /*38b0*/  @P0 BRA `(.L_x_992) ;  /* 0xfffffffc00ec0947 */ /* 0x000fea000383ffff */
.L_x_991:
[----:B------:R-:W-:Y:S01]  /*38c0*/  ISETP.NE.AND P0, PT, R30, RZ, PT ;  /* 0x000000ff1e00720c */ /* 0x000fe20003f05270 */
[----:B------:R-:W-:Y:S05]  /*38d0*/  WARPSYNC.ALL ;  /* 0x0000000000007948 */ /* 0x000fea0003800000 */
[----:B------:R-:W-:Y:S07]  /*38e0*/  BAR.SYNC.DEFER_BLOCKING 0x0 ;  /* 0x0000000000007b1d */ /* 0x000fee0000010000 */
[----:B------:R-:W-:Y:S05]  /*38f0*/  @!P0 BRA `(.L_x_990) ;  /* 0x0000000c00e88947 */ /* 0x000fea0003800000 */
[----:B-1----:R-:W-:Y:S01]  /*3900*/  IADD3 R24, R30, -0x1, RZ ;  /* 0xffffffff1e187810 */ /* 0x002fe20007ffe0ff */
        /* <DEDUP_REMOVED lines=12> */
.L_x_996:
        /* <DEDUP_REMOVED lines=115> */
.L_x_995:
        /* <DEDUP_REMOVED lines=61> */
.L_x_997:
[----:B------:R-:W-:-:S13]  /*44d0*/  ISETP.NE.OR P0, PT, R33, RZ, P0 ;  /* 0x000000ff2100720c */ /* 0x000fda0000705670 */
[----:B------:R-:W-:Y:S05]  /*44e0*/  @!P0 BRA `(.L_x_993) ;  /* 0x00000000007c8947 */ /* 0x000fea0003800000 */
.L_x_994:
        /* <DEDUP_REMOVED lines=31> */
.L_x_993:
        /* <DEDUP_REMOVED lines=11> */
.L_x_999:
[----:B------:R-:W-:Y:S05]  /*4790*/  BSYNC B0 ;  /* 0x0000000000007941 */ /* 0x000fea0003800000 */
.L_x_998:
        /* <DEDUP_REMOVED lines=16> */
.L_x_990:
[----:B------:R-:W0:Y:S01]  /*48a0*/  S2UR UR6, SR_CgaCtaId ;  /* 0x00000000000679c3 */ /* 0x000e220000008800 */
[----:B------:R-:W-:Y:S01]  /*48b0*/  UMOV UR5, 0x400 ;  /* 0x0000040000057882 */ /* 0x000fe20000000000 */
[--C-:B-12---:R-:W-:Y:S01]  /*48c0*/  HADD2.F32 R27, -RZ, R20.reuse.H0_H0 ;  /* 0x20000014ff1b7230 */ /* 0x106fe20000004100 */
[----:B------:R-:W-:Y:S01]  /*48d0*/  ULDC.64 UR14, c[0x0][0x290] ;  /* 0x0000a400000e7ab9 */ /* 0x000fe20000000a00 */
[----:B------:R-:W-:Y:S01]  /*48e0*/  HADD2.F32 R31, -RZ, R20.H1_H1 ;  /* 0x30000014ff1f7230 */ /* 0x000fe20000004100 */
[----:B------:R-:W-:Y:S02]  /*48f0*/  ISETP.GE.U32.AND P0, PT, R46, UR14, PT ;  /* 0x0000000e2e007c0c */ /* 0x000fe4000bf06070 */
[C---:B------:R-:W-:Y:S01]  /*4900*/  FADD.FTZ R33, -R22.reuse, R27 ;  /* 0x0000001b16217221 */ /* 0x040fe20000010100 */
[----:B------:R-:W-:Y:S02]  /*4910*/  HADD2.F32 R27, -RZ, R18.H1_H1 ;  /* 0x30000012ff1b7230 */ /* 0x000fe40000004100 */
[----:B------:R-:W-:Y:S01]  /*4920*/  FADD.FTZ R35, -R22, R31 ;  /* 0x0000001f16237221 */ /* 0x000fe20000010100 */
[----:B------:R-:W-:-:S02]  /*4930*/  HADD2.F32 R31, -RZ, R38.H0_H0 ;  /* 0x20000026ff1f7230 */ /* 0x000fc40000004100 */
[----:B------:R-:W-:Y:S01]  /*4940*/  FMUL.FTZ R34, R33, R60 ;  /* 0x0000003c21227220 */ /* 0x000fe20000410000 */
[----:B0-----:R-:W-:-:S09]  /*4950*/  ULEA UR5, UR6, UR5, 0x18 ;  /* 0x0000000506057291 */ /* 0x001fd2000f8ec03f */
[----:B------:R0:W-:Y:S01]  /*4960*/  @!P2 STS.64 [UR5+0xc8], R36 ;  /* 0x0000c824ff00a988 */ /* 0x0001e20008000a05 */
[----:B------:R-:W-:Y:S01]  /*4970*/  BAR.SYNC.DEFER_BLOCKING 0x0 ;  /* 0x0000000000007b1d */ /* 0x000fe20000010000 */
[----:B0-----:R-:W-:-:S05]  /*4980*/  FMUL.FTZ R36, R35, R60 ;  /* 0x0000003c23247220 */ /* 0x001fca0000410000 */
[----:B------:R-:W0:Y:S01]  /*4990*/  LDS.64 R24, [UR5+0xc8] ;  /* 0x0000c805ff187984 */ /* 0x000e220008000a00 */
[----:B------:R-:W-:Y:S02]  /*49a0*/  ULDC UR5, c[0x0][0x2bc] ;  /* 0x0000af0000057ab9 */ /* 0x000fe40000000800 */
[----:B0-----:R-:W-:Y:S01]  /*49b0*/  FMUL.FTZ R20, R24, UR5 ;  /* 0x0000000518147c20 */ /* 0x001fe20008410000 */
[----:B------:R-:W-:Y:S01]  /*49c0*/  FMUL.FTZ R29, R25, UR5 ;  /* 0x00000005191d7c20 */ /* 0x000fe20008410000 */
[----:B------:R-:W-:Y:S01]  /*49d0*/  HADD2.F32 R25, -RZ, R18.H0_H0 ;  /* 0x20000012ff197230 */ /* 0x000fe20000004100 */
        /* <DEDUP_REMOVED lines=19> */
.L_x_1000:
        /* <DEDUP_REMOVED lines=14> */
[----:B------:R-:W-:Y:S02]  /*4bf0*/  ULDC.64 UR12, c[0x0][0x210] ;  /* 0x00008400000c7ab9 */ /* 0x000fe40000000a00 */
[----:B------:R-:W-:Y:S02]  /*4c00*/  LEA R26, P2, R24, UR12, 0x1 ;  /* 0x0000000c181a7c11 */ /* 0x000fe4000f8408ff */
[----:B------:R-:W-:Y:S02]  /*4c10*/  IADD3 R35, R25, R35, RZ ;  /* 0x0000002319237210 */ /* 0x000fe40007ffe0ff */
[----:B------:R-:W-:Y:S02]  /*4c20*/  F2FP.F16.F32.PACK_AB R25, R18, R33 ;  /* 0x000000211219723e */ /* 0x000fe400000000ff */
[----:B------:R-:W-:-:S05]  /*4c30*/  LEA.HI.X R27, R24, UR13, R35, 0x1, P2 ;  /* 0x0000000d181b7c11 */ /* 0x000fca00090f0c23 */
[----:B------:R0:W-:Y:S02]  /*4c40*/  STG.E desc[UR8][R26.64], R25 ;  /* 0x000000191a007986 */ /* 0x0001e4000c101908 */
.L_x_1002:
[----:B------:R-:W-:Y:S05]  /*4c50*/  BSYNC B0 ;  /* 0x0000000000007941 */ /* 0x000fea0003800000 */
.L_x_1001:
[----:B------:R-:W-:Y:S01]  /*4c60*/  HADD2.F32 R33, -RZ, R38.H1_H1 ;  /* 0x30000026ff217230 */ /* 0x000fe20000004100 */
[----:B------:R-:W-:Y:S01]  /*4c70*/  ISETP.GE.U32.AND P2, PT, R45, UR14, PT ;  /* 0x0000000e2d007c0c */ /* 0x000fe2000bf46070 */
[C---:B------:R-:W-:Y:S01]  /*4c80*/  FADD.FTZ R35, -R22.reuse, R31 ;  /* 0x0000001f16237221 */ /* 0x040fe20000010100 */
[----:B------:R-:W-:Y:S01]  /*4c90*/  ISETP.GE.AND.EX P3, PT, R9, UR15, PT, P0 ;  /* 0x0000000f09007c0c */ /* 0x000fe2000bf66300 */
[--C-:B0-----:R-:W-:Y:S01]  /*4ca0*/  HADD2.F32 R25, -RZ, R16.reuse.H0_H0 ;  /* 0x20000010ff197230 */ /* 0x101fe20000004100 */
        /* <DEDUP_REMOVED lines=30> */
.L_x_1003:
        /* <DEDUP_REMOVED lines=20> */
.L_x_1005:
[----:B------:R-:W-:Y:S05]  /*4fd0*/  BSYNC B0 ;  /* 0x0000000000007941 */ /* 0x000fea0003800000 */
.L_x_1004:
        /* <DEDUP_REMOVED lines=25> */
.L_x_1006:
        /* <DEDUP_REMOVED lines=20> */
.L_x_1008:
[----:B------:R-:W-:Y:S05]  /*52b0*/  BSYNC B0 ;  /* 0x0000000000007941 */ /* 0x000fea0003800000 */
.L_x_1007:
[--C-:B0-----:R-:W-:Y:S01]  /*52c0*/  HADD2.F32 R9, -RZ, R14.reuse.H0_H0 ;  /* 0x2000000eff097230 */ /* 0x101fe20000004100 */
[----:B------:R-:W-:Y:S01]  /*52d0*/  ISETP.GE.U32.AND P3, PT, R42, UR14, PT ;  /* 0x0000000e2a007c0c */ /* 0x000fe2000bf66070 */
[----:B------:R-:W-:Y:S01]  /*52e0*/  HADD2.F32 R11, -RZ, R14.H1_H1 ;  /* 0x3000000eff0b7230 */ /* 0x000fe20000004100 */
[----:B------:R-:W-:Y:S01]  /*52f0*/  ISETP.GE.U32.AND P4, PT, R41, UR14, PT ;  /* 0x0000000e29007c0c */ /* 0x000fe2000bf86070 */
[--C-:B------:R-:W-:Y:S01]  /*5300*/  HADD2.F32 R25, -RZ, R51.reuse.H0_H0 ;  /* 0x20000033ff197230 */ /* 0x100fe20000004100 */
[----:B------:R-:W-:Y:S01]  /*5310*/  ISETP.GE.U32.AND P6, PT, R40, UR14, PT ;  /* 0x0000000e28007c0c */ /* 0x000fe2000bfc6070 */
[----:B------:R-:W-:Y:S01]  /*5320*/  HADD2.F32 R27, -RZ, R58.H0_H0 ;  /* 0x2000003aff1b7230 */ /* 0x000fe20000004100 */
[----:B------:R-:W-:Y:S01]  /*5330*/  ISETP.GE.AND.EX P0, PT, R13, UR15, PT, P0 ;  /* 0x0000000f0d007c0c */ /* 0x000fe2000bf06300 */
[----:B------:R-:W-:Y:S01]  /*5340*/  HADD2.F32 R51, -RZ, R51.H1_H1 ;  /* 0x30000033ff337230 */ /* 0x000fe20000004100 */
[----:B------:R-:W-:Y:S01]  /*5350*/  ISETP.GE.AND.EX P2, PT, R15, UR15, PT, P2 ;  /* 0x0000000f0f007c0c */ /* 0x000fe2000bf46320 */
[--C-:B------:R-:W-:Y:S01]  /*5360*/  HADD2.F32 R35, -RZ, R53.reuse.H0_H0 ;  /* 0x20000035ff237230 */ /* 0x100fe20000004100 */
[----:B------:R-:W-:Y:S01]  /*5370*/  ISETP.GE.AND.EX P3, PT, R17, UR15, PT, P3 ;  /* 0x0000000f11007c0c */ /* 0x000fe2000bf66330 */
[----:B------:R-:W-:Y:S01]  /*5380*/  HADD2.F32 R37, -RZ, R53.H1_H1 ;  /* 0x30000035ff257230 */ /* 0x000fe20000004100 */
[----:B------:R-:W-:Y:S01]  /*5390*/  ISETP.GE.AND.EX P4, PT, R19, UR15, PT, P4 ;  /* 0x0000000f13007c0c */ /* 0x000fe2000bf86340 */
[--C-:B------:R-:W-:Y:S01]  /*53a0*/  HADD2.F32 R31, -RZ, R55.reuse.H0_H0 ;  /* 0x20000037ff1f7230 */ /* 0x100fe20000004100 */
[----:B------:R-:W-:Y:S01]  /*53b0*/  ISETP.GE.AND.EX P6, PT, R21, UR15, PT, P6 ;  /* 0x0000000f15007c0c */ /* 0x000fe2000bfc6360 */
[----:B------:R-:W-:-:S02]  /*53c0*/  HADD2.F32 R33, -RZ, R55.H1_H1 ;  /* 0x30000037ff217230 */ /* 0x000fc40000004100 */
        /* <DEDUP_REMOVED lines=10> */
[----:B------:R-:W-:Y:S01]  /*5470*/  FADD.FTZ R27, -R22, R63 ;  /* 0x0000003f161b7221 */ /* 0x000fe20000010100 */
[C---:B------:R-:W-:Y:S01]  /*5480*/  ISETP.GT.U32.OR P0, PT, R49.reuse, 0x29f, P0 ;  /* 0x0000029f3100780c */ /* 0x040fe20000704470 */
[--C-:B------:R-:W-:Y:S01]  /*5490*/  HADD2.F32 R9, -RZ, R8.reuse.H0_H0 ;  /* 0x20000008ff097230 */ /* 0x100fe20000004100 */
[C---:B------:R-:W-:Y:S01]  /*54a0*/  ISETP.GT.U32.OR P2, PT, R49.reuse, 0x29f, P2 ;  /* 0x0000029f3100780c */ /* 0x040fe20001744470 */
[----:B------:R-:W-:Y:S01]  /*54b0*/  HADD2.F32 R11, -RZ, R8.H1_H1 ;  /* 0x30000008ff0b7230 */ /* 0x000fe20000004100 */
[----:B------:R-:W-:Y:S01]  /*54c0*/  ISETP.GT.U32.OR P3, PT, R49, 0x29f, P3 ;  /* 0x0000029f3100780c */ /* 0x000fe20001f64470 */
[-C--:B------:R-:W-:Y:S01]  /*54d0*/  FMUL.FTZ R22, R55, R60.reuse ;  /* 0x0000003c37167220 */ /* 0x080fe20000410000 */
[----:B------:R-:W-:Y:S01]  /*54e0*/  ISETP.GT.U32.OR P4, PT, R49, 0x29f, P4 ;  /* 0x0000029f3100780c */ /* 0x000fe20002784470 */
        /* <DEDUP_REMOVED lines=21> */
.L_x_1009:
        /* <DEDUP_REMOVED lines=14> */
[----:B------:R-:W-:-:S02]  /*5720*/  ULDC.64 UR12, c[0x0][0x210] ;  /* 0x00008400000c7ab9 */ /* 0x000fc40000000a00 */
[----:B------:R-:W-:Y:S02]  /*5730*/  LEA R10, P0, R8, UR12, 0x1 ;  /* 0x0000000c080a7c11 */ /* 0x000fe4000f8008ff */
[----:B------:R-:W-:Y:S02]  /*5740*/  IADD3 R13, R9, R13, RZ ;  /* 0x0000000d090d7210 */ /* 0x000fe40007ffe0ff */
[----:B------:R-:W-:Y:S02]  /*5750*/  F2FP.F16.F32.PACK_AB R9, R12, R55 ;  /* 0x000000370c09723e */ /* 0x000fe400000000ff */
[----:B------:R-:W-:-:S05]  /*5760*/  LEA.HI.X R11, R8, UR13, R13, 0x1, P0 ;  /* 0x0000000d080b7c11 */ /* 0x000fca00080f0c0d */
[----:B------:R0:W-:Y:S02]  /*5770*/  STG.E desc[UR8][R10.64], R9 ;  /* 0x000000090a007986 */ /* 0x0001e4000c101908 */
.L_x_1011:
[----:B------:R-:W-:Y:S05]  /*5780*/  BSYNC B0 ;  /* 0x0000000000007941 */ /* 0x000fea0003800000 */
.L_x_1010:
        /* <DEDUP_REMOVED lines=23> */
.L_x_1012:
        /* <DEDUP_REMOVED lines=20> */
.L_x_1014:
[----:B------:R-:W-:Y:S05]  /*5a40*/  BSYNC B0 ;  /* 0x0000000000007941 */ /* 0x000fea0003800000 */
.L_x_1013:
        /* <DEDUP_REMOVED lines=23> */
.L_x_1015:
        /* <DEDUP_REMOVED lines=20> */
.L_x_1017:
[----:B------:R-:W-:Y:S05]  /*5d00*/  BSYNC B0 ;  /* 0x0000000000007941 */ /* 0x000fea0003800000 */
.L_x_1016:
        /* <DEDUP_REMOVED lines=23> */
.L_x_1018:
        /* <DEDUP_REMOVED lines=20> */
.L_x_1020:
[----:B------:R-:W-:Y:S05]  /*5fc0*/  BSYNC B0 ;  /* 0x0000000000007941 */ /* 0x000fea0003800000 */
.L_x_1019:
        /* <DEDUP_REMOVED lines=23> */
.L_x_1021:
        /* <DEDUP_REMOVED lines=19> */
.L_x_1023:
[----:B------:R-:W-:Y:S05]  /*6270*/  BSYNC B0 ;  /* 0x0000000000007941 */ /* 0x000fea0003800000 */
.L_x_1022:
[----:B0-----:R-:W0:Y:S01]  /*6280*/  LDC R9, c[0x0][0x10] ;  /* 0x00000400ff097b82 */ /* 0x001e220000000800 */
[----:B------:R-:W-:Y:S02]  /*6290*/  IADD3 R39, R39, 0x1, RZ ;  /* 0x0000000127277810 */ /* 0x000fe40007ffe0ff */
[----:B0-----:R-:W-:-:S04]  /*62a0*/  IADD3 R48, R9, R48, RZ ;  /* 0x0000003009307210 */ /* 0x001fc80007ffe0ff */
[----:B------:R-:W-:-:S13]  /*62b0*/  ISETP.GE.AND P0, PT, R48, UR4, PT ;  /* 0x0000000430007c0c */ /* 0x000fda000bf06270 */
[----:B------:R-:W-:Y:S05]  /*62c0*/  @!P0 BRA `(.L_x_1024) ;  /* 0xffffffa000248947 */ /* 0x000fea000383ffff */
.L_x_973:
        /* <DEDUP_REMOVED lines=19> */
.L_x_1026:
[----:B------:R-:W-:Y:S05]  /*6400*/  BSYNC B0 ;  /* 0x0000000000007941 */ /* 0x000fea0003800000 */
.L_x_1025:
        /* <DEDUP_REMOVED lines=11> */
.L_x_1028:
[----:B------:R-:W2:Y:S04]  /*64c0*/  LDG.E.STRONG.GPU R5, desc[UR8][R2.64] ;  /* 0x0000000802057981 */ /* 0x000ea8000c1ef900 */
[----:B--2---:R-:W-:Y:S01]  /*64d0*/  CCTL.IVALL ;  /* 0x00000000ff00798f */ /* 0x004fe20002000000 */
[----:B------:R-:W-:Y:S05]  /*64e0*/  YIELD ;  /* 0x0000000000007946 */ /* 0x000fea0003800000 */
[----:B------:R-:W-:-:S13]  /*64f0*/  ISETP.NE.AND P0, PT, R5, R0, PT ;  /* 0x000000000500720c */ /* 0x000fda0003f05270 */
[----:B------:R-:W-:Y:S05]  /*6500*/  @P0 BRA `(.L_x_1028) ;  /* 0xfffffffc00ec0947 */ /* 0x000fea000383ffff */
.L_x_1027:
        /* <DEDUP_REMOVED lines=24> */
.L_x_1029:
        /* <DEDUP_REMOVED lines=25> */
.L_x_1030:
        /* <DEDUP_REMOVED lines=14> */
.L_x_3242:


//--------------------- .text._Z35group_norm_nhwc_bwd_one_pass_kernelI11Fp16IOBf16WLi512ELi42ELi672EEv26Group_norm_nhwc_bwd_params --------------------------
	.section	.text._Z35group_norm_nhwc_bwd_one_pass_kernelI11Fp16IOBf16WLi512ELi42ELi672EEv26Group_norm_nhwc_bwd_params,"ax",@progbits
	.align	128
        .global         _Z35group_norm_nhwc_bwd_one_pass_kernelI11Fp16IOBf16WLi512ELi42ELi672EEv26Group_norm_nhwc_bwd_params
        .type           _Z35group_norm_nhwc_bwd_one_pass_kernelI11Fp16IOBf16WLi512ELi42ELi672EEv26Group_norm_nhwc_bwd_params,@function
        .size           _Z35group_norm_nhwc_bwd_one_pass_kernelI11Fp16IOBf16WLi512ELi42ELi672EEv26Group_norm_nhwc_bwd_params,(.L_x_3243 - _Z35group_norm_nhwc_bwd_one_pass_kernelI11Fp16IOBf16WLi512ELi42ELi672EEv26Group_norm_nhwc_bwd_params)
        .other          _Z35group_norm_nhwc_bwd_one_pass_kernelI11Fp16IOBf16WLi512ELi42ELi672EEv26Group_norm_nhwc_bwd_params,@"STO_CUDA_ENTRY STV_DEFAULT"
_Z35group_norm_nhwc_bwd_one_pass_kernelI11Fp16IOBf16WLi512ELi42ELi672EEv26Group_norm_nhwc_bwd_params:
.text._Z35group_norm_nhwc_bwd_one_pass_kernelI11Fp16IOBf16WLi512ELi42ELi672EEv26Group_norm_nhwc_bwd_params:
        /* <DEDUP_REMOVED lines=52> */
.L_x_1114:
        /* <DEDUP_REMOVED lines=8> */
[----:B------:R-:W1:Y:S01]  /*03c0*/  @P1 LDC.64 R24, c[0x0][0x230] ;  /* 0x00008c00ff181b82 */ /* 0x000e620000000a00 */
[----:B------:R-:W-:Y:S02]  /*03d0*/  SHF.R.S32.HI R19, RZ, 0x1f, R20 ;  /* 0x0000001fff137819 */ /* 0x000fe40000011414 */
[----:B------:R-:W-:-:S02]  /*03e0*/  SHF.R.S32.HI R23, RZ, 0x1f, R15 ;  /* 0x0000001fff177819 */ /* 0x000fc4000001140f */
[----:B------:R-:W-:-:S03]  /*03f0*/  IADD3 R14, R53, 0xe0, RZ ;  /* 0x000000e0350e7810 */ /* 0x000fc60007ffe0ff */
        /* <DEDUP_REMOVED lines=30> */
[----:B------:R-:W-:-:S02]  /*05e0*/  SEL R71, R7, R6, !P2 ;  /* 0x0000000607477207 */ /* 0x000fc40005000000 */
[----:B------:R-:W-:Y:S02]  /*05f0*/  ISETP.GE.AND.EX P3, PT, R4, UR19, PT, P3 ;  /* 0x0000001304007c0c */ /* 0x000fe4000bf66330 */
[----:B------:R-:W-:Y:S01]  /*0600*/  @!P0 IADD3 R5, -R5, RZ, RZ ;  /* 0x000000ff05058210 */ /* 0x000fe20007ffe1ff */
[----:B------:R-:W-:Y:S01]  /*0610*/  IMAD R32, R71, 0x2a, RZ ;  /* 0x0000002a47207824 */ /* 0x000fe200078e02ff */
[----:B------:R-:W-:Y:S02]  /*0620*/  ISETP.GT.U32.OR P3, PT, R54, 0x29f, P3 ;  /* 0x0000029f3600780c */ /* 0x000fe40001f64470 */
[----:B------:R-:W-:Y:S02]  /*0630*/  SEL R5, R7, R5, !P2 ;  /* 0x0000000507057207 */ /* 0x000fe40005000000 */
[----:B------:R-:W-:Y:S02]  /*0640*/  SHF.R.S32.HI R7, RZ, 0x1f, R55 ;  /* 0x0000001fff077819 */ /* 0x000fe40000011437 */
[----:B------:R-:W-:-:S02]  /*0650*/  IADD3 R74, P0, R55, R32, RZ ;  /* 0x00000020374a7210 */ /* 0x000fc40007f1e0ff */
[----:B------:R-:W-:Y:S02]  /*0660*/  SHF.R.S32.HI R4, RZ, 0x1f, R5 ;  /* 0x0000001fff047819 */ /* 0x000fe40000011405 */
[----:B------:R-:W-:Y:S02]  /*0670*/  LEA.HI.X.SX32 R75, R32, R7, 0x1, P0 ;  /* 0x00000007204b7211 */ /* 0x000fe400000f0eff */
[----:B------:R-:W-:Y:S01]  /*0680*/  ISETP.GE.U32.AND P4, PT, R20, UR18, PT ;  /* 0x0000001214007c0c */ /* 0x000fe2000bf86070 */
[----:B------:R-:W-:Y:S01]  /*0690*/  IMAD R4, R4, UR10, RZ ;  /* 0x0000000a04047c24 */ /* 0x000fe2000f8e02ff */
[----:B------:R-:W3:Y:S01]  /*06a0*/  @!P3 LDC.64 R6, c[0x0][0x288] ;  /* 0x0000a200ff06bb82 */ /* 0x000ee20000000a00 */
[----:B------:R-:W-:Y:S01]  /*06b0*/  IMAD.WIDE.U32 R74, R5, UR10, R74 ;  /* 0x0000000a054a7c25 */ /* 0x000fe2000f8e004a */
[----:B------:R-:W-:Y:S02]  /*06c0*/  ISETP.GE.AND.EX P4, PT, R19, UR19, PT, P4 ;  /* 0x0000001313007c0c */ /* 0x000fe4000bf86340 */
[----:B------:R-:W-:Y:S01]  /*06d0*/  ISETP.GE.U32.AND P0, PT, R15, UR18, PT ;  /* 0x000000120f007c0c */ /* 0x000fe2000bf06070 */
[----:B------:R-:W-:Y:S01]  /*06e0*/  IMAD R77, R5, UR11, R4 ;  /* 0x0000000b054d7c24 */ /* 0x000fe2000f8e0204 */
[----:B------:R-:W-:Y:S01]  /*06f0*/  @P1 MOV R76, R74 ;  /* 0x0000004a004c1202 */ /* 0x000fe20000000f00 */
[----:B0-----:R-:W-:Y:S01]  /*0700*/  @P1 IMAD R4, R3, R8, RZ ;  /* 0x0000000803041224 */ /* 0x001fe200078e02ff */
[----:B------:R-:W-:Y:S01]  /*0710*/  ISETP.GT.U32.OR P4, PT, R54, 0x29f, P4 ;  /* 0x0000029f3600780c */ /* 0x000fe20002784470 */
[----:B------:R-:W0:Y:S01]  /*0720*/  @!P3 LDC.64 R16, c[0x0][0x230] ;  /* 0x00008c00ff10bb82 */ /* 0x000e220000000a00 */
[----:B------:R-:W-:Y:S01]  /*0730*/  IADD3 R77, R75, R77, RZ ;  /* 0x0000004d4b4d7210 */ /* 0x000fe20007ffe0ff */
[----:B------:R-:W-:Y:S01]  /*0740*/  @P1 IMAD R9, R53, R9, R4 ;  /* 0x0000000935091224 */ /* 0x000fe200078e0204 */
[----:B------:R-:W-:-:S02]  /*0750*/  ISETP.GE.AND.EX P0, PT, R23, UR19, PT, P0 ;  /* 0x0000001317007c0c */ /* 0x000fc4000bf06300 */
[----:B------:R-:W-:Y:S02]  /*0760*/  CS2R R36, SRZ ;  /* 0x0000000000247805 */ /* 0x000fe4000001ff00 */
[----:B------:R-:W-:Y:S01]  /*0770*/  @!P3 MOV R11, R77 ;  /* 0x0000004d000bb202 */ /* 0x000fe20000000f00 */
[----:B------:R-:W-:Y:S01]  /*0780*/  @P1 IMAD.WIDE.U32 R4, R53, R8, R76 ;  /* 0x0000000835041225 */ /* 0x000fe200078e004c */
[----:B------:R-:W-:Y:S02]  /*0790*/  ISETP.GT.U32.OR P0, PT, R54, 0x29f, P0 ;  /* 0x0000029f3600780c */ /* 0x000fe40000704470 */
[----:B------:R-:W-:Y:S02]  /*07a0*/  CS2R R42, SRZ ;  /* 0x00000000002a7805 */ /* 0x000fe4000001ff00 */
[----:B------:R-:W-:Y:S02]  /*07b0*/  CS2R R44, SRZ ;  /* 0x00000000002c7805 */ /* 0x000fe4000001ff00 */
[----:B------:R-:W-:-:S02]  /*07c0*/  CS2R R40, SRZ ;  /* 0x0000000000287805 */ /* 0x000fc4000001ff00 */
[----:B------:R-:W-:Y:S02]  /*07d0*/  @P1 IADD3 R5, R5, R9, RZ ;  /* 0x0000000905051210 */ /* 0x000fe40007ffe0ff */
[----:B------:R-:W-:Y:S02]  /*07e0*/  CS2R R38, SRZ ;  /* 0x0000000000267805 */ /* 0x000fe4000001ff00 */
[----:B------:R-:W-:Y:S02]  /*07f0*/  SHF.R.S32.HI R9, RZ, 0x1f, R21 ;  /* 0x0000001fff097819 */ /* 0x000fe40000011415 */
[----:B------:R-:W-:Y:S02]  /*0800*/  CS2R R46, SRZ ;  /* 0x00000000002e7805 */ /* 0x000fe4000001ff00 */
[C---:B------:R-:W-:Y:S01]  /*0810*/  @P1 SHF.L.U32 R13, R4.reuse, 0x1, RZ ;  /* 0x00000001040d1819 */ /* 0x040fe200000006ff */
[----:B------:R-:W-:Y:S01]  /*0820*/  ULDC.64 UR10, c[0x0][0x248] ;  /* 0x00009200000a7ab9 */ /* 0x000fe20000000a00 */
[----:B------:R-:W-:Y:S01]  /*0830*/  @P1 SHF.L.U64.HI R26, R4, 0x1, R5 ;  /* 0x00000001041a1819 */ /* 0x000fe20000010205 */
[----:B---3--:R-:W-:Y:S01]  /*0840*/  @!P3 IMAD R10, R9, R6, RZ ;  /* 0x00000006090ab224 */ /* 0x008fe200078e02ff */
[----:B------:R-:W3:Y:S01]  /*0850*/  @!P3 LDC.64 R4, c[0x0][0x228] ;  /* 0x00008a00ff04bb82 */ /* 0x000ee20000000a00 */
[----:B-1----:R-:W-:-:S02]  /*0860*/  @P1 IADD3 R24, P2, R13, R24, RZ ;  /* 0x000000180d181210 */ /* 0x002fc40007f5e0ff */
[C---:B------:R-:W-:Y:S01]  /*0870*/  @!P3 IMAD R7, R21.reuse, R7, R10 ;  /* 0x000000071507b224 */ /* 0x040fe200078e020a */
[----:B------:R-:W-:Y:S02]  /*0880*/  @!P3 MOV R10, R74 ;  /* 0x0000004a000ab202 */ /* 0x000fe40000000f00 */
[----:B------:R-:W-:Y:S02]  /*0890*/  @P1 IADD3.X R25, R26, R25, RZ, P2, !PT ;  /* 0x000000191a191210 */ /* 0x000fe400017fe4ff */
[----:B------:R-:W1:Y:S01]  /*08a0*/  @!P4 LDC.64 R8, c[0x0][0x288] ;  /* 0x0000a200ff08cb82 */ /* 0x000e620000000a00 */
[----:B------:R-:W-:Y:S01]  /*08b0*/  @!P3 IMAD.WIDE.U32 R10, R21, R6, R10 ;  /* 0x00000006150ab225 */ /* 0x000fe200078e000a */
[----:B------:R-:W-:Y:S01]  /*08c0*/  ISETP.GE.U32.AND P2, PT, R14, UR18, PT ;  /* 0x000000120e007c0c */ /* 0x000fe2000bf46070 */
[----:B------:R1:W5:Y:S01]  /*08d0*/  @P1 LDG.E R48, desc[UR12][R24.64] ;  /* 0x0000000c18301981 */ /* 0x000362000c1e1900 */
[----:B------:R-:W-:-:S04]  /*08e0*/  SHF.R.S32.HI R21, RZ, 0x1f, R14 ;  /* 0x0000001fff157819 */ /* 0x000fc8000001140e */
[----:B------:R-:W-:Y:S02]  /*08f0*/  ISETP.GE.AND.EX P2, PT, R21, UR19, PT, P2 ;  /* 0x0000001315007c0c */ /* 0x000fe4000bf46320 */
[----:B--2---:R-:W-:Y:S02]  /*0900*/  @P1 IADD3 R30, P5, R13, R30, RZ ;  /* 0x0000001e0d1e1210 */ /* 0x004fe40007fbe0ff */
[----:B------:R-:W-:Y:S01]  /*0910*/  @!P3 SHF.L.U32 R27, R10, 0x1, RZ ;  /* 0x000000010a1bb819 */ /* 0x000fe200000006ff */
[----:B------:R-:W2:Y:S01]  /*0920*/  @!P4 LDC.64 R12, c[0x0][0x230] ;  /* 0x00008c00ff0ccb82 */ /* 0x000ea20000000a00 */
[----:B------:R-:W-:Y:S02]  /*0930*/  ISETP.GT.U32.OR P2, PT, R54, 0x29f, P2 ;  /* 0x0000029f3600780c */ /* 0x000fe40001744470 */
[----:B------:R-:W-:Y:S02]  /*0940*/  @!P3 IADD3 R11, R11, R7, RZ ;  /* 0x000000070b0bb210 */ /* 0x000fe40007ffe0ff */
[----:B0-----:R-:W-:-:S02]  /*0950*/  @!P3 IADD3 R18, P6, R27, R16, RZ ;  /* 0x000000101b12b210 */ /* 0x001fc40007fde0ff */
[----:B------:R-:W-:Y:S01]  /*0960*/  @P1 IADD3.X R31, R26, R31, RZ, P5, !PT ;  /* 0x0000001f1a1f1210 */ /* 0x000fe20002ffe4ff */
[----:B------:R-:W0:Y:S01]  /*0970*/  @!P0 LDC.64 R6, c[0x0][0x288] ;  /* 0x0000a200ff068b82 */ /* 0x000e220000000a00 */
[----:B-1----:R-:W-:Y:S01]  /*0980*/  @!P4 IMAD R24, R19, R8, RZ ;  /* 0x000000081318c224 */ /* 0x002fe200078e02ff */
[----:B---3--:R-:W-:Y:S02]  /*0990*/  @!P3 IADD3 R16, P5, R27, R4, RZ ;  /* 0x000000041b10b210 */ /* 0x008fe40007fbe0ff */
[----:B------:R-:W-:Y:S01]  /*09a0*/  @!P3 SHF.L.U64.HI R22, R10, 0x1, R11 ;  /* 0x000000010a16b819 */ /* 0x000fe2000001020b */
[----:B------:R-:W-:Y:S01]  /*09b0*/  @!P4 IMAD R27, R20, R9, R24 ;  /* 0x00000009141bc224 */ /* 0x000fe200078e0218 */
[----:B------:R-:W-:Y:S02]  /*09c0*/  @!P4 MOV R24, R74 ;  /* 0x0000004a0018c202 */ /* 0x000fe40000000f00 */
[----:B------:R-:W1:Y:S01]  /*09d0*/  @!P4 LDC.64 R10, c[0x0][0x228] ;  /* 0x00008a00ff0acb82 */ /* 0x000e620000000a00 */
[----:B------:R-:W-:-:S03]  /*09e0*/  @!P4 MOV R25, R77 ;  /* 0x0000004d0019c202 */ /* 0x000fc60000000f00 */
[----:B------:R-:W-:-:S04]  /*09f0*/  @!P4 IMAD.WIDE.U32 R24, R20, R8, R24 ;  /* 0x000000081418c225 */ /* 0x000fc800078e0018 */
[----:B------:R-:W3:Y:S01]  /*0a00*/  @!P2 LDC.64 R8, c[0x0][0x288] ;  /* 0x0000a200ff08ab82 */ /* 0x000ee20000000a00 */
[C---:B------:R-:W-:Y:S01]  /*0a10*/  @!P3 IADD3.X R19, R22.reuse, R17, RZ, P6, !PT ;  /* 0x000000111613b210 */ /* 0x040fe200037fe4ff */
[----:B------:R-:W-:Y:S01]  /*0a20*/  HFMA2.MMA R4, -RZ, RZ, 0, 0 ;  /* 0x00000000ff047435 */ /* 0x000fe200000001ff */
[----:B------:R-:W-:Y:S01]  /*0a30*/  @!P3 IADD3.X R17, R22, R5, RZ, P5, !PT ;  /* 0x000000051611b210 */ /* 0x000fe20002ffe4ff */
[----:B------:R-:W-:Y:S01]  /*0a40*/  HFMA2.MMA R5, -RZ, RZ, 0, 0 ;  /* 0x00000000ff057435 */ /* 0x000fe200000001ff */
[----:B------:R-:W-:Y:S02]  /*0a50*/  @!P4 IADD3 R27, R25, R27, RZ ;  /* 0x0000001b191bc210 */ /* 0x000fe40007ffe0ff */
[C---:B------:R-:W-:Y:S02]  /*0a60*/  @!P4 SHF.L.U32 R25, R24.reuse, 0x1, RZ ;  /* 0x000000011819c819 */ /* 0x040fe400000006ff */
[----:B------:R-:W-:-:S03]  /*0a70*/  @!P4 SHF.L.U64.HI R20, R24, 0x1, R27 ;  /* 0x000000011814c819 */ /* 0x000fc6000001021b */
[----:B------:R4:W5:Y:S01]  /*0a80*/  @!P3 LDG.E R4, desc[UR12][R18.64] ;  /* 0x0000000c1204b981 */ /* 0x000962000c1e1900 */
[----:B------:R-:W-:-:S03]  /*0a90*/  IADD3 R22, R53, 0x100, RZ ;  /* 0x0000010035167810 */ /* 0x000fc60007ffe0ff */
[----:B------:R3:W5:Y:S01]  /*0aa0*/  @!P3 LDG.E R5, desc[UR12][R16.64] ;  /* 0x0000000c1005b981 */ /* 0x000762000c1e1900 */
[----:B--2---:R-:W-:Y:S01]  /*0ab0*/  @!P4 IADD3 R24, P3, R25, R12, RZ ;  /* 0x0000000c1918c210 */ /* 0x004fe20007f7e0ff */
[----:B0-----:R-:W-:Y:S01]  /*0ac0*/  @!P0 IMAD R26, R23, R6, RZ ;  /* 0x00000006171a8224 */ /* 0x001fe200078e02ff */
[----:B-1----:R-:W-:Y:S02]  /*0ad0*/  @!P4 IADD3 R10, P5, R25, R10, RZ ;  /* 0x0000000a190ac210 */ /* 0x002fe40007fbe0ff */
[----:B------:R-:W-:Y:S01]  /*0ae0*/  @!P4 IADD3.X R25, R20, R13, RZ, P3, !PT ;  /* 0x0000000d1419c210 */ /* 0x000fe20001ffe4ff */
[----:B----4-:R-:W0:Y:S01]  /*0af0*/  @!P0 LDC.64 R18, c[0x0][0x230] ;  /* 0x00008c00ff128b82 */ /* 0x010e220000000a00 */
[----:B------:R-:W-:Y:S02]  /*0b00*/  ISETP.GE.U32.AND P3, PT, R22, UR18, PT ;  /* 0x0000001216007c0c */ /* 0x000fe4000bf66070 */
[----:B------:R-:W-:Y:S01]  /*0b10*/  SHF.R.S32.HI R23, RZ, 0x1f, R22 ;  /* 0x0000001fff177819 */ /* 0x000fe20000011416 */
[----:B---3--:R-:W-:Y:S01]  /*0b20*/  @!P2 IMAD R21, R21, R8, RZ ;  /* 0x000000081515a224 */ /* 0x008fe200078e02ff */
[----:B------:R-:W-:Y:S01]  /*0b30*/  @!P0 MOV R12, R74 ;  /* 0x0000004a000c8202 */ /* 0x000fe20000000f00 */
[----:B------:R-:W-:Y:S01]  /*0b40*/  @!P0 IMAD R27, R15, R7, R26 ;  /* 0x000000070f1b8224 */ /* 0x000fe200078e021a */
[----:B------:R-:W-:Y:S01]  /*0b50*/  ISETP.GE.AND.EX P3, PT, R23, UR19, PT, P3 ;  /* 0x0000001317007c0c */ /* 0x000fe2000bf66330 */
[----:B------:R-:W1:Y:S01]  /*0b60*/  @!P2 LDC.64 R16, c[0x0][0x230] ;  /* 0x00008c00ff10ab82 */ /* 0x000e620000000a00 */
[----:B------:R-:W-:Y:S01]  /*0b70*/  @!P0 MOV R13, R77 ;  /* 0x0000004d000d8202 */ /* 0x000fe20000000f00 */
[----:B------:R-:W-:Y:S01]  /*0b80*/  @!P2 IMAD R29, R14, R9, R21 ;  /* 0x000000090e1da224 */ /* 0x000fe200078e0215 */
[----:B------:R-:W-:Y:S01]  /*0b90*/  @!P4 IADD3.X R11, R20, R11, RZ, P5, !PT ;  /* 0x0000000b140bc210 */ /* 0x000fe20002ffe4ff */
[----:B------:R2:W5:Y:S01]  /*0ba0*/  @!P4 LDG.E R37, desc[UR12][R24.64] ;  /* 0x0000000c1825c981 */ /* 0x000562000c1e1900 */
[----:B------:R-:W-:-:S02]  /*0bb0*/  ISETP.GT.U32.OR P3, PT, R54, 0x29f, P3 ;  /* 0x0000029f3600780c */ /* 0x000fc40001f64470 */
[----:B------:R-:W-:Y:S02]  /*0bc0*/  @!P2 MOV R20, R74 ;  /* 0x0000004a0014a202 */ /* 0x000fe40000000f00 */
[----:B------:R-:W-:Y:S01]  /*0bd0*/  @!P2 MOV R21, R77 ;  /* 0x0000004d0015a202 */ /* 0x000fe20000000f00 */
[----:B------:R-:W-:Y:S02]  /*0be0*/  @!P0 IMAD.WIDE.U32 R6, R15, R6, R12 ;  /* 0x000000060f068225 */ /* 0x000fe400078e000c */
[----:B------:R-:W3:Y:S01]  /*0bf0*/  @!P0 LDC.64 R12, c[0x0][0x228] ;  /* 0x00008a00ff0c8b82 */ /* 0x000ee20000000a00 */
[----:B------:R-:W-:Y:S01]  /*0c00*/  IADD3 R15, R53, 0x140, RZ ;  /* 0x00000140350f7810 */ /* 0x000fe20007ffe0ff */
[----:B------:R-:W-:Y:S01]  /*0c10*/  @!P2 IMAD.WIDE.U32 R20, R14, R8, R20 ;  /* 0x000000080e14a225 */ /* 0x000fe200078e0014 */
[----:B------:R-:W-:Y:S02]  /*0c20*/  HFMA2.MMA R14, -RZ, RZ, 0, 0 ;  /* 0x00000000ff0e7435 */ /* 0x000fe400000001ff */
[----:B------:R-:W-:-:S02]  /*0c30*/  ISETP.GE.U32.AND P5, PT, R15, UR18, PT ;  /* 0x000000120f007c0c */ /* 0x000fc4000bfa6070 */
[----:B--2---:R-:W-:Y:S01]  /*0c40*/  SHF.R.S32.HI R25, RZ, 0x1f, R15 ;  /* 0x0000001fff197819 */ /* 0x004fe2000001140f */
[----:B------:R-:W2:Y:S01]  /*0c50*/  @!P3 LDC.64 R8, c[0x0][0x288] ;  /* 0x0000a200ff08bb82 */ /* 0x000ea20000000a00 */
[----:B------:R-:W-:Y:S02]  /*0c60*/  @!P0 IADD3 R7, R7, R27, RZ ;  /* 0x0000001b07078210 */ /* 0x000fe40007ffe0ff */
[----:B------:R-:W-:Y:S02]  /*0c70*/  ISETP.GE.AND.EX P5, PT, R25, UR19, PT, P5 ;  /* 0x0000001319007c0c */ /* 0x000fe4000bfa6350 */
[----:B------:R4:W5:Y:S02]  /*0c80*/  @!P4 LDG.E R14, desc[UR12][R10.64] ;  /* 0x0000000c0a0ec981 */ /* 0x000964000c1e1900 */
[----:B------:R-:W-:Y:S02]  /*0c90*/  ISETP.GT.U32.OR P4, PT, R54, 0x29f, P5 ;  /* 0x0000029f3600780c */ /* 0x000fe40002f84470 */
[----:B------:R-:W-:-:S02]  /*0ca0*/  @!P0 SHF.L.U32 R27, R6, 0x1, RZ ;  /* 0x00000001061b8819 */ /* 0x000fc400000006ff */
[----:B------:R-:W-:Y:S02]  /*0cb0*/  @!P0 SHF.L.U64.HI R26, R6, 0x1, R7 ;  /* 0x00000001061a8819 */ /* 0x000fe40000010207 */
[----:B------:R-:W1:Y:S01]  /*0cc0*/  @!P2 LDC.64 R6, c[0x0][0x228] ;  /* 0x00008a00ff06ab82 */ /* 0x000e620000000a00 */
[C---:B0-----:R-:W-:Y:S02]  /*0cd0*/  @!P0 IADD3 R18, P6, R27.reuse, R18, RZ ;  /* 0x000000121b128210 */ /* 0x041fe40007fde0ff */
[----:B---3--:R-:W-:Y:S02]  /*0ce0*/  @!P0 IADD3 R12, P5, R27, R12, RZ ;  /* 0x0000000c1b0c8210 */ /* 0x008fe40007fbe0ff */
[----:B------:R-:W-:Y:S02]  /*0cf0*/  @!P2 IADD3 R21, R21, R29, RZ ;  /* 0x0000001d1515a210 */ /* 0x000fe40007ffe0ff */
[----:B------:R-:W-:Y:S01]  /*0d00*/  @!P0 IADD3.X R13, R26, R13, RZ, P5, !PT ;  /* 0x0000000d1a0d8210 */ /* 0x000fe20002ffe4ff */
[----:B----4-:R-:W0:Y:S01]  /*0d10*/  @!P4 LDC.64 R10, c[0x0][0x288] ;  /* 0x0000a200ff0acb82 */ /* 0x010e220000000a00 */
[----:B------:R-:W-:-:S02]  /*0d20*/  @!P2 SHF.L.U32 R33, R20, 0x1, RZ ;  /* 0x000000011421a819 */ /* 0x000fc400000006ff */
[----:B------:R-:W-:Y:S01]  /*0d30*/  @!P0 IADD3.X R19, R26, R19, RZ, P6, !PT ;  /* 0x000000131a138210 */ /* 0x000fe200037fe4ff */
[----:B------:R3:W5:Y:S01]  /*0d40*/  @!P0 LDG.E R43, desc[UR12][R12.64] ;  /* 0x0000000c0c2b8981 */ /* 0x000762000c1e1900 */
[----:B------:R-:W-:Y:S01]  /*0d50*/  IADD3 R27, R53, 0xa0, RZ ;  /* 0x000000a0351b7810 */ /* 0x000fe20007ffe0ff */
[----:B--2---:R-:W-:Y:S01]  /*0d60*/  @!P3 IMAD R23, R23, R8, RZ ;  /* 0x000000081717b224 */ /* 0x004fe200078e02ff */
[----:B------:R-:W-:Y:S01]  /*0d70*/  @!P2 SHF.L.U64.HI R24, R20, 0x1, R21 ;  /* 0x000000011418a819 */ /* 0x000fe20000010215 */
[----:B------:R0:W5:Y:S01]  /*0d80*/  @!P0 LDG.E R44, desc[UR12][R18.64] ;  /* 0x0000000c122c8981 */ /* 0x000162000c1e1900 */
[----:B-1----:R-:W-:Y:S01]  /*0d90*/  @!P2 IADD3 R28, P6, R33, R16, RZ ;  /* 0x00000010211ca210 */ /* 0x002fe20007fde0ff */
[----:B------:R-:W1:Y:S01]  /*0da0*/  @!P3 LDC.64 R20, c[0x0][0x230] ;  /* 0x00008c00ff14bb82 */ /* 0x000e620000000a00 */
[----:B------:R-:W-:Y:S02]  /*0db0*/  ISETP.GE.U32.AND P0, PT, R27, UR18, PT ;  /* 0x000000121b007c0c */ /* 0x000fe4000bf06070 */
[----:B---3--:R-:W-:-:S02]  /*0dc0*/  @!P3 MOV R12, R74 ;  /* 0x0000004a000cb202 */ /* 0x008fc40000000f00 */
[----:B------:R-:W-:Y:S02]  /*0dd0*/  @!P3 MOV R13, R77 ;  /* 0x0000004d000db202 */ /* 0x000fe40000000f00 */
[----:B------:R-:W-:Y:S02]  /*0de0*/  SHF.R.S32.HI R35, RZ, 0x1f, R27 ;  /* 0x0000001fff237819 */ /* 0x000fe4000001141b */
[----:B------:R-:W-:Y:S01]  /*0df0*/  @!P2 IADD3.X R29, R24, R17, RZ, P6, !PT ;  /* 0x00000011181da210 */ /* 0x000fe200037fe4ff */
[C---:B------:R-:W-:Y:S01]  /*0e00*/  @!P3 IMAD R17, R22.reuse, R9, R23 ;  /* 0x000000091611b224 */ /* 0x040fe200078e0217 */
[----:B------:R-:W-:Y:S01]  /*0e10*/  ISETP.GE.AND.EX P0, PT, R35, UR19, PT, P0 ;  /* 0x0000001323007c0c */ /* 0x000fe2000bf06300 */
[----:B------:R-:W-:Y:S01]  /*0e20*/  @!P3 IMAD.WIDE.U32 R22, R22, R8, R12 ;  /* 0x000000081616b225 */ /* 0x000fe200078e000c */
[----:B------:R-:W-:Y:S01]  /*0e30*/  @!P2 IADD3 R16, P5, R33, R6, RZ ;  /* 0x000000062110a210 */ /* 0x000fe20007fbe0ff */
[----:B------:R-:W2:Y:S01]  /*0e40*/  @!P3 LDC.64 R8, c[0x0][0x228] ;  /* 0x00008a00ff08bb82 */ /* 0x000ea20000000a00 */
[----:B------:R-:W-:Y:S01]  /*0e50*/  ISETP.GT.U32.OR P0, PT, R54, 0x29f, P0 ;  /* 0x0000029f3600780c */ /* 0x000fe20000704470 */
[----:B------:R3:W5:Y:S01]  /*0e60*/  @!P2 LDG.E R45, desc[UR12][R28.64] ;  /* 0x0000000c1c2da981 */ /* 0x000762000c1e1900 */
[----:B------:R-:W-:-:S02]  /*0e70*/  @!P3 IADD3 R13, R23, R17, RZ ;  /* 0x00000011170db210 */ /* 0x000fc40007ffe0ff */
[----:B------:R-:W-:Y:S02]  /*0e80*/  @!P2 IADD3.X R17, R24, R7, RZ, P5, !PT ;  /* 0x000000071811a210 */ /* 0x000fe40002ffe4ff */
[----:B------:R-:W-:Y:S01]  /*0e90*/  IADD3 R23, R53, 0x120, RZ ;  /* 0x0000012035177810 */ /* 0x000fe20007ffe0ff */
[----:B------:R-:W4:Y:S01]  /*0ea0*/  @!P4 LDC.64 R6, c[0x0][0x230] ;  /* 0x00008c00ff06cb82 */ /* 0x000f220000000a00 */
[C---:B------:R-:W-:Y:S01]  /*0eb0*/  @!P3 SHF.L.U32 R33, R22.reuse, 0x1, RZ ;  /* 0x000000011621b819 */ /* 0x040fe200000006ff */
[----:B------:R3:W5:Y:S01]  /*0ec0*/  @!P2 LDG.E R42, desc[UR12][R16.64] ;  /* 0x0000000c102aa981 */ /* 0x000762000c1e1900 */
[----:B------:R-:W-:Y:S01]  /*0ed0*/  @!P3 SHF.L.U64.HI R22, R22, 0x1, R13 ;  /* 0x000000011616b819 */ /* 0x000fe2000001020d */
[----:B0-----:R-:W-:Y:S01]  /*0ee0*/  @!P4 IMAD R18, R25, R10, RZ ;  /* 0x0000000a1912c224 */ /* 0x001fe200078e02ff */
[----:B------:R-:W-:Y:S02]  /*0ef0*/  ISETP.GE.U32.AND P2, PT, R23, UR18, PT ;  /* 0x0000001217007c0c */ /* 0x000fe4000bf46070 */
[----:B---3--:R-:W-:Y:S01]  /*0f00*/  SHF.R.S32.HI R29, RZ, 0x1f, R23 ;  /* 0x0000001fff1d7819 */ /* 0x008fe20000011417 */
[----:B------:R-:W0:Y:S01]  /*0f10*/  @!P4 LDC.64 R12, c[0x0][0x228] ;  /* 0x00008a00ff0ccb82 */ /* 0x000e220000000a00 */
[----:B------:R-:W-:-:S02]  /*0f20*/  @!P4 IMAD R25, R15, R11, R18 ;  /* 0x0000000b0f19c224 */ /* 0x000fc400078e0212 */
[----:B------:R-:W-:Y:S02]  /*0f30*/  ISETP.GE.AND.EX P2, PT, R29, UR19, PT, P2 ;  /* 0x000000131d007c0c */ /* 0x000fe4000bf46320 */
[----:B------:R-:W-:Y:S02]  /*0f40*/  @!P4 MOV R16, R74 ;  /* 0x0000004a0010c202 */ /* 0x000fe40000000f00 */
[----:B------:R-:W-:Y:S01]  /*0f50*/  @!P4 MOV R17, R77 ;  /* 0x0000004d0011c202 */ /* 0x000fe20000000f00 */
[----:B------:R-:W3:Y:S01]  /*0f60*/  @!P0 LDC.64 R18, c[0x0][0x288] ;  /* 0x0000a200ff128b82 */ /* 0x000ee20000000a00 */
[----:B-1----:R-:W-:Y:S02]  /*0f70*/  @!P3 IADD3 R20, P5, R33, R20, RZ ;  /* 0x000000142114b210 */ /* 0x002fe40007fbe0ff */
[----:B------:R-:W-:Y:S01]  /*0f80*/  ISETP.GT.U32.OR P2, PT, R54, 0x29f, P2 ;  /* 0x0000029f3600780c */ /* 0x000fe20001744470 */
[----:B------:R-:W-:Y:S01]  /*0f90*/  @!P4 IMAD.WIDE.U32 R10, R15, R10, R16 ;  /* 0x0000000a0f0ac225 */ /* 0x000fe200078e0010 */
[----:B------:R-:W-:-:S02]  /*0fa0*/  @!P3 IADD3.X R21, R22, R21, RZ, P5, !PT ;  /* 0x000000151615b210 */ /* 0x000fc40002ffe4ff */
[----:B--2---:R-:W-:Y:S02]  /*0fb0*/  @!P3 IADD3 R24, P5, R33, R8, RZ ;  /* 0x000000082118b210 */ /* 0x004fe40007fbe0ff */
[----:B------:R-:W-:Y:S01]  /*0fc0*/  @!P4 IADD3 R11, R11, R25, RZ ;  /* 0x000000190b0bc210 */ /* 0x000fe20007ffe0ff */
[----:B------:R1:W5:Y:S01]  /*0fd0*/  @!P3 LDG.E R40, desc[UR12][R20.64] ;  /* 0x0000000c1428b981 */ /* 0x000362000c1e1900 */
[----:B------:R-:W-:Y:S02]  /*0fe0*/  @!P3 IADD3.X R25, R22, R9, RZ, P5, !PT ;  /* 0x000000091619b210 */ /* 0x000fe40002ffe4ff */
[C---:B------:R-:W-:Y:S02]  /*0ff0*/  @!P4 SHF.L.U32 R9, R10.reuse, 0x1, RZ ;  /* 0x000000010a09c819 */ /* 0x040fe400000006ff */
[----:B------:R-:W-:Y:S01]  /*1000*/  @!P4 SHF.L.U64.HI R16, R10, 0x1, R11 ;  /* 0x000000010a10c819 */ /* 0x000fe2000001020b */
[----:B------:R2:W5:Y:S01]  /*1010*/  @!P3 LDG.E R39, desc[UR12][R24.64] ;  /* 0x0000000c1827b981 */ /* 0x000562000c1e1900 */
[----:B------:R-:W-:Y:S01]  /*1020*/  IADD3 R17, R53, 0x1a0, RZ ;  /* 0x000001a035117810 */ /* 0x000fe20007ffe0ff */
[----:B------:R-:W3:Y:S01]  /*1030*/  @!P2 LDC.64 R10, c[0x0][0x288] ;  /* 0x0000a200ff0aab82 */ /* 0x000ee20000000a00 */
[----:B----4-:R-:W-:-:S02]  /*1040*/  @!P4 IADD3 R6, P6, R9, R6, RZ ;  /* 0x000000060906c210 */ /* 0x010fc40007fde0ff */
[----:B0-----:R-:W-:Y:S02]  /*1050*/  @!P4 IADD3 R12, P5, R9, R12, RZ ;  /* 0x0000000c090cc210 */ /* 0x001fe40007fbe0ff */
[----:B------:R-:W-:Y:S02]  /*1060*/  ISETP.GE.U32.AND P3, PT, R17, UR18, PT ;  /* 0x0000001211007c0c */ /* 0x000fe4000bf66070 */
[----:B------:R-:W-:Y:S01]  /*1070*/  SHF.R.S32.HI R33, RZ, 0x1f, R17 ;  /* 0x0000001fff217819 */ /* 0x000fe20000011411 */
[----:B-1----:R-:W0:Y:S01]  /*1080*/  @!P0 LDC.64 R20, c[0x0][0x230] ;  /* 0x00008c00ff148b82 */ /* 0x002e220000000a00 */
[----:B------:R-:W-:Y:S02]  /*1090*/  @!P4 IADD3.X R7, R16, R7, RZ, P6, !PT ;  /* 0x000000071007c210 */ /* 0x000fe400037fe4ff */
[----:B------:R-:W-:-:S05]  /*10a0*/  ISETP.GE.AND.EX P3, PT, R33, UR19, PT, P3 ;  /* 0x0000001321007c0c */ /* 0x000fca000bf66330 */
[----:B------:R-:W1:Y:S01]  /*10b0*/  @!P0 LDC.64 R8, c[0x0][0x228] ;  /* 0x00008a00ff088b82 */ /* 0x000e620000000a00 */
[----:B------:R-:W-:Y:S01]  /*10c0*/  @!P4 IADD3.X R13, R16, R13, RZ, P5, !PT ;  /* 0x0000000d100dc210 */ /* 0x000fe20002ffe4ff */
[----:B------:R-:W-:Y:S01]  /*10d0*/  HFMA2.MMA R16, -RZ, RZ, 0, 0 ;  /* 0x00000000ff107435 */ /* 0x000fe200000001ff */
[----:B--2---:R-:W-:Y:S01]  /*10e0*/  @!P0 MOV R24, R74 ;  /* 0x0000004a00188202 */ /* 0x004fe20000000f00 */
[-C--:B---3--:R-:W-:Y:S01]  /*10f0*/  @!P0 IMAD R22, R35, R18.reuse, RZ ;  /* 0x0000001223168224 */ /* 0x088fe200078e02ff */
[----:B------:R-:W-:Y:S01]  /*1100*/  @!P0 MOV R25, R77 ;  /* 0x0000004d00198202 */ /* 0x000fe20000000f00 */
[----:B------:R2:W5:Y:S01]  /*1110*/  @!P4 LDG.E R36, desc[UR12][R6.64] ;  /* 0x0000000c0624c981 */ /* 0x000562000c1e1900 */
[----:B------:R-:W-:Y:S01]  /*1120*/  ISETP.GT.U32.OR P3, PT, R54, 0x29f, P3 ;  /* 0x0000029f3600780c */ /* 0x000fe20001f64470 */
[C---:B------:R-:W-:Y:S01]  /*1130*/  @!P0 IMAD R19, R27.reuse, R19, R22 ;  /* 0x000000131b138224 */ /* 0x040fe200078e0216 */
[----:B------:R-:W3:Y:S01]  /*1140*/  @!P2 LDC.64 R56, c[0x0][0x228] ;  /* 0x00008a00ff38ab82 */ /* 0x000ee20000000a00 */
[----:B------:R-:W-:Y:S01]  /*1150*/  @!P0 IMAD.WIDE.U32 R24, R27, R18, R24 ;  /* 0x000000121b188225 */ /* 0x000fe200078e0018 */
[----:B------:R-:W-:Y:S01]  /*1160*/  IADD3 R15, R53, 0x1c0, RZ ;  /* 0x000001c0350f7810 */ /* 0x000fe20007ffe0ff */
[----:B------:R4:W5:Y:S05]  /*1170*/  @!P4 LDG.E R16, desc[UR12][R12.64] ;  /* 0x0000000c0c10c981 */ /* 0x00096a000c1e1900 */
[----:B------:R-:W3:Y:S01]  /*1180*/  @!P2 LDC.64 R26, c[0x0][0x230] ;  /* 0x00008c00ff1aab82 */ /* 0x000ee20000000a00 */
[----:B------:R-:W-:-:S02]  /*1190*/  @!P0 IADD3 R19, R25, R19, RZ ;  /* 0x0000001319138210 */ /* 0x000fc40007ffe0ff */
[----:B------:R-:W-:Y:S02]  /*11a0*/  ISETP.GE.U32.AND P4, PT, R15, UR18, PT ;  /* 0x000000120f007c0c */ /* 0x000fe4000bf86070 */
[----:B--2---:R-:W-:Y:S02]  /*11b0*/  SHF.R.S32.HI R7, RZ, 0x1f, R15 ;  /* 0x0000001fff077819 */ /* 0x004fe4000001140f */
[C---:B------:R-:W-:Y:S01]  /*11c0*/  @!P0 SHF.L.U32 R25, R24.reuse, 0x1, RZ ;  /* 0x0000000118198819 */ /* 0x040fe200000006ff */
[----:B------:R-:W-:Y:S01]  /*11d0*/  @!P2 IMAD R22, R29, R10, RZ ;  /* 0x0000000a1d16a224 */ /* 0x000fe200078e02ff */
[----:B------:R-:W-:Y:S02]  /*11e0*/  @!P0 SHF.L.U64.HI R24, R24, 0x1, R19 ;  /* 0x0000000118188819 */ /* 0x000fe40000010213 */
[----:B------:R-:W-:Y:S01]  /*11f0*/  ISETP.GE.AND.EX P4, PT, R7, UR19, PT, P4 ;  /* 0x0000001307007c0c */ /* 0x000fe2000bf86340 */
[----:B------:R-:W2:Y:S01]  /*1200*/  @!P3 LDC.64 R18, c[0x0][0x288] ;  /* 0x0000a200ff12bb82 */ /* 0x000ea20000000a00 */
[----:B----4-:R-:W-:-:S02]  /*1210*/  @!P2 MOV R12, R74 ;  /* 0x0000004a000ca202 */ /* 0x010fc40000000f00 */
        /* <DEDUP_REMOVED lines=14> */
[----:B---3--:R-:W-:Y:S01]  /*1300*/  @!P2 IADD3 R26, P0, R23, R26, RZ ;  /* 0x0000001a171aa210 */ /* 0x008fe20007f1e0ff */
[----:B------:R-:W3:Y:S03]  /*1310*/  @!P4 LDC.64 R10, c[0x0][0x288] ;  /* 0x0000a200ff0acb82 */ /* 0x000ee60000000a00 */
[----:B------:R-:W-:-:S02]  /*1320*/  @!P2 IADD3.X R27, R6, R27, RZ, P0, !PT ;  /* 0x0000001b061ba210 */ /* 0x000fc400007fe4ff */
[----:B------:R-:W-:Y:S02]  /*1330*/  ISETP.GE.U32.AND P0, PT, R52, UR18, PT ;  /* 0x0000001234007c0c */ /* 0x000fe4000bf06070 */
[----:B-1----:R-:W-:Y:S01]  /*1340*/  SHF.R.S32.HI R9, RZ, 0x1f, R52 ;  /* 0x0000001fff097819 */ /* 0x002fe20000011434 */
[----:B--2---:R-:W-:Y:S01]  /*1350*/  @!P3 IMAD R22, R33, R18, RZ ;  /* 0x000000122116b224 */ /* 0x004fe200078e02ff */
        /* <DEDUP_REMOVED lines=9> */
[----:B------:R-:W2:Y:S03]  /*13f0*/  @!P4 LDC.64 R20, c[0x0][0x228] ;  /* 0x00008a00ff14cb82 */ /* 0x000ea60000000a00 */
[----:B------:R-:W-:Y:S02]  /*1400*/  @!P3 IADD3 R19, R19, R23, RZ ;  /* 0x000000171313b210 */ /* 0x000fe40007ffe0ff */
[----:B------:R-:W-:Y:S02]  /*1410*/  @!P3 SHF.L.U32 R17, R18, 0x1, RZ ;  /* 0x000000011211b819 */ /* 0x000fe400000006ff */
[----:B------:R-:W-:Y:S01]  /*1420*/  @!P2 IADD3.X R57, R6, R57, RZ, P5, !PT ;  /* 0x000000390639a210 */ /* 0x000fe20002ffe4ff */
[----:B------:R-:W4:Y:S01]  /*1430*/  @!P4 LDC.64 R22, c[0x0][0x230] ;  /* 0x00008c00ff16cb82 */ /* 0x000f220000000a00 */
[----:B------:R-:W-:Y:S01]  /*1440*/  @!P3 SHF.L.U64.HI R6, R18, 0x1, R19 ;  /* 0x000000011206b819 */ /* 0x000fe20000010213 */
[----:B---3--:R-:W-:Y:S01]  /*1450*/  @!P4 IMAD R8, R7, R10, RZ ;  /* 0x0000000a0708c224 */ /* 0x008fe200078e02ff */
        /* <DEDUP_REMOVED lines=8> */
[----:B------:R-:W-:Y:S02]  /*14e0*/  SHF.R.S32.HI R11, RZ, 0x1f, R51 ;  /* 0x0000001fff0b7819 */ /* 0x000fe40000011433 */
[----:B------:R-:W-:Y:S02]  /*14f0*/  ISETP.GE.U32.AND P2, PT, R51, UR18, PT ;  /* 0x0000001233007c0c */ /* 0x000fe4000bf46070 */
[----:B------:R-:W-:-:S02]  /*1500*/  @!P4 IADD3 R15, R29, R13, RZ ;  /* 0x0000000d1d0fc210 */ /* 0x000fc40007ffe0ff */
[C---:B------:R-:W-:Y:S02]  /*1510*/  @!P4 SHF.L.U32 R13, R28.reuse, 0x1, RZ ;  /* 0x000000011c0dc819 */ /* 0x040fe400000006ff */
[----:B------:R-:W-:Y:S01]  /*1520*/  ISETP.GE.AND.EX P2, PT, R11, UR19, PT, P2 ;  /* 0x000000130b007c0c */ /* 0x000fe2000bf46320 */
[----:B------:R-:W-:Y:S01]  /*1530*/  HFMA2.MMA R10, -RZ, RZ, 0, 0 ;  /* 0x00000000ff0a7435 */ /* 0x000fe200000001ff */
[----:B------:R-:W-:Y:S02]  /*1540*/  @!P4 SHF.L.U64.HI R28, R28, 0x1, R15 ;  /* 0x000000011c1cc819 */ /* 0x000fe4000001020f */
[----:B--2---:R-:W-:Y:S02]  /*1550*/  @!P4 IADD3 R20, P6, R13, R20, RZ ;  /* 0x000000140d14c210 */ /* 0x004fe40007fde0ff */
[----:B------:R-:W-:Y:S02]  /*1560*/  ISETP.GT.U32.OR P2, PT, R54, 0x29f, P2 ;  /* 0x0000029f3600780c */ /* 0x000fe40001744470 */
[----:B-1----:R-:W-:-:S02]  /*1570*/  @!P3 IADD3 R26, P5, R17, R24, RZ ;  /* 0x00000018111ab210 */ /* 0x002fc40007fbe0ff */
[----:B------:R-:W-:Y:S02]  /*1580*/  @!P4 IADD3.X R21, R28, R21, RZ, P6, !PT ;  /* 0x000000151c15c210 */ /* 0x000fe400037fe4ff */
[----:B------:R-:W-:Y:S02]  /*1590*/  @!P3 IADD3.X R27, R6, R25, RZ, P5, !PT ;  /* 0x00000019061bb210 */ /* 0x000fe40002ffe4ff */
[----:B----4-:R-:W-:Y:S01]  /*15a0*/  @!P4 IADD3 R22, P5, R13, R22, RZ ;  /* 0x000000160d16c210 */ /* 0x010fe20007fbe0ff */
[----:B------:R1:W5:Y:S01]  /*15b0*/  @!P4 LDG.E R10, desc[UR12][R20.64] ;  /* 0x0000000c140ac981 */ /* 0x000362000c1e1900 */
[----:B0-----:R-:W-:Y:S01]  /*15c0*/  @!P0 IMAD R13, R9, R18, RZ ;  /* 0x00000012090d8224 */ /* 0x001fe200078e02ff */
[----:B------:R-:W0:Y:S01]  /*15d0*/  @!P0 LDC.64 R24, c[0x0][0x230] ;  /* 0x00008c00ff188b82 */ /* 0x000e220000000a00 */
[----:B------:R-:W-:Y:S01]  /*15e0*/  @!P4 IADD3.X R23, R28, R23, RZ, P5, !PT ;  /* 0x000000171c17c210 */ /* 0x000fe20002ffe4ff */
[----:B------:R-:W-:Y:S01]  /*15f0*/  HFMA2.MMA R6, -RZ, RZ, 0, 0 ;  /* 0x00000000ff067435 */ /* 0x000fe200000001ff */
[----:B------:R-:W-:Y:S01]  /*1600*/  @!P0 IMAD R17, R52, R19, R13 ;  /* 0x0000001334118224 */ /* 0x000fe200078e020d */
[----:B-1----:R-:W-:-:S04]  /*1610*/  @!P0 MOV R20, R74 ;  /* 0x0000004a00148202 */ /* 0x002fc80000000f00 */
[----:B------:R-:W1:Y:S01]  /*1620*/  @!P2 LDC.64 R28, c[0x0][0x288] ;  /* 0x0000a200ff1cab82 */ /* 0x000e620000000a00 */
[----:B------:R-:W-:Y:S01]  /*1630*/  @!P0 MOV R21, R77 ;  /* 0x0000004d00158202 */ /* 0x000fe20000000f00 */
[----:B------:R-:W-:Y:S01]  /*1640*/  UIMAD.WIDE UR10, UR5, 0x8, UR10 ;  /* 0x00000008050a78a5 */ /* 0x000fe2000f8e020a */
[----:B------:R-:W-:Y:S01]  /*1650*/  HFMA2.MMA R12, -RZ, RZ, 0, 0 ;  /* 0x00000000ff0c7435 */ /* 0x000fe200000001ff */
[----:B------:R2:W5:Y:S01]  /*1660*/  @!P3 LDG.E R6, desc[UR12][R26.64] ;  /* 0x0000000c1a06b981 */ /* 0x000562000c1e1900 */
[----:B------:R-:W-:Y:S01]  /*1670*/  @!P0 IMAD.WIDE.U32 R18, R52, R18, R20 ;  /* 0x0000001234128225 */ /* 0x000fe200078e0014 */
[----:B------:R-:W-:Y:S02]  /*1680*/  MOV R8, RZ ;  /* 0x000000ff00087202 */ /* 0x000fe40000000f00 */
[----:B------:R-:W3:Y:S02]  /*1690*/  @!P2 LDC.64 R20, c[0x0][0x230] ;  /* 0x00008c00ff14ab82 */ /* 0x000ee40000000a00 */
[----:B------:R-:W-:-:S02]  /*16a0*/  @!P0 IADD3 R19, R19, R17, RZ ;  /* 0x0000001113138210 */ /* 0x000fc40007ffe0ff */
[C---:B------:R-:W-:Y:S01]  /*16b0*/  @!P0 SHF.L.U32 R67, R18.reuse, 0x1, RZ ;  /* 0x0000000112438819 */ /* 0x040fe200000006ff */
[----:B------:R-:W5:Y:S01]  /*16c0*/  @!P3 LDG.E R12, desc[UR12][R34.64] ;  /* 0x0000000c220cb981 */ /* 0x000f62000c1e1900 */
[----:B------:R-:W-:Y:S02]  /*16d0*/  @!P0 SHF.L.U64.HI R58, R18, 0x1, R19 ;  /* 0x00000001123a8819 */ /* 0x000fe40000010213 */
[----:B--2---:R-:W2:Y:S01]  /*16e0*/  @!P0 LDC.64 R26, c[0x0][0x228] ;  /* 0x00008a00ff1a8b82 */ /* 0x004ea20000000a00 */
[----:B------:R-:W-:Y:S01]  /*16f0*/  MOV R18, UR10 ;  /* 0x0000000a00127c02 */ /* 0x000fe20008000f00 */
[----:B------:R4:W5:Y:S01]  /*1700*/  @!P4 LDG.E R8, desc[UR12][R22.64] ;  /* 0x0000000c1608c981 */ /* 0x000962000c1e1900 */
[----:B------:R-:W-:Y:S02]  /*1710*/  MOV R19, UR11 ;  /* 0x0000000b00137c02 */ /* 0x000fe40008000f00 */
[----:B------:R-:W-:Y:S02]  /*1720*/  SHF.R.S32.HI R13, RZ, 0x1f, R50 ;  /* 0x0000001fff0d7819 */ /* 0x000fe40000011432 */
[----:B------:R-:W-:-:S02]  /*1730*/  ISETP.GE.U32.AND P5, PT, R50, UR18, PT ;  /* 0x0000001232007c0c */ /* 0x000fc4000bfa6070 */
[----:B------:R-:W3:Y:S01]  /*1740*/  LDG.E.64 R18, desc[UR12][R18.64] ;  /* 0x0000000c12127981 */ /* 0x000ee2000c1e1b00 */
[----:B------:R-:W-:Y:S02]  /*1750*/  SHF.R.S32.HI R15, RZ, 0x1f, R49 ;  /* 0x0000001fff0f7819 */ /* 0x000fe40000011431 */
[----:B------:R-:W-:Y:S01]  /*1760*/  ISETP.GE.U32.AND P3, PT, R49, UR18, PT ;  /* 0x0000001231007c0c */ /* 0x000fe2000bf66070 */
[----:B----4-:R-:W4:Y:S01]  /*1770*/  @!P2 LDC.64 R22, c[0x0][0x228] ;  /* 0x00008a00ff16ab82 */ /* 0x010f220000000a00 */
[----:B------:R-:W-:Y:S02]  /*1780*/  IADD3 R34, R53, 0x1e0, RZ ;  /* 0x000001e035227810 */ /* 0x000fe40007ffe0ff */
[----:B------:R-:W-:Y:S02]  /*1790*/  ISETP.GE.AND.EX P5, PT, R13, UR19, PT, P5 ;  /* 0x000000130d007c0c */ /* 0x000fe4000bfa6350 */
[----:B------:R-:W-:Y:S02]  /*17a0*/  ISETP.GE.AND.EX P3, PT, R15, UR19, PT, P3 ;  /* 0x000000130f007c0c */ /* 0x000fe4000bf66330 */
[----:B0-----:R-:W-:Y:S01]  /*17b0*/  @!P0 IADD3 R60, P6, R67, R24, RZ ;  /* 0x00000018433c8210 */ /* 0x001fe20007fde0ff */
[----:B-1----:R-:W-:Y:S01]  /*17c0*/  @!P2 IMAD R24, R11, R28, RZ ;  /* 0x0000001c0b18a224 */ /* 0x002fe200078e02ff */
[----:B------:R-:W-:-:S02]  /*17d0*/  ISETP.GE.U32.AND P4, PT, R34, UR18, PT ;  /* 0x0000001222007c0c */ /* 0x000fc4000bf86070 */
[----:B------:R-:W-:Y:S02]  /*17e0*/  SHF.R.S32.HI R17, RZ, 0x1f, R34 ;  /* 0x0000001fff117819 */ /* 0x000fe40000011422 */
[C---:B------:R-:W-:Y:S01]  /*17f0*/  ISETP.GT.U32.OR P5, PT, R54.reuse, 0x29f, P5 ;  /* 0x0000029f3600780c */ /* 0x040fe20002fa4470 */
[----:B------:R-:W-:Y:S01]  /*1800*/  @!P2 IMAD R33, R51, R29, R24 ;  /* 0x0000001d3321a224 */ /* 0x000fe200078e0218 */
[----:B------:R-:W-:Y:S02]  /*1810*/  ISETP.GT.U32.OR P3, PT, R54, 0x29f, P3 ;  /* 0x0000029f3600780c */ /* 0x000fe40001f64470 */
[----:B------:R-:W-:Y:S02]  /*1820*/  ISETP.GE.AND.EX P4, PT, R17, UR19, PT, P4 ;  /* 0x0000001311007c0c */ /* 0x000fe4000bf86340 */
[----:B------:R-:W-:Y:S02]  /*1830*/  @!P0 IADD3.X R61, R58, R25, RZ, P6, !PT ;  /* 0x000000193a3d8210 */ /* 0x000fe400037fe4ff */
[----:B------:R-:W-:-:S02]  /*1840*/  @!P2 MOV R24, R74 ;  /* 0x0000004a0018a202 */ /* 0x000fc40000000f00 */
[----:B------:R-:W-:Y:S02]  /*1850*/  @!P2 MOV R25, R77 ;  /* 0x0000004d0019a202 */ /* 0x000fe40000000f00 */
[----:B------:R-:W-:Y:S02]  /*1860*/  ISETP.GT.U32.OR P4, PT, R54, 0x29f, P4 ;  /* 0x0000029f3600780c */ /* 0x000fe40002784470 */
[----:B--2---:R-:W-:Y:S01]  /*1870*/  @!P0 IADD3 R66, P6, R67, R26, RZ ;  /* 0x0000001a43428210 */ /* 0x004fe20007fde0ff */
[----:B------:R-:W-:Y:S02]  /*1880*/  @!P2 IMAD.WIDE.U32 R28, R51, R28, R24 ;  /* 0x0000001c331ca225 */ /* 0x000fe400078e0018 */
[----:B------:R-:W0:Y:S01]  /*1890*/  @!P5 LDC.64 R24, c[0x0][0x288] ;  /* 0x0000a200ff18db82 */ /* 0x000e220000000a00 */
[----:B------:R-:W-:Y:S02]  /*18a0*/  @!P0 IADD3.X R67, R58, R27, RZ, P6, !PT ;  /* 0x0000001b3a438210 */ /* 0x000fe400037fe4ff */
[----:B------:R-:W-:-:S05]  /*18b0*/  @!P2 IADD3 R29, R29, R33, RZ ;  /* 0x000000211d1da210 */ /* 0x000fca0007ffe0ff */
[----:B------:R-:W1:Y:S01]  /*18c0*/  @!P3 LDC.64 R26, c[0x0][0x288] ;  /* 0x0000a200ff1abb82 */ /* 0x000e620000000a00 */
[C---:B------:R-:W-:Y:S02]  /*18d0*/  @!P2 SHF.L.U32 R65, R28.reuse, 0x1, RZ ;  /* 0x000000011c41a819 */ /* 0x040fe400000006ff */
[----:B------:R-:W-:-:S05]  /*18e0*/  @!P2 SHF.L.U64.HI R68, R28, 0x1, R29 ;  /* 0x000000011c44a819 */ /* 0x000fca000001021d */
[----:B------:R-:W2:Y:S01]  /*18f0*/  @!P4 LDC.64 R28, c[0x0][0x288] ;  /* 0x0000a200ff1ccb82 */ /* 0x000ea20000000a00 */
[----:B------:R-:W-:Y:S02]  /*1900*/  CS2R R56, SRZ ;  /* 0x0000000000387805 */ /* 0x000fe4000001ff00 */
[----:B---3--:R-:W-:Y:S02]  /*1910*/  @!P2 IADD3 R62, P6, R65, R20, RZ ;  /* 0x00000014413ea210 */ /* 0x008fe40007fde0ff */
[----:B------:R-:W-:Y:S02]  /*1920*/  CS2R R58, SRZ ;  /* 0x00000000003a7805 */ /* 0x000fe4000001ff00 */
[----:B------:R-:W-:Y:S01]  /*1930*/  @!P2 IADD3.X R63, R68, R21, RZ, P6, !PT ;  /* 0x00000015443fa210 */ /* 0x000fe200037fe4ff */
[----:B------:R3:W5:Y:S01]  /*1940*/  @!P0 LDG.E R56, desc[UR12][R60.64] ;  /* 0x0000000c3c388981 */ /* 0x000762000c1e1900 */
[----:B0-----:R-:W-:Y:S01]  /*1950*/  @!P5 IMAD R33, R13, R24, RZ ;  /* 0x000000180d21d224 */ /* 0x001fe200078e02ff */
[----:B------:R-:W0:Y:S02]  /*1960*/  @!P5 LDC.64 R20, c[0x0][0x230] ;  /* 0x00008c00ff14db82 */ /* 0x000e240000000a00 */
[----:B------:R1:W5:Y:S01]  /*1970*/  @!P0 LDG.E R57, desc[UR12][R66.64] ;  /* 0x0000000c42398981 */ /* 0x000362000c1e1900 */
[----:B----4-:R-:W-:-:S03]  /*1980*/  @!P2 IADD3 R64, P0, R65, R22, RZ ;  /* 0x000000164140a210 */ /* 0x010fc60007f1e0ff */
[----:B------:R4:W5:Y:S01]  /*1990*/  @P1 LDG.E R58, desc[UR12][R30.64] ;  /* 0x0000000c1e3a1981 */ /* 0x000962000c1e1900 */
[----:B------:R-:W-:-:S03]  /*19a0*/  @!P2 IADD3.X R65, R68, R23, RZ, P0, !PT ;  /* 0x000000174441a210 */ /* 0x000fc600007fe4ff */
[----:B------:R2:W5:Y:S01]  /*19b0*/  @!P2 LDG.E R59, desc[UR12][R62.64] ;  /* 0x0000000c3e3ba981 */ /* 0x000562000c1e1900 */
[----:B---3--:R-:W-:Y:S01]  /*19c0*/  HFMA2.MMA R60, -RZ, RZ, 0, 0 ;  /* 0x00000000ff3c7435 */ /* 0x008fe200000001ff */
[----:B-1----:R-:W-:Y:S01]  /*19d0*/  @!P3 IMAD R66, R15, R26, RZ ;  /* 0x0000001a0f42b224 */ /* 0x002fe200078e02ff */
[----:B------:R-:W1:Y:S01]  /*19e0*/  @!P5 LDC.64 R22, c[0x0][0x228] ;  /* 0x00008a00ff16db82 */ /* 0x000e620000000a00 */
[-C--:B----4-:R-:W-:Y:S02]  /*19f0*/  @!P5 MOV R30, R74.reuse ;  /* 0x0000004a001ed202 */ /* 0x090fe40000000f00 */
[-C--:B------:R-:W-:Y:S02]  /*1a00*/  @!P5 MOV R31, R77.reuse ;  /* 0x0000004d001fd202 */ /* 0x080fe40000000f00 */
[----:B--2---:R-:W-:Y:S02]  /*1a10*/  @!P3 MOV R62, R74 ;  /* 0x0000004a003eb202 */ /* 0x004fe40000000f00 */
[----:B------:R-:W-:Y:S01]  /*1a20*/  @!P3 MOV R63, R77 ;  /* 0x0000004d003fb202 */ /* 0x000fe20000000f00 */
[C---:B------:R-:W-:Y:S01]  /*1a30*/  @!P5 IMAD R35, R50.reuse, R25, R33 ;  /* 0x000000193223d224 */ /* 0x040fe200078e0221 */
[----:B------:R2:W5:Y:S01]  /*1a40*/  @!P2 LDG.E R60, desc[UR12][R64.64] ;  /* 0x0000000c403ca981 */ /* 0x000562000c1e1900 */
[----:B------:R-:W-:-:S02]  /*1a50*/  @!P5 IMAD.WIDE.U32 R30, R50, R24, R30 ;  /* 0x00000018321ed225 */ /* 0x000fc400078e001e */
[----:B------:R-:W3:Y:S02]  /*1a60*/  @!P3 LDC.64 R24, c[0x0][0x230] ;  /* 0x00008c00ff18bb82 */ /* 0x000ee40000000a00 */
[C---:B------:R-:W-:Y:S01]  /*1a70*/  @!P3 IMAD R61, R49.reuse, R27, R66 ;  /* 0x0000001b313db224 */ /* 0x040fe200078e0242 */
[----:B------:R-:W-:Y:S01]  /*1a80*/  @!P4 MOV R27, R77 ;  /* 0x0000004d001bc202 */ /* 0x000fe20000000f00 */
[----:B------:R-:W-:Y:S01]  /*1a90*/  @!P3 IMAD.WIDE.U32 R62, R49, R26, R62 ;  /* 0x0000001a313eb225 */ /* 0x000fe200078e003e */
[----:B------:R-:W-:-:S03]  /*1aa0*/  @!P4 MOV R26, R74 ;  /* 0x0000004a001ac202 */ /* 0x000fc60000000f00 */
[----:B------:R-:W-:Y:S01]  /*1ab0*/  @!P4 IMAD R33, R17, R28, RZ ;  /* 0x0000001c1121c224 */ /* 0x000fe200078e02ff */
[----:B------:R-:W-:-:S03]  /*1ac0*/  @!P5 IADD3 R31, R31, R35, RZ ;  /* 0x000000231f1fd210 */ /* 0x000fc60007ffe0ff */
[C---:B------:R-:W-:Y:S02]  /*1ad0*/  @!P4 IMAD R33, R34.reuse, R29, R33 ;  /* 0x0000001d2221c224 */ /* 0x040fe400078e0221 */
[----:B------:R-:W-:Y:S01]  /*1ae0*/  @!P4 IMAD.WIDE.U32 R34, R34, R28, R26 ;  /* 0x0000001c2222c225 */ /* 0x000fe200078e001a */
[C---:B------:R-:W-:Y:S01]  /*1af0*/  @!P5 SHF.L.U64.HI R66, R30.reuse, 0x1, R31 ;  /* 0x000000011e42d819 */ /* 0x040fe2000001021f */
[----:B------:R-:W4:Y:S01]  /*1b00*/  @!P3 LDC.64 R26, c[0x0][0x228] ;  /* 0x00008a00ff1abb82 */ /* 0x000f220000000a00 */
[----:B--2---:R-:W-:-:S07]  /*1b10*/  @!P5 SHF.L.U32 R65, R30, 0x1, RZ ;  /* 0x000000011e41d819 */ /* 0x004fce00000006ff */
[----:B------:R-:W2:Y:S08]  /*1b20*/  @!P4 LDC.64 R28, c[0x0][0x230] ;  /* 0x00008c00ff1ccb82 */ /* 0x000eb00000000a00 */
[----:B------:R-:W2:Y:S01]  /*1b30*/  @!P4 LDC.64 R30, c[0x0][0x228] ;  /* 0x00008a00ff1ecb82 */ /* 0x000ea20000000a00 */
[----:B------:R-:W-:Y:S02]  /*1b40*/  @!P3 IADD3 R61, R63, R61, RZ ;  /* 0x0000003d3f3db210 */ /* 0x000fe40007ffe0ff */
[----:B0-----:R-:W-:-:S02]  /*1b50*/  @!P5 IADD3 R20, P0, R65, R20, RZ ;  /* 0x000000144114d210 */ /* 0x001fc40007f1e0ff */
[----:B-1----:R-:W-:Y:S02]  /*1b60*/  @!P5 IADD3 R22, P2, R65, R22, RZ ;  /* 0x000000164116d210 */ /* 0x002fe40007f5e0ff */
[C---:B------:R-:W-:Y:S01]  /*1b70*/  @!P3 SHF.L.U64.HI R64, R62.reuse, 0x1, R61 ;  /* 0x000000013e40b819 */ /* 0x040fe2000001023d */
[----:B------:R-:W-:Y:S01]  /*1b80*/  HFMA2.MMA R61, -RZ, RZ, 0, 0 ;  /* 0x00000000ff3d7435 */ /* 0x000fe200000001ff */
[----:B------:R-:W-:Y:S02]  /*1b90*/  @!P3 SHF.L.U32 R65, R62, 0x1, RZ ;  /* 0x000000013e41b819 */ /* 0x000fe400000006ff */
[----:B------:R-:W-:Y:S02]  /*1ba0*/  CS2R R62, SRZ ;  /* 0x00000000003e7805 */ /* 0x000fe4000001ff00 */
[----:B------:R-:W-:Y:S02]  /*1bb0*/  @!P5 IADD3.X R21, R66, R21, RZ, P0, !PT ;  /* 0x000000154215d210 */ /* 0x000fe400007fe4ff */
[----:B---3--:R-:W-:-:S02]  /*1bc0*/  @!P3 IADD3 R24, P0, R65, R24, RZ ;  /* 0x000000184118b210 */ /* 0x008fc40007f1e0ff */
[----:B------:R-:W-:Y:S02]  /*1bd0*/  @!P5 IADD3.X R23, R66, R23, RZ, P2, !PT ;  /* 0x000000174217d210 */ /* 0x000fe400017fe4ff */
[----:B------:R-:W-:Y:S01]  /*1be0*/  @!P4 IADD3 R35, R35, R33, RZ ;  /* 0x000000212323c210 */ /* 0x000fe20007ffe0ff */
[----:B------:R0:W5:Y:S01]  /*1bf0*/  @!P5 LDG.E R61, desc[UR12][R20.64] ;  /* 0x0000000c143dd981 */ /* 0x000162000c1e1900 */
[----:B------:R-:W-:Y:S02]  /*1c00*/  @!P4 SHF.L.U32 R33, R34, 0x1, RZ ;  /* 0x000000012221c819 */ /* 0x000fe400000006ff */
[----:B------:R-:W-:Y:S01]  /*1c10*/  @!P3 IADD3.X R25, R64, R25, RZ, P0, !PT ;  /* 0x000000194019b210 */ /* 0x000fe200007fe4ff */
[----:B------:R0:W5:Y:S01]  /*1c20*/  @!P5 LDG.E R62, desc[UR12][R22.64] ;  /* 0x0000000c163ed981 */ /* 0x000162000c1e1900 */
[----:B----4-:R-:W-:Y:S02]  /*1c30*/  @!P3 IADD3 R26, P0, R65, R26, RZ ;  /* 0x0000001a411ab210 */ /* 0x010fe40007f1e0ff */
[----:B------:R-:W-:-:S02]  /*1c40*/  @!P4 SHF.L.U64.HI R34, R34, 0x1, R35 ;  /* 0x000000012222c819 */ /* 0x000fc40000010223 */
[----:B------:R-:W-:Y:S02]  /*1c50*/  CS2R R66, SRZ ;  /* 0x0000000000427805 */ /* 0x000fe4000001ff00 */
[C---:B--2---:R-:W-:Y:S01]  /*1c60*/  @!P4 IADD3 R28, P2, R33.reuse, R28, RZ ;  /* 0x0000001c211cc210 */ /* 0x044fe20007f5e0ff */
[----:B------:R0:W5:Y:S01]  /*1c70*/  @!P3 LDG.E R63, desc[UR12][R24.64] ;  /* 0x0000000c183fb981 */ /* 0x000162000c1e1900 */
[----:B------:R-:W-:Y:S02]  /*1c80*/  @!P4 IADD3 R30, P5, R33, R30, RZ ;  /* 0x0000001e211ec210 */ /* 0x000fe40007fbe0ff */
[----:B------:R-:W-:Y:S02]  /*1c90*/  @!P3 IADD3.X R27, R64, R27, RZ, P0, !PT ;  /* 0x0000001b401bb210 */ /* 0x000fe400007fe4ff */
[----:B------:R-:W-:Y:S02]  /*1ca0*/  CS2R R64, SRZ ;  /* 0x0000000000407805 */ /* 0x000fe4000001ff00 */
[----:B------:R-:W-:-:S02]  /*1cb0*/  @!P4 IADD3.X R29, R34, R29, RZ, P2, !PT ;  /* 0x0000001d221dc210 */ /* 0x000fc400017fe4ff */
[----:B------:R-:W-:Y:S02]  /*1cc0*/  @!P4 IADD3.X R31, R34, R31, RZ, P5, !PT ;  /* 0x0000001f221fc210 */ /* 0x000fe40002ffe4ff */
[----:B------:R0:W5:Y:S04]  /*1cd0*/  @!P3 LDG.E R64, desc[UR12][R26.64] ;  /* 0x0000000c1a40b981 */ /* 0x000168000c1e1900 */
[----:B------:R0:W5:Y:S04]  /*1ce0*/  @!P4 LDG.E R66, desc[UR12][R28.64] ;  /* 0x0000000c1c42c981 */ /* 0x000168000c1e1900 */
[----:B------:R0:W5:Y:S01]  /*1cf0*/  @!P4 LDG.E R65, desc[UR12][R30.64] ;  /* 0x0000000c1e41c981 */ /* 0x000162000c1e1900 */
[----:B------:R-:W-:Y:S01]  /*1d00*/  UMOV UR17, 0x3f800000 ;  /* 0x3f80000000117882 */ /* 0x000fe20000000000 */
[----:B------:R-:W-:Y:S01]  /*1d10*/  BSSY B0, `(.L_x_1032) ;  /* 0x0000020000007945 */ /* 0x000fe20003800000 */
[----:B------:R-:W-:Y:S01]  /*1d20*/  HFMA2.MMA R70, -RZ, RZ, 0, 0 ;  /* 0x00000000ff467435 */ /* 0x000fe200000001ff */
[----:B------:R-:W-:-:S02]  /*1d30*/  CS2R R68, SRZ ;  /* 0x0000000000447805 */ /* 0x000fc4000001ff00 */
        /* <DEDUP_REMOVED lines=8> */
[----:B------:R-:W1:Y:S02]  /*1dc0*/  @P0 MUFU.RSQ R18, R18 ;  /* 0x0000001200120308 */ /* 0x000e640000001400 */
        /* <DEDUP_REMOVED lines=20> */
.L_x_1033:
[----:B------:R-:W-:Y:S05]  /*1f10*/  BSYNC B0 ;  /* 0x0000000000007941 */ /* 0x000fea0003800000 */
.L_x_1032:
[----:B------:R-:W-:Y:S01]  /*1f20*/  ISETP.NE.AND P3, PT, RZ, UR15, PT ;  /* 0x0000000fff007c0c */ /* 0x000fe2000bf65270 */
[--C-:B-----5:R-:W-:Y:S02]  /*1f30*/  HADD2.F32 R18, -RZ, R48.reuse.H0_H0 ;  /* 0x20000030ff127230 */ /* 0x120fe40000004100 */
        /* <DEDUP_REMOVED lines=32> */
.L_x_1034:
[----:B------:R-:W-:Y:S01]  /*2140*/  FMUL.FTZ R20, R26, R69 ;  /* 0x000000451a147220 */ /* 0x000fe20000410000 */
[----:B------:R-:W-:Y:S01]  /*2150*/  FFMA.FTZ R28, R19, R26, RZ ;  /* 0x0000001a131c7223 */ /* 0x000fe200000100ff */
        /* <DEDUP_REMOVED lines=24> */
.L_x_1035:
[----:B------:R-:W-:Y:S01]  /*22e0*/  FADD.FTZ R29, RZ, R26 ;  /* 0x0000001aff1d7221 */ /* 0x000fe20000010000 */
[----:B------:R-:W-:Y:S01]  /*22f0*/  FFMA.FTZ R31, R18, R27, R19 ;  /* 0x0000001b121f7223 */ /* 0x000fe20000010013 */
[----:B------:R-:W-:Y:S01]  /*2300*/  FMUL.FTZ R26, R22, R69 ;  /* 0x00000045161a7220 */ /* 0x000fe20000410000 */
[----:B------:R-:W-:Y:S01]  /*2310*/  FFMA.FTZ R19, R25, R22, R28 ;  /* 0x0000001619137223 */ /* 0x000fe2000001001c */
[----:B------:R-:W-:Y:S01]  /*2320*/  FADD.FTZ R22, R29, R22 ;  /* 0x000000161d167221 */ /* 0x000fe20000010000 */
[----:B------:R-:W-:Y:S01]  /*2330*/  FADD.FTZ R27, R27, R20 ;  /* 0x000000141b1b7221 */ /* 0x000fe20000010000 */
[----:B------:R-:W-:Y:S01]  /*2340*/  FFMA.FTZ R28, R25, R26, R31 ;  /* 0x0000001a191c7223 */ /* 0x000fe2000001001f */
[----:B------:R-:W-:Y:S01]  /*2350*/  FFMA.FTZ R31, R18, R23, RZ ;  /* 0x00000017121f7223 */ /* 0x000fe200000100ff */
        /* <DEDUP_REMOVED lines=33> */
.L_x_1036:
        /* <DEDUP_REMOVED lines=37> */
.L_x_1037:
        /* <DEDUP_REMOVED lines=8> */
[C---:B------:R-:W-:Y:S01]  /*2840*/  FFMA.FTZ R20, R24.reuse, R25, R20 ;  /* 0x0000001918147223 */ /* 0x040fe20000010014 */
        /* <DEDUP_REMOVED lines=28> */
.L_x_1038:
[----:B------:R-:W-:Y:S01]  /*2a10*/  FMUL.FTZ R29, R28, R69 ;  /* 0x000000451c1d7220 */ /* 0x000fe20000410000 */
[----:B------:R-:W-:Y:S01]  /*2a20*/  FADD.FTZ R22, R23, R22 ;  /* 0x0000001617167221 */ /* 0x000fe20000010000 */
[----:B------:R-:W-:Y:S01]  /*2a30*/  FADD.FTZ R18, R18, R28 ;  /* 0x0000001c12127221 */ /* 0x000fe20000010000 */
[C---:B------:R-:W-:Y:S01]  /*2a40*/  FFMA.FTZ R19, R27.reuse, R28, R19 ;  /* 0x0000001c1b137223 */ /* 0x040fe20000010013 */
        /* <DEDUP_REMOVED lines=33> */
.L_x_1039:
        /* <DEDUP_REMOVED lines=37> */
.L_x_1040:
        /* <DEDUP_REMOVED lines=37> */
.L_x_1041:
        /* <DEDUP_REMOVED lines=37> */
.L_x_1042:
        /* <DEDUP_REMOVED lines=37> */
.L_x_1043:
[----:B------:R-:W-:Y:S01]  /*35a0*/  FMUL.FTZ R29, R28, R69 ;  /* 0x000000451c1d7220 */ /* 0x000fe20000410000 */
[----:B------:R-:W-:Y:S01]  /*35b0*/  FADD.FTZ R30, R23, R22 ;  /* 0x00000016171e7221 */ /* 0x000fe20000010000 */
[C---:B------:R-:W-:Y:S01]  /*35c0*/  FFMA.FTZ R19, R27.reuse, R28, R19 ;  /* 0x0000001c1b137223 */ /* 0x040fe20000010013 */
[--C-:B------:R-:W-:Y:S02]  /*35d0*/  HADD2.F32 R22, -RZ, R36.reuse.H0_H0 ;  /* 0x20000024ff167230 */ /* 0x100fe40000004100 */
[----:B------:R-:W-:Y:S01]  /*35e0*/  FFMA.FTZ R26, R27, R29, R26 ;  /* 0x0000001d1b1a7223 */ /* 0x000fe2000001001a */
[----:B------:R-:W-:Y:S01]  /*35f0*/  FMUL.FTZ R23, R25, R70 ;  /* 0x0000004619177220 */ /* 0x000fe20000410000 */
[----:B------:R-:W-:Y:S02]  /*3600*/  HADD2.F32 R27, -RZ, R36.H1_H1 ;  /* 0x30000024ff1b7230 */ /* 0x000fe40000004100 */
[----:B------:R-:W-:Y:S01]  /*3610*/  FADD.FTZ R21, R21, R25 ;  /* 0x0000001915157221 */ /* 0x000fe20000010000 */
[C---:B------:R-:W-:Y:S01]  /*3620*/  FFMA.FTZ R25, R24.reuse, R25, R20 ;  /* 0x0000001918197223 */ /* 0x040fe20000010014 */
[----:B------:R-:W-:Y:S01]  /*3630*/  FFMA.FTZ R24, R24, R23, R26 ;  /* 0x0000001718187223 */ /* 0x000fe2000001001a */
[----:B------:R-:W-:Y:S01]  /*3640*/  FADD.FTZ R20, R30, R29 ;  /* 0x0000001d1e147221 */ /* 0x000fe20000010000 */
        /* <DEDUP_REMOVED lines=26> */
.L_x_1044:
        /* <DEDUP_REMOVED lines=11> */
[----:B------:R-:W-:Y:S01]  /*38a0*/  FADD.FTZ R22, R30, R29 ;  /* 0x0000001d1e167221 */ /* 0x000fe20000010000 */
[----:B------:R-:W-:Y:S01]  /*38b0*/  FADD.FTZ R24, R27, -UR14 ;  /* 0x8000000e1b187e21 */ /* 0x000fe20008010000 */
        /* <DEDUP_REMOVED lines=24> */
.L_x_1045:
        /* <DEDUP_REMOVED lines=37> */
.L_x_1046:
[----:B------:R-:W-:Y:S01]  /*3c90*/  FMUL.FTZ R29, R28, R69 ;  /* 0x000000451c1d7220 */ /* 0x000fe20000410000 */
[----:B------:R-:W-:Y:S01]  /*3ca0*/  FADD.FTZ R30, R23, R22 ;  /* 0x00000016171e7221 */ /* 0x000fe20000010000 */
[----:B------:R-:W-:Y:S01]  /*3cb0*/  FADD.FTZ R22, R18, R28 ;  /* 0x0000001c12167221 */ /* 0x000fe20000010000 */
[C---:B------:R-:W-:Y:S01]  /*3cc0*/  FFMA.FTZ R28, R27.reuse, R28, R21 ;  /* 0x0000001c1b1c7223 */ /* 0x040fe20000010015 */
[----:B------:R-:W-:Y:S01]  /*3cd0*/  FFMA.FTZ R27, R27, R29, R24 ;  /* 0x0000001d1b1b7223 */ /* 0x000fe20000010018 */
[----:B------:R-:W-:Y:S01]  /*3ce0*/  FADD.FTZ R29, R30, R29 ;  /* 0x0000001d1e1d7221 */ /* 0x000fe20000010000 */
[----:B------:R-:W-:Y:S01]  /*3cf0*/  FMUL.FTZ R18, R20, R70 ;  /* 0x0000004614127220 */ /* 0x000fe20000410000 */
[--C-:B------:R-:W-:Y:S02]  /*3d00*/  HADD2.F32 R21, -RZ, R12.reuse.H0_H0 ;  /* 0x2000000cff157230 */ /* 0x100fe40000004100 */
[----:B------:R-:W-:Y:S01]  /*3d10*/  FFMA.FTZ R24, R26, R20, R25 ;  /* 0x000000141a187223 */ /* 0x000fe20000010019 */
[----:B------:R-:W-:-:S02]  /*3d20*/  HADD2.F32 R23, -RZ, R12.H1_H1 ;  /* 0x3000000cff177230 */ /* 0x000fc40000004100 */
[----:B------:R-:W-:Y:S01]  /*3d30*/  FADD.FTZ R25, R18, R29 ;  /* 0x0000001d12197221 */ /* 0x000fe20000010000 */
[----:B------:R-:W-:Y:S01]  /*3d40*/  FFMA.FTZ R26, R26, R18, R27 ;  /* 0x000000121a1a7223 */ /* 0x000fe2000001001b */
[----:B------:R-:W-:Y:S01]  /*3d50*/  FADD.FTZ R29, R21, -UR14 ;  /* 0x8000000e151d7e21 */ /* 0x000fe20008010000 */
[--C-:B------:R-:W-:Y:S02]  /*3d60*/  HADD2.F32 R27, -RZ, R6.reuse.H0_H0 ;  /* 0x20000006ff1b7230 */ /* 0x100fe40000004100 */
        /* <DEDUP_REMOVED lines=23> */
.L_x_1047:
[----:B------:R-:W-:Y:S01]  /*3ee0*/  FMUL.FTZ R31, R27, R69 ;  /* 0x000000451b1f7220 */ /* 0x000fe20000410000 */
[----:B------:R-:W-:Y:S01]  /*3ef0*/  FADD.FTZ R18, R19, R20 ;  /* 0x0000001413127221 */ /* 0x000fe20000010000 */
[----:B------:R-:W-:Y:S01]  /*3f00*/  FFMA.FTZ R20, R29, R27, R28 ;  /* 0x0000001b1d147223 */ /* 0x000fe2000001001c */
[----:B------:R-:W-:Y:S01]  /*3f10*/  FMUL.FTZ R19, R21, R70 ;  /* 0x0000004615137220 */ /* 0x000fe20000410000 */
[----:B------:R-:W-:Y:S01]  /*3f20*/  FFMA.FTZ R26, R29, R31, R26 ;  /* 0x0000001f1d1a7223 */ /* 0x000fe2000001001a */
[----:B------:R-:W-:Y:S01]  /*3f30*/  FADD.FTZ R28, R25, R31 ;  /* 0x0000001f191c7221 */ /* 0x000fe20000010000 */
[--C-:B------:R-:W-:Y:S02]  /*3f40*/  HADD2.F32 R25, -RZ, R8.reuse.H0_H0 ;  /* 0x20000008ff197230 */ /* 0x100fe40000004100 */
[----:B------:R-:W-:Y:S01]  /*3f50*/  FADD.FTZ R22, R22, R27 ;  /* 0x0000001b16167221 */ /* 0x000fe20000010000 */
[----:B------:R-:W-:Y:S02]  /*3f60*/  HADD2.F32 R29, -RZ, R8.H1_H1 ;  /* 0x30000008ff1d7230 */ /* 0x000fe40000004100 */
[----:B------:R-:W-:Y:S01]  /*3f70*/  FFMA.FTZ R30, R23, R19, R26 ;  /* 0x00000013171e7223 */ /* 0x000fe2000001001a */
[----:B------:R-:W-:Y:S01]  /*3f80*/  FADD.FTZ R19, R19, R28 ;  /* 0x0000001c13137221 */ /* 0x000fe20000010000 */
[----:B------:R-:W-:Y:S01]  /*3f90*/  FADD.FTZ R27, R25, -UR14 ;  /* 0x8000000e191b7e21 */ /* 0x000fe20008010000 */
        /* <DEDUP_REMOVED lines=24> */
.L_x_1048:
[----:B------:R-:W-:Y:S01]  /*4120*/  FMUL.FTZ R32, R28, R69 ;  /* 0x000000451c207220 */ /* 0x000fe20000410000 */
[----:B------:R-:W-:Y:S01]  /*4130*/  FFMA.FTZ R31, R23, R21, R24 ;  /* 0x00000015171f7223 */ /* 0x000fe20000010018 */
[--C-:B------:R-:W-:Y:S02]  /*4140*/  HADD2.F32 R23, -RZ, R66.reuse.H0_H0 ;  /* 0x20000042ff177230 */ /* 0x100fe40000004100 */
[----:B------:R-:W-:Y:S02]  /*4150*/  HADD2.F32 R24, -RZ, R66.H1_H1 ;  /* 0x30000042ff187230 */ /* 0x000fe40000004100 */
[----:B------:R-:W-:Y:S01]  /*4160*/  FFMA.FTZ R29, R27, R32, R30 ;  /* 0x000000201b1d7223 */ /* 0x000fe2000001001e */
[----:B------:R-:W-:Y:S01]  /*4170*/  FADD.FTZ R30, R19, R32 ;  /* 0x00000020131e7221 */ /* 0x000fe20000010000 */
[----:B------:R-:W-:Y:S01]  /*4180*/  FMUL.FTZ R19, R25, R70 ;  /* 0x0000004619137220 */ /* 0x000fe20000410000 */
[----:B------:R-:W-:Y:S01]  /*4190*/  FADD.FTZ R23, R23, -UR14 ;  /* 0x8000000e17177e21 */ /* 0x000fe20008010000 */
[----:B------:R-:W-:-:S02]  /*41a0*/  FADD.FTZ R24, R24, -UR14 ;  /* 0x8000000e18187e21 */ /* 0x000fc40008010000 */
[----:B------:R-:W-:Y:S01]  /*41b0*/  FFMA.FTZ R32, R26, R19, R29 ;  /* 0x000000131a207223 */ /* 0x000fe2000001001d */
[----:B------:R-:W-:Y:S01]  /*41c0*/  FADD.FTZ R19, R19, R30 ;  /* 0x0000001e13137221 */ /* 0x000fe20000010000 */
[----:B------:R-:W-:Y:S01]  /*41d0*/  FMUL.FTZ R33, R23, UR17 ;  /* 0x0000001117217c20 */ /* 0x000fe20008410000 */
[----:B------:R-:W-:Y:S01]  /*41e0*/  FMUL.FTZ R30, R24, UR17 ;  /* 0x00000011181e7c20 */ /* 0x000fe20008410000 */
[--C-:B------:R-:W-:Y:S02]  /*41f0*/  HADD2.F32 R24, -RZ, R65.reuse.H0_H0 ;  /* 0x20000041ff187230 */ /* 0x100fe40000004100 */
        /* <DEDUP_REMOVED lines=20> */
.L_x_1049:
        /* <DEDUP_REMOVED lines=8> */
[----:B------:R-:W-:Y:S01]  /*43c0*/  FADD.FTZ R18, R18, R21 ;  /* 0x0000001512127221 */ /* 0x000fe20000010000 */
[----:B------:R-:W-:Y:S01]  /*43d0*/  FFMA.FTZ R20, R27, R28, R20 ;  /* 0x0000001c1b147223 */ /* 0x000fe20000010014 */
[----:B------:R-:W-:Y:S01]  /*43e0*/  FFMA.FTZ R29, R30, R19, R29 ;  /* 0x000000131e1d7223 */ /* 0x000fe2000001001d */
[----:B------:R-:W-:Y:S01]  /*43f0*/  FADD.FTZ R19, R19, R34 ;  /* 0x0000002213137221 */ /* 0x000fe20000010000 */
[----:B------:R-:W-:Y:S01]  /*4400*/  FFMA.FTZ R31, R26, R25, R31 ;  /* 0x000000191a1f7223 */ /* 0x000fe2000001001f */
[----:B------:R-:W-:Y:S01]  /*4410*/  ISETP.NE.AND P2, PT, R54, RZ, PT ;  /* 0x000000ff3600720c */ /* 0x000fe20003f45270 */
[----:B------:R-:W-:Y:S01]  /*4420*/  FADD.FTZ R27, R22, R28 ;  /* 0x0000001c161b7221 */ /* 0x000fe20000010000 */
[----:B------:R-:W1:Y:S01]  /*4430*/  SHFL.DOWN PT, R32, R29, 0x1, 0x1f ;  /* 0x08201f001d207f89 */ /* 0x000e6200000e0000 */
[----:B------:R-:W-:Y:S01]  /*4440*/  FADD.FTZ R18, R18, R25 ;  /* 0x0000001912127221 */ /* 0x000fe20000010000 */
[----:B------:R-:W-:Y:S01]  /*4450*/  FFMA.FTZ R21, R30, R23, R31 ;  /* 0x000000171e157223 */ /* 0x000fe2000001001f */
[----:B------:R-:W-:Y:S01]  /*4460*/  FFMA.FTZ R20, R33, R24, R20 ;  /* 0x0000001821147223 */ /* 0x000fe20000010014 */
[----:B------:R-:W2:Y:S01]  /*4470*/  SHFL.DOWN PT, R34, R19, 0x1, 0x1f ;  /* 0x08201f0013227f89 */ /* 0x000ea200000e0000 */
        /* <DEDUP_REMOVED lines=30> */
[----:B------:R-:W-:-:S10]  /*4660*/  MOV R18, R29 ;  /* 0x0000001d00127202 */ /* 0x000fd40000000f00 */
        /* <DEDUP_REMOVED lines=31> */
[----:B------:R-:W0:Y:S01]  /*4860*/  LDS.128 R28, [UR10+0x80] ;  /* 0x0000800aff1c7984 */ /* 0x000e220008000c00 */
[----:B--2---:R-:W-:Y:S01]  /*4870*/  FADD.FTZ R73, R73, R32 ;  /* 0x0000002049497221 */ /* 0x004fe20000010000 */
[----:B------:R-:W-:-:S03]  /*4880*/  FADD.FTZ R18, R18, R33 ;  /* 0x0000002112127221 */ /* 0x000fc60000010000 */
[----:B------:R-:W-:Y:S01]  /*4890*/  FADD.FTZ R73, R73, R34 ;  /* 0x0000002249497221 */ /* 0x000fe20000010000 */
[----:B------:R-:W-:Y:S02]  /*48a0*/  FADD.FTZ R18, R18, R35 ;  /* 0x0000002312127221 */ /* 0x000fe40000010000 */
[----:B------:R-:W-:Y:S01]  /*48b0*/  LDS.128 R32, [UR10+0xb0] ;  /* 0x0000b00aff207984 */ /* 0x000fe20008000c00 */
[----:B0-----:R-:W-:Y:S01]  /*48c0*/  FADD.FTZ R73, R73, R28 ;  /* 0x0000001c49497221 */ /* 0x001fe20000010000 */
[----:B------:R-:W-:-:S03]  /*48d0*/  FADD.FTZ R18, R18, R29 ;  /* 0x0000001d12127221 */ /* 0x000fc60000010000 */
[----:B------:R-:W-:Y:S01]  /*48e0*/  FADD.FTZ R73, R73, R30 ;  /* 0x0000001e49497221 */ /* 0x000fe20000010000 */
[----:B------:R-:W-:Y:S02]  /*48f0*/  FADD.FTZ R18, R18, R31 ;  /* 0x0000001f12127221 */ /* 0x000fe40000010000 */
[----:B------:R-:W0:Y:S01]  /*4900*/  LDS.128 R28, [UR10+0xa0] ;  /* 0x0000a00aff1c7984 */ /* 0x000e220008000c00 */
[----:B------:R-:W-:Y:S01]  /*4910*/  FADD.FTZ R73, R73, R24 ;  /* 0x0000001849497221 */ /* 0x000fe20000010000 */
[----:B------:R-:W-:-:S03]  /*4920*/  FADD.FTZ R18, R18, R25 ;  /* 0x0000001912127221 */ /* 0x000fc60000010000 */
[----:B------:R-:W-:Y:S01]  /*4930*/  FADD.FTZ R73, R73, R26 ;  /* 0x0000001a49497221 */ /* 0x000fe20000010000 */
[----:B------:R-:W-:-:S03]  /*4940*/  FADD.FTZ R18, R18, R27 ;  /* 0x0000001b12127221 */ /* 0x000fc60000010000 */
[----:B0-----:R-:W-:Y:S01]  /*4950*/  FADD.FTZ R73, R73, R28 ;  /* 0x0000001c49497221 */ /* 0x001fe20000010000 */
[----:B------:R-:W-:-:S03]  /*4960*/  FADD.FTZ R18, R18, R29 ;  /* 0x0000001d12127221 */ /* 0x000fc60000010000 */
[----:B------:R-:W-:Y:S01]  /*4970*/  FADD.FTZ R73, R73, R30 ;  /* 0x0000001e49497221 */ /* 0x000fe20000010000 */
[----:B------:R-:W-:-:S03]  /*4980*/  FADD.FTZ R18, R18, R31 ;  /* 0x0000001f12127221 */ /* 0x000fc60000010000 */
[----:B------:R-:W-:Y:S01]  /*4990*/  FADD.FTZ R73, R73, R32 ;  /* 0x0000002049497221 */ /* 0x000fe20000010000 */
[----:B------:R-:W-:-:S03]  /*49a0*/  FADD.FTZ R24, R18, R33 ;  /* 0x0000002112187221 */ /* 0x000fc60000010000 */
[----:B------:R-:W-:Y:S01]  /*49b0*/  FADD.FTZ R18, R73, R34 ;  /* 0x0000002249127221 */ /* 0x000fe20000010000 */
[----:B------:R-:W-:-:S07]  /*49c0*/  FADD.FTZ R19, R24, R35 ;  /* 0x0000002318137221 */ /* 0x000fce0000010000 */
.L_x_1051:
[----:B------:R-:W-:Y:S05]  /*49d0*/  BSYNC B0 ;  /* 0x0000000000007941 */ /* 0x000fea0003800000 */
.L_x_1050:
        /* <DEDUP_REMOVED lines=158> */
.L_x_1053:
[----:B------:R-:W-:Y:S05]  /*53c0*/  BSYNC B0 ;  /* 0x0000000000007941 */ /* 0x000fea0003800000 */
.L_x_1052:
        /* <DEDUP_REMOVED lines=20> */
.L_x_1055:
[----:B------:R-:W-:Y:S05]  /*5510*/  BSYNC B0 ;  /* 0x0000000000007941 */ /* 0x000fea0003800000 */
.L_x_1054:
        /* <DEDUP_REMOVED lines=34> */
.L_x_1058:
[----:B------:R-:W2:Y:S04]  /*5740*/  LDG.E.STRONG.GPU R22, desc[UR12][R20.64] ;  /* 0x0000000c14167981 */ /* 0x000ea8000c1ef900 */
[----:B--2---:R-:W-:Y:S01]  /*5750*/  CCTL.IVALL ;  /* 0x00000000ff00798f */ /* 0x004fe20002000000 */
[----:B------:R-:W-:Y:S05]  /*5760*/  YIELD ;  /* 0x0000000000007946 */ /* 0x000fea0003800000 */
[----:B------:R-:W-:-:S13]  /*5770*/  ISETP.NE.AND P0, PT, R22, R25, PT ;  /* 0x000000191600720c */ /* 0x000fda0003f05270 */
[----:B------:R-:W-:Y:S05]  /*5780*/  @P0 BRA `(.L_x_1058) ;  /* 0xfffffffc00ec0947 */ /* 0x000fea000383ffff */
.L_x_1057:
        /* <DEDUP_REMOVED lines=17> */
.L_x_1062:
        /* <DEDUP_REMOVED lines=115> */
.L_x_1061:
        /* <DEDUP_REMOVED lines=61> */
.L_x_1063:
[----:B------:R-:W-:-:S13]  /*63a0*/  ISETP.NE.OR P0, PT, R31, RZ, P0 ;  /* 0x000000ff1f00720c */ /* 0x000fda0000705670 */
[----:B------:R-:W-:Y:S05]  /*63b0*/  @!P0 BRA `(.L_x_1059) ;  /* 0x00000000007c8947 */ /* 0x000fea0003800000 */
.L_x_1060:
        /* <DEDUP_REMOVED lines=31> */
.L_x_1059:
        /* <DEDUP_REMOVED lines=11> */
.L_x_1065:
[----:B------:R-:W-:Y:S05]  /*6660*/  BSYNC B0 ;  /* 0x0000000000007941 */ /* 0x000fea0003800000 */
.L_x_1064:
        /* <DEDUP_REMOVED lines=16> */
.L_x_1056:
[----:B------:R-:W1:Y:S01]  /*6770*/  S2UR UR11, SR_CgaCtaId ;  /* 0x00000000000b79c3 */ /* 0x000e620000008800 */
[----:B------:R-:W-:Y:S01]  /*6780*/  UMOV UR10, 0x400 ;  /* 0x00000400000a7882 */ /* 0x000fe20000000000 */
[----:B------:R-:W-:Y:S01]  /*6790*/  ULDC UR19, c[0x0][0x2bc] ;  /* 0x0000af0000137ab9 */ /* 0x000fe20000000800 */
[----:B--2---:R-:W-:Y:S01]  /*67a0*/  HADD2.F32 R23, -RZ, R56.H0_H0 ;  /* 0x20000038ff177230 */ /* 0x004fe20000004100 */
[----:B-1----:R-:W-:-:S09]  /*67b0*/  ULEA UR10, UR11, UR10, 0x18 ;  /* 0x0000000a0b0a7291 */ /* 0x002fd2000f8ec03f */
[----:B------:R0:W-:Y:S01]  /*67c0*/  @!P2 STS.64 [UR10+0xc8], R18 ;  /* 0x0000c812ff00a988 */ /* 0x0001e20008000a0a */
[----:B------:R-:W-:Y:S01]  /*67d0*/  BAR.SYNC.DEFER_BLOCKING 0x0 ;  /* 0x0000000000007b1d */ /* 0x000fe20000010000 */
[--C-:B0-----:R-:W-:Y:S02]  /*67e0*/  HADD2.F32 R18, -RZ, R58.reuse.H0_H0 ;  /* 0x2000003aff127230 */ /* 0x101fe40000004100 */
[----:B------:R-:W-:-:S03]  /*67f0*/  HADD2.F32 R19, -RZ, R58.H1_H1 ;  /* 0x3000003aff137230 */ /* 0x000fc60000004100 */
[----:B------:R-:W0:Y:S01]  /*6800*/  LDS.64 R20, [UR10+0xc8] ;  /* 0x0000c80aff147984 */ /* 0x000e220008000a00 */
[----:B------:R-:W-:Y:S02]  /*6810*/  ULDC.64 UR10, c[0x0][0x290] ;  /* 0x0000a400000a7ab9 */ /* 0x000fe40000000a00 */
[----:B------:R-:W-:-:S04]  /*6820*/  ISETP.GE.U32.AND P0, PT, R52, UR10, PT ;  /* 0x0000000a34007c0c */ /* 0x000fc8000bf06070 */
[----:B------:R-:W-:Y:S01]  /*6830*/  ISETP.GE.AND.EX P0, PT, R9, UR11, PT, P0 ;  /* 0x0000000b09007c0c */ /* 0x000fe2000bf06300 */
[----:B0-----:R-:W-:Y:S01]  /*6840*/  FMUL.FTZ R22, R20, UR19 ;  /* 0x0000001314167c20 */ /* 0x001fe20008410000 */
[--C-:B------:R-:W-:Y:S02]  /*6850*/  HADD2.F32 R20, -RZ, R48.reuse.H0_H0 ;  /* 0x20000030ff147230 */ /* 0x100fe40000004100 */
[----:B------:R-:W-:Y:S02]  /*6860*/  HADD2.F32 R48, -RZ, R48.H1_H1 ;  /* 0x30000030ff307230 */ /* 0x000fe40000004100 */
[----:B------:R-:W-:Y:S01]  /*6870*/  R2UR UR18, R22 ;  /* 0x00000000161272ca */ /* 0x000fe200000e0000 */
[----:B------:R-:W-:Y:S01]  /*6880*/  FADD.FTZ R20, R20, -UR14 ;  /* 0x8000000e14147e21 */ /* 0x000fe20008010000 */
[----:B------:R-:W-:Y:S01]  /*6890*/  FMUL.FTZ R22, R21, UR19 ;  /* 0x0000001315167c20 */ /* 0x000fe20008410000 */
[----:B------:R-:W-:Y:S02]  /*68a0*/  FADD.FTZ R48, R48, -UR14 ;  /* 0x8000000e30307e21 */ /* 0x000fe40008010000 */
[----:B------:R-:W-:-:S02]  /*68b0*/  FMUL.FTZ R31, R20, UR17 ;  /* 0x00000011141f7c20 */ /* 0x000fc40008410000 */
        /* <DEDUP_REMOVED lines=20> */
.L_x_1066:
[----:B------:R-:W-:Y:S04]  /*6a00*/  BSSY B0, `(.L_x_1067) ;  /* 0x0000014000007945 */ /* 0x000fe80003800000 */
[----:B------:R-:W-:Y:S05]  /*6a10*/  @!P1 BRA `(.L_x_1068) ;  /* 0x0000000000489947 */ /* 0x000fea0003800000 */
        /* <DEDUP_REMOVED lines=12> */
[----:B------:R-:W-:Y:S02]  /*6ae0*/  ULDC.64 UR20, c[0x0][0x210] ;  /* 0x0000840000147ab9 */ /* 0x000fe40000000a00 */
[----:B------:R-:W-:Y:S02]  /*6af0*/  LEA R20, P2, R18, UR20, 0x1 ;  /* 0x0000001412147c11 */ /* 0x000fe4000f8408ff */
[----:B------:R-:W-:Y:S02]  /*6b00*/  IADD3 R27, R19, R27, RZ ;  /* 0x0000001b131b7210 */ /* 0x000fe40007ffe0ff */
[----:B------:R-:W-:Y:S02]  /*6b10*/  F2FP.F16.F32.PACK_AB R19, R24, R25 ;  /* 0x000000191813723e */ /* 0x000fe400000000ff */
[----:B------:R-:W-:-:S05]  /*6b20*/  LEA.HI.X R21, R18, UR21, R27, 0x1, P2 ;  /* 0x0000001512157c11 */ /* 0x000fca00090f0c1b */
[----:B------:R0:W-:Y:S02]  /*6b30*/  STG.E desc[UR12][R20.64], R19 ;  /* 0x0000001314007986 */ /* 0x0001e4000c10190c */
.L_x_1068:
[----:B------:R-:W-:Y:S05]  /*6b40*/  BSYNC B0 ;  /* 0x0000000000007941 */ /* 0x000fea0003800000 */
.L_x_1067:
[----:B------:R-:W-:Y:S02]  /*6b50*/  HADD2.F32 R56, -RZ, R56.H1_H1 ;  /* 0x30000038ff387230 */ /* 0x000fe40000004100 */
[----:B0-----:R-:W-:Y:S01]  /*6b60*/  FADD.FTZ R19, R23, -UR14 ;  /* 0x8000000e17137e21 */ /* 0x001fe20008010000 */
[----:B------:R-:W-:Y:S01]  /*6b70*/  HADD2.F32 R18, -RZ, R57.H0_H0 ;  /* 0x20000039ff127230 */ /* 0x000fe20000004100 */
[----:B------:R-:W-:Y:S01]  /*6b80*/  ISETP.GT.U32.OR P0, PT, R54, 0x29f, P0 ;  /* 0x0000029f3600780c */ /* 0x000fe20000704470 */
[----:B------:R-:W-:Y:S02]  /*6b90*/  HADD2.F32 R23, -RZ, R59.H0_H0 ;  /* 0x2000003bff177230 */ /* 0x000fe40000004100 */
        /* <DEDUP_REMOVED lines=24> */
.L_x_1069:
        /* <DEDUP_REMOVED lines=20> */
.L_x_1071:
[----:B------:R-:W-:Y:S05]  /*6e60*/  BSYNC B0 ;  /* 0x0000000000007941 */ /* 0x000fea0003800000 */
.L_x_1070:
[----:B------:R-:W-:Y:S01]  /*6e70*/  ISETP.GE.U32.AND P0, PT, R51, UR10, PT ;  /* 0x0000000a33007c0c */ /* 0x000fe2000bf06070 */
[----:B0-----:R-:W-:Y:S01]  /*6e80*/  FADD.FTZ R20, R23, -UR14 ;  /* 0x8000000e17147e21 */ /* 0x001fe20008010000 */
[----:B------:R-:W-:Y:S01]  /*6e90*/  ISETP.GE.U32.AND P2, PT, R50, UR10, PT ;  /* 0x0000000a32007c0c */ /* 0x000fe2000bf46070 */
[----:B------:R-:W-:Y:S01]  /*6ea0*/  FADD.FTZ R59, R59, -UR14 ;  /* 0x8000000e3b3b7e21 */ /* 0x000fe20008010000 */
[----:B------:R-:W-:Y:S01]  /*6eb0*/  IADD3 R9, R53, 0xa0, RZ ;  /* 0x000000a035097810 */ /* 0x000fe20007ffe0ff */
        /* <DEDUP_REMOVED lines=31> */
.L_x_1072:
        /* <DEDUP_REMOVED lines=20> */
.L_x_1074:
[----:B------:R-:W-:Y:S05]  /*71f0*/  BSYNC B0 ;  /* 0x0000000000007941 */ /* 0x000fea0003800000 */
.L_x_1073:
[----:B------:R-:W-:Y:S01]  /*7200*/  FADD.FTZ R23, R23, -UR14 ;  /* 0x8000000e17177e21 */ /* 0x000fe20008010000 */
[----:B------:R-:W-:Y:S01]  /*7210*/  FADD.FTZ R61, R61, -UR14 ;  /* 0x8000000e3d3d7e21 */ /* 0x000fe20008010000 */
[--C-:B------:R-:W-:Y:S02]  /*7220*/  HADD2.F32 R18, -RZ, R62.reuse.H0_H0 ;  /* 0x2000003eff127230 */ /* 0x100fe40000004100 */
[----:B0-----:R-:W-:Y:S02]  /*7230*/  HADD2.F32 R11, -RZ, R62.H1_H1 ;  /* 0x3000003eff0b7230 */ /* 0x001fe40000004100 */
        /* <DEDUP_REMOVED lines=21> */
.L_x_1075:
        /* <DEDUP_REMOVED lines=20> */
.L_x_1077:
[----:B------:R-:W-:Y:S05]  /*74d0*/  BSYNC B0 ;  /* 0x0000000000007941 */ /* 0x000fea0003800000 */
.L_x_1076:
[--C-:B0-----:R-:W-:Y:S01]  /*74e0*/  HADD2.F32 R11, -RZ, R63.reuse.H0_H0 ;  /* 0x2000003fff0b7230 */ /* 0x101fe20000004100 */
        /* <DEDUP_REMOVED lines=31> */
.L_x_1078:
        /* <DEDUP_REMOVED lines=20> */
.L_x_1080:
[----:B------:R-:W-:Y:S05]  /*7820*/  BSYNC B0 ;  /* 0x0000000000007941 */ /* 0x000fea0003800000 */
.L_x_1079:
[--C-:B0-----:R-:W-:Y:S01]  /*7830*/  HADD2.F32 R15, -RZ, R47.reuse.H0_H0 ;  /* 0x2000002fff0f7230 */ /* 0x101fe20000004100 */
        /* <DEDUP_REMOVED lines=29> */
.L_x_1081:
        /* <DEDUP_REMOVED lines=20> */
.L_x_1083:
[----:B------:R-:W-:Y:S05]  /*7b50*/  BSYNC B0 ;  /* 0x0000000000007941 */ /* 0x000fea0003800000 */
.L_x_1082:
[--C-:B0-----:R-:W-:Y:S01]  /*7b60*/  HADD2.F32 R9, -RZ, R44.reuse.H0_H0 ;  /* 0x2000002cff097230 */ /* 0x101fe20000004100 */
        /* <DEDUP_REMOVED lines=32> */
.L_x_1084:
        /* <DEDUP_REMOVED lines=20> */
.L_x_1086:
[----:B------:R-:W-:Y:S05]  /*7eb0*/  BSYNC B0 ;  /* 0x0000000000007941 */ /* 0x000fea0003800000 */
.L_x_1085:
[--C-:B0-----:R-:W-:Y:S01]  /*7ec0*/  HADD2.F32 R11, -RZ, R45.reuse.H0_H0 ;  /* 0x2000002dff0b7230 */ /* 0x101fe20000004100 */
        /* <DEDUP_REMOVED lines=32> */
.L_x_1087:
        /* <DEDUP_REMOVED lines=20> */
.L_x_1089:
[----:B------:R-:W-:Y:S05]  /*8210*/  BSYNC B0 ;  /* 0x0000000000007941 */ /* 0x000fea0003800000 */
.L_x_1088:
        /* <DEDUP_REMOVED lines=30> */
.L_x_1090:
        /* <DEDUP_REMOVED lines=20> */
.L_x_1092:
[----:B------:R-:W-:Y:S05]  /*8540*/  BSYNC B0 ;  /* 0x0000000000007941 */ /* 0x000fea0003800000 */
.L_x_1091:
        /* <DEDUP_REMOVED lines=33> */
.L_x_1093:
        /* <DEDUP_REMOVED lines=20> */
.L_x_1095:
[----:B------:R-:W-:Y:S05]  /*88a0*/  BSYNC B0 ;  /* 0x0000000000007941 */ /* 0x000fea0003800000 */
.L_x_1094:
[--C-:B------:R-:W-:Y:S01]  /*88b0*/  HADD2.F32 R13, -RZ, R36.reuse.H0_H0 ;  /* 0x20000024ff0d7230 */ /* 0x100fe20000004100 */
[----:B------:R-:W-:Y:S01]  /*88c0*/  ISETP.GE.U32.AND P0, PT, R9, UR10, PT ;  /* 0x0000000a09007c0c */ /* 0x000fe2000bf06070 */
[----:B------:R-:W-:Y:S01]  /*88d0*/  HADD2.F32 R36, -RZ, R36.H1_H1 ;  /* 0x30000024ff247230 */ /* 0x000fe20000004100 */
[----:B0-----:R-:W-:Y:S01]  /*88e0*/  SHF.R.S32.HI R11, RZ, 0x1f, R9 ;  /* 0x0000001fff0b7819 */ /* 0x001fe20000011409 */
        /* <DEDUP_REMOVED lines=29> */
.L_x_1096:
        /* <DEDUP_REMOVED lines=13> */
[----:B------:R-:W-:Y:S01]  /*8b90*/  F2FP.F16.F32.PACK_AB R13, R13, R16 ;  /* 0x000000100d0d723e */ /* 0x000fe200000000ff */
[----:B------:R-:W-:Y:S01]  /*8ba0*/  IMAD R15, R15, UR21, R20 ;  /* 0x000000150f0f7c24 */ /* 0x000fe2000f8e0214 */
[----:B------:R-:W-:Y:S02]  /*8bb0*/  ULDC.64 UR20, c[0x0][0x210] ;  /* 0x0000840000147ab9 */ /* 0x000fe40000000a00 */
[----:B------:R-:W-:Y:S02]  /*8bc0*/  LEA R20, P2, R18, UR20, 0x1 ;  /* 0x0000001412147c11 */ /* 0x000fe4000f8408ff */
[----:B------:R-:W-:-:S04]  /*8bd0*/  IADD3 R15, R19, R15, RZ ;  /* 0x0000000f130f7210 */ /* 0x000fc80007ffe0ff */
[----:B------:R-:W-:-:S05]  /*8be0*/  LEA.HI.X R21, R18, UR21, R15, 0x1, P2 ;  /* 0x0000001512157c11 */ /* 0x000fca00090f0c0f */
[----:B------:R0:W-:Y:S02]  /*8bf0*/  STG.E desc[UR12][R20.64], R13 ;  /* 0x0000000d14007986 */ /* 0x0001e4000c10190c */
.L_x_1098:
[----:B------:R-:W-:Y:S05]  /*8c00*/  BSYNC B0 ;  /* 0x0000000000007941 */ /* 0x000fea0003800000 */
.L_x_1097:
[----:B------:R-:W-:Y:S02]  /*8c10*/  HADD2.F32 R37, -RZ, R37.H1_H1 ;  /* 0x30000025ff257230 */ /* 0x000fe40000004100 */
[----:B------:R-:W-:Y:S01]  /*8c20*/  FADD.FTZ R30, R30, -UR14 ;  /* 0x8000000e1e1e7e21 */ /* 0x000fe20008010000 */
[--C-:B------:R-:W-:Y:S01]  /*8c30*/  HADD2.F32 R16, -RZ, R14.reuse.H0_H0 ;  /* 0x2000000eff107230 */ /* 0x100fe20000004100 */
[----:B------:R-:W-:Y:S01]  /*8c40*/  ISETP.GT.U32.OR P0, PT, R54, 0x29f, P0 ;  /* 0x0000029f3600780c */ /* 0x000fe20000704470 */
[----:B------:R-:W-:Y:S02]  /*8c50*/  HADD2.F32 R15, -RZ, R14.H1_H1 ;  /* 0x3000000eff0f7230 */ /* 0x000fe40000004100 */
[----:B------:R-:W-:Y:S01]  /*8c60*/  FADD.FTZ R37, R37, -UR14 ;  /* 0x8000000e25257e21 */ /* 0x000fe20008010000 */
[C---:B------:R-:W-:Y:S01]  /*8c70*/  IADD3 R14, R53.reuse, 0x180, RZ ;  /* 0x00000180350e7810 */ /* 0x040fe20007ffe0ff */
[----:B------:R-:W-:Y:S01]  /*8c80*/  FMUL.FTZ R27, R30, UR17 ;  /* 0x000000111e1b7c20 */ /* 0x000fe20008410000 */
[----:B0-----:R-:W-:Y:S01]  /*8c90*/  IADD3 R13, R53, 0x1a0, RZ ;  /* 0x000001a0350d7810 */ /* 0x001fe20007ffe0ff */
        /* <DEDUP_REMOVED lines=20> */
.L_x_1099:
        /* <DEDUP_REMOVED lines=20> */
.L_x_1101:
[----:B------:R-:W-:Y:S05]  /*8f20*/  BSYNC B0 ;  /* 0x0000000000007941 */ /* 0x000fea0003800000 */
.L_x_1100:
[--C-:B------:R-:W-:Y:S01]  /*8f30*/  HADD2.F32 R16, -RZ, R4.reuse.H0_H0 ;  /* 0x20000004ff107230 */ /* 0x100fe20000004100 */
[C---:B------:R-:W-:Y:S01]  /*8f40*/  IADD3 R11, R53.reuse, 0x1c0, RZ ;  /* 0x000001c0350b7810 */ /* 0x040fe20007ffe0ff */
[----:B------:R-:W-:Y:S01]  /*8f50*/  HADD2.F32 R18, -RZ, R4.H1_H1 ;  /* 0x30000004ff127230 */ /* 0x000fe20000004100 */
[----:B0-----:R-:W-:Y:S01]  /*8f60*/  IADD3 R9, R53, 0x1e0, RZ ;  /* 0x000001e035097810 */ /* 0x001fe20007ffe0ff */
        /* <DEDUP_REMOVED lines=39> */
.L_x_1102:
        /* <DEDUP_REMOVED lines=20> */
.L_x_1104:
[----:B------:R-:W-:Y:S05]  /*9320*/  BSYNC B0 ;  /* 0x0000000000007941 */ /* 0x000fea0003800000 */
.L_x_1103:
        /* <DEDUP_REMOVED lines=25> */
.L_x_1105:
        /* <DEDUP_REMOVED lines=11> */
[----:B------:R-:W-:-:S04]  /*9570*/  IMAD.WIDE.U32 R14, R13, UR10, R4 ;  /* 0x0000000a0d0e7c25 */ /* 0x000fc8000f8e0004 */
[----:B------:R-:W-:Y:S01]  /*9580*/  IMAD R5, R13, UR11, R12 ;  /* 0x0000000b0d057c24 */ /* 0x000fe2000f8e020c */
[----:B------:R-:W-:Y:S01]  /*9590*/  ULDC.64 UR10, c[0x0][0x210] ;  /* 0x00008400000a7ab9 */ /* 0x000fe20000000a00 */
[----:B------:R-:W-:Y:S01]  /*95a0*/  FMUL.FTZ R13, R19, UR17 ;  /* 0x00000011130d7c20 */ /* 0x000fe20008410000 */
[----:B------:R-:W-:Y:S02]  /*95b0*/  LEA R4, P0, R14, UR10, 0x1 ;  /* 0x0000000a0e047c11 */ /* 0x000fe4000f8008ff */
[----:B------:R-:W-:Y:S02]  /*95c0*/  IADD3 R5, R15, R5, RZ ;  /* 0x000000050f057210 */ /* 0x000fe40007ffe0ff */
[----:B------:R-:W-:Y:S02]  /*95d0*/  F2FP.F16.F32.PACK_AB R13, R6, R13 ;  /* 0x0000000d060d723e */ /* 0x000fe400000000ff */
[----:B------:R-:W-:-:S05]  /*95e0*/  LEA.HI.X R5, R14, UR11, R5, 0x1, P0 ;  /* 0x0000000b0e057c11 */ /* 0x000fca00080f0c05 */
[----:B------:R0:W-:Y:S02]  /*95f0*/  STG.E desc[UR12][R4.64], R13 ;  /* 0x0000000d04007986 */ /* 0x0001e4000c10190c */
.L_x_1107:
[----:B------:R-:W-:Y:S05]  /*9600*/  BSYNC B0 ;  /* 0x0000000000007941 */ /* 0x000fea0003800000 */
.L_x_1106:
[--C-:B------:R-:W-:Y:S01]  /*9610*/  HADD2.F32 R6, -RZ, R8.reuse.H0_H0 ;  /* 0x20000008ff067230 */ /* 0x100fe20000004100 */
[C---:B------:R-:W-:Y:S01]  /*9620*/  ISETP.GT.U32.OR P5, PT, R54.reuse, 0x29f, P5 ;  /* 0x0000029f3600780c */ /* 0x040fe20002fa4470 */
[----:B------:R-:W-:Y:S01]  /*9630*/  HADD2.F32 R8, -RZ, R8.H1_H1 ;  /* 0x30000008ff087230 */ /* 0x000fe20000004100 */
[----:B------:R-:W-:Y:S01]  /*9640*/  ISETP.GT.U32.OR P4, PT, R54, 0x29f, P4 ;  /* 0x0000029f3600780c */ /* 0x000fe20002784470 */
[----:B------:R-:W-:Y:S02]  /*9650*/  HADD2.F32 R18, -RZ, R66.H0_H0 ;  /* 0x20000042ff127230 */ /* 0x000fe40000004100 */
[----:B------:R-:W-:Y:S01]  /*9660*/  FADD.FTZ R6, R6, -UR14 ;  /* 0x8000000e06067e21 */ /* 0x000fe20008010000 */
[--C-:B0-----:R-:W-:Y:S02]  /*9670*/  HADD2.F32 R4, -RZ, R10.reuse.H0_H0 ;  /* 0x2000000aff047230 */ /* 0x101fe40000004100 */
        /* <DEDUP_REMOVED lines=24> */
.L_x_1108:
        /* <DEDUP_REMOVED lines=12> */
[----:B------:R-:W-:-:S04]  /*98c0*/  IMAD.WIDE.U32 R6, R11, UR10, R4 ;  /* 0x0000000a0b067c25 */ /* 0x000fc8000f8e0004 */
[----:B------:R-:W-:Y:S01]  /*98d0*/  IMAD R11, R11, UR11, R10 ;  /* 0x0000000b0b0b7c24 */ /* 0x000fe2000f8e020a */
[----:B------:R-:W-:Y:S02]  /*98e0*/  ULDC.64 UR10, c[0x0][0x210] ;  /* 0x00008400000a7ab9 */ /* 0x000fe40000000a00 */
[----:B------:R-:W-:Y:S02]  /*98f0*/  LEA R4, P0, R6, UR10, 0x1 ;  /* 0x0000000a06047c11 */ /* 0x000fe4000f8008ff */
[----:B------:R-:W-:Y:S02]  /*9900*/  IADD3 R11, R7, R11, RZ ;  /* 0x0000000b070b7210 */ /* 0x000fe40007ffe0ff */
[----:B------:R-:W-:Y:S02]  /*9910*/  F2FP.F16.F32.PACK_AB R7, R8, R13 ;  /* 0x0000000d0807723e */ /* 0x000fe400000000ff */
[----:B------:R-:W-:-:S05]  /*9920*/  LEA.HI.X R5, R6, UR11, R11, 0x1, P0 ;  /* 0x0000000b06057c11 */ /* 0x000fca00080f0c0b */
[----:B------:R0:W-:Y:S02]  /*9930*/  STG.E desc[UR12][R4.64], R7 ;  /* 0x0000000704007986 */ /* 0x0001e4000c10190c */
.L_x_1110:
[----:B------:R-:W-:Y:S05]  /*9940*/  BSYNC B0 ;  /* 0x0000000000007941 */ /* 0x000fea0003800000 */
.L_x_1109:
        /* <DEDUP_REMOVED lines=25> */
.L_x_1111:
[----:B------:R-:W-:Y:S04]  /*9ae0*/  BSSY B0, `(.L_x_1112) ;  /* 0x0000013000007945 */ /* 0x000fe80003800000 */
[----:B------:R-:W-:Y:S05]  /*9af0*/  @P4 BRA `(.L_x_1113) ;  /* 0x0000000000444947 */ /* 0x000fea0003800000 */
[----:B------:R-:W-:Y:S01]  /*9b00*/  ULDC.64 UR10, c[0x0][0x288] ;  /* 0x0000a200000a7ab9 */ /* 0x000fe20000000a00 */
[----:B------:R-:W-:Y:S01]  /*9b10*/  MOV R75, R77 ;  /* 0x0000004d004b7202 */ /* 0x000fe20000000f00 */
[--C-:B------:R-:W-:Y:S01]  /*9b20*/  FFMA.FTZ R5, R13, UR18, R22.reuse ;  /* 0x000000120d057c23 */ /* 0x100fe20008010016 */
[----:B------:R-:W-:Y:S01]  /*9b30*/  FFMA.FTZ R22, R15, UR18, R22 ;  /* 0x000000120f167c23 */ /* 0x000fe20008010016 */
[----:B------:R-:W-:Y:S02]  /*9b40*/  IMAD R6, R17, UR10, RZ ;  /* 0x0000000a11067c24 */ /* 0x000fe4000f8e02ff */
[----:B------:R-:W-:-:S04]  /*9b50*/  IMAD.WIDE.U32 R74, R9, UR10, R74 ;  /* 0x0000000a094a7c25 */ /* 0x000fc8000f8e004a */
[----:B------:R-:W-:Y:S01]  /*9b60*/  FFMA.FTZ R5, R4, R69, -R5 ;  /* 0x0000004504057223 */ /* 0x000fe20000010805 */
[----:B------:R-:W-:Y:S01]  /*9b70*/  FFMA.FTZ R22, R65, R70, -R22 ;  /* 0x0000004641167223 */ /* 0x000fe20000010816 */
[----:B------:R-:W-:Y:S01]  /*9b80*/  IMAD R9, R9, UR11, R6 ;  /* 0x0000000b09097c24 */ /* 0x000fe2000f8e0206 */
[----:B------:R-:W-:Y:S01]  /*9b90*/  ULDC.64 UR10, c[0x0][0x210] ;  /* 0x00008400000a7ab9 */ /* 0x000fe20000000a00 */
[----:B------:R-:W-:Y:S01]  /*9ba0*/  FMUL.FTZ R7, R5, UR17 ;  /* 0x0000001105077c20 */ /* 0x000fe20008410000 */
[----:B------:R-:W-:Y:S01]  /*9bb0*/  FMUL.FTZ R22, R22, UR17 ;  /* 0x0000001116167c20 */ /* 0x000fe20008410000 */
[----:B------:R-:W-:Y:S02]  /*9bc0*/  LEA R4, P0, R74, UR10, 0x1 ;  /* 0x0000000a4a047c11 */ /* 0x000fe4000f8008ff */
[----:B------:R-:W-:Y:S02]  /*9bd0*/  IADD3 R9, R75, R9, RZ ;  /* 0x000000094b097210 */ /* 0x000fe40007ffe0ff */
[----:B------:R-:W-:-:S02]  /*9be0*/  F2FP.F16.F32.PACK_AB R7, R22, R7 ;  /* 0x000000071607723e */ /* 0x000fc400000000ff */
[----:B------:R-:W-:-:S05]  /*9bf0*/  LEA.HI.X R5, R74, UR11, R9, 0x1, P0 ;  /* 0x0000000b4a057c11 */ /* 0x000fca00080f0c09 */
[----:B------:R0:W-:Y:S02]  /*9c00*/  STG.E desc[UR12][R4.64], R7 ;  /* 0x0000000704007986 */ /* 0x0001e4000c10190c */
.L_x_1113:
[----:B------:R-:W-:Y:S05]  /*9c10*/  BSYNC B0 ;  /* 0x0000000000007941 */ /* 0x000fea0003800000 */
.L_x_1112:
        /* <DEDUP_REMOVED lines=9> */
.L_x_1031:
        /* <DEDUP_REMOVED lines=19> */
.L_x_1116:
[----:B------:R-:W-:Y:S05]  /*9de0*/  BSYNC B0 ;  /* 0x0000000000007941 */ /* 0x000fea0003800000 */
.L_x_1115:
        /* <DEDUP_REMOVED lines=11> */
.L_x_1118:
[----:B------:R-:W2:Y:S04]  /*9ea0*/  LDG.E.STRONG.GPU R5, desc[UR12][R2.64] ;  /* 0x0000000c02057981 */ /* 0x000ea8000c1ef900 */
[----:B--2---:R-:W-:Y:S01]  /*9eb0*/  CCTL.IVALL ;  /* 0x00000000ff00798f */ /* 0x004fe20002000000 */
[----:B------:R-:W-:Y:S05]  /*9ec0*/  YIELD ;  /* 0x0000000000007946 */ /* 0x000fea0003800000 */
[----:B------:R-:W-:-:S13]  /*9ed0*/  ISETP.NE.AND P0, PT, R5, R0, PT ;  /* 0x000000000500720c */ /* 0x000fda0003f05270 */
[----:B------:R-:W-:Y:S05]  /*9ee0*/  @P0 BRA `(.L_x_1118) ;  /* 0xfffffffc00ec0947 */ /* 0x000fea000383ffff */
.L_x_1117:
        /* <DEDUP_REMOVED lines=24> */
.L_x_1119:
        /* <DEDUP_REMOVED lines=25> */
.L_x_1120:
        /* <DEDUP_REMOVED lines=16> */
.L_x_3243:


//--------------------- .text._Z35group_norm_nhwc_bwd_one_pass_kernelI11Fp16IOFp16WLi64ELi42ELi672EEv26Group_norm_nhwc_bwd_params --------------------------
	.section	.text._Z35group_norm_nhwc_bwd_one_pass_kernelI11Fp16IOFp16WLi64ELi42ELi672EEv26Group_norm_nhwc_bwd_params,"ax",@progbits
	.align	128
        .global         _Z35group_norm_nhwc_bwd_one_pass_kernelI11Fp16IOFp16WLi64ELi42ELi672EEv26Group_norm_nhwc_bwd_params
        .type           _Z35group_norm_nhwc_bwd_one_pass_kernelI11Fp16IOFp16WLi64ELi42ELi672EEv26Group_norm_nhwc_bwd_params,@function
        .size           _Z35group_norm_nhwc_bwd_one_pass_kernelI11Fp16IOFp16WLi64ELi42ELi672EEv26Group_norm_nhwc_bwd_params,(.L_x_3244 - _Z35group_norm_nhwc_bwd_one_pass_kernelI11Fp16IOFp16WLi64ELi42ELi672EEv26Group_norm_nhwc_bwd_params)
        .other          _Z35group_norm_nhwc_bwd_one_pass_kernelI11Fp16IOFp16WLi64ELi42ELi672EEv26Group_norm_nhwc_bwd_params,@"STO_CUDA_ENTRY STV_DEFAULT"
_Z35group_norm_nhwc_bwd_one_pass_kernelI11Fp16IOFp16WLi64ELi42ELi672EEv26Group_norm_nhwc_bwd_params:
.text._Z35group_norm_nhwc_bwd_one_pass_kernelI11Fp16IOFp16WLi64ELi42ELi672EEv26Group_norm_nhwc_bwd_params:
        /* <DEDUP_REMOVED lines=50> */
.L_x_1148:
        /* <DEDUP_REMOVED lines=120> */
.L_x_1123:
[----:B------:R-:W-:Y:S05]  /*0aa0*/  BSYNC B0 ;  /* 0x0000000000007941 */ /* 0x000fea0003800000 */
.L_x_1122:
        /* <DEDUP_REMOVED lines=33> */
.L_x_1124:
        /* <DEDUP_REMOVED lines=26> */
.L_x_1125:
        /* <DEDUP_REMOVED lines=107> */
.L_x_1127:
[----:B------:R-:W-:Y:S05]  /*1510*/  BSYNC B0 ;  /* 0x0000000000007941 */ /* 0x000fea0003800000 */
.L_x_1126:
        /* <DEDUP_REMOVED lines=158> */
.L_x_1129:
[----:B------:R-:W-:Y:S05]  /*1f00*/  BSYNC B0 ;  /* 0x0000000000007941 */ /* 0x000fea0003800000 */
.L_x_1128:
        /* <DEDUP_REMOVED lines=20> */
.L_x_1131:
[----:B------:R-:W-:Y:S05]  /*2050*/  BSYNC B0 ;  /* 0x0000000000007941 */ /* 0x000fea0003800000 */
.L_x_1130:
        /* <DEDUP_REMOVED lines=34> */
.L_x_1134:
[----:B------:R-:W2:Y:S04]  /*2280*/  LDG.E.STRONG.GPU R10, desc[UR14][R8.64] ;  /* 0x0000000e080a7981 */ /* 0x000ea8000c1ef900 */
[----:B--2---:R-:W-:Y:S01]  /*2290*/  CCTL.IVALL ;  /* 0x00000000ff00798f */ /* 0x004fe20002000000 */
[----:B------:R-:W-:Y:S05]  /*22a0*/  YIELD ;  /* 0x0000000000007946 */ /* 0x000fea0003800000 */
[----:B------:R-:W-:-:S13]  /*22b0*/  ISETP.NE.AND P0, PT, R10, R13, PT ;  /* 0x0000000d0a00720c */ /* 0x000fda0003f05270 */
[----:B------:R-:W-:Y:S05]  /*22c0*/  @P0 BRA `(.L_x_1134) ;  /* 0xfffffffc00ec0947 */ /* 0x000fea000383ffff */
.L_x_1133:
        /* <DEDUP_REMOVED lines=17> */
.L_x_1138:
        /* <DEDUP_REMOVED lines=115> */
.L_x_1137:
        /* <DEDUP_REMOVED lines=61> */
.L_x_1139:
[----:B------:R-:W-:-:S13]  /*2ee0*/  ISETP.NE.OR P0, PT, R17, RZ, P0 ;  /* 0x000000ff1100720c */ /* 0x000fda0000705670 */
[----:B------:R-:W-:Y:S05]  /*2ef0*/  @!P0 BRA `(.L_x_1135) ;  /* 0x00000000007c8947 */ /* 0x000fea0003800000 */
.L_x_1136:
        /* <DEDUP_REMOVED lines=31> */
.L_x_1135:
        /* <DEDUP_REMOVED lines=11> */
.L_x_1141:
[----:B------:R-:W-:Y:S05]  /*31a0*/  BSYNC B0 ;  /* 0x0000000000007941 */ /* 0x000fea0003800000 */
.L_x_1140:
        /* <DEDUP_REMOVED lines=16> */
.L_x_1132:
        /* <DEDUP_REMOVED lines=40> */
.L_x_1142:
        /* <DEDUP_REMOVED lines=20> */
.L_x_1144:
[----:B------:R-:W-:Y:S05]  /*3670*/  BSYNC B0 ;  /* 0x0000000000007941 */ /* 0x000fea0003800000 */
.L_x_1143:
        /* <DEDUP_REMOVED lines=23> */
.L_x_1145:
        /* <DEDUP_REMOVED lines=23> */
.L_x_1147:
[----:B------:R-:W-:Y:S05]  /*3960*/  BSYNC B0 ;  /* 0x0000000000007941 */ /* 0x000fea0003800000 */
.L_x_1146:
[----:B------:R-:W-:Y:S01]  /*3970*/  ULDC UR8, c[0x0][0x10] ;  /* 0x0000040000087ab9 */ /* 0x000fe20000000800 */
[----:B------:R-:W-:Y:S02]  /*3980*/  UIADD3 UR4, UR4, 0x1, URZ ;  /* 0x0000000104047890 */ /* 0x000fe4000fffe03f */
[----:B------:R-:W-:-:S04]  /*3990*/  UIADD3 UR7, UR8, UR7, URZ ;  /* 0x0000000708077290 */ /* 0x000fc8000fffe03f */
[----:B------:R-:W-:-:S06]  /*39a0*/  UISETP.GE.AND UP0, UPT, UR7, UR5, UPT ;  /* 0x000000050700728c */ /* 0x000fcc000bf06270 */
[----:B------:R-:W-:-:S13]  /*39b0*/  PLOP3.LUT P0, PT, PT, PT, UP0, 0x80, 0x0 ;  /* 0x000000000000781c */ /* 0x000fda0003f0f008 */
[----:B------:R-:W-:Y:S05]  /*39c0*/  @!P0 BRA `(.L_x_1148) ;  /* 0xffffffc800548947 */ /* 0x000fea000383ffff */
.L_x_1121:
        /* <DEDUP_REMOVED lines=19> */
.L_x_1150:
[----:B------:R-:W-:Y:S05]  /*3b00*/  BSYNC B0 ;  /* 0x0000000000007941 */ /* 0x000fea0003800000 */
.L_x_1149:
        /* <DEDUP_REMOVED lines=11> */
.L_x_1152:
[----:B------:R-:W2:Y:S04]  /*3bc0*/  LDG.E.STRONG.GPU R5, desc[UR14][R2.64] ;  /* 0x0000000e02057981 */ /* 0x000ea8000c1ef900 */
[----:B--2---:R-:W-:Y:S01]  /*3bd0*/  CCTL.IVALL ;  /* 0x00000000ff00798f */ /* 0x004fe20002000000 */
[----:B------:R-:W-:Y:S05]  /*3be0*/  YIELD ;  /* 0x0000000000007946 */ /* 0x000fea0003800000 */
[----:B------:R-:W-:-:S13]  /*3bf0*/  ISETP.NE.AND P0, PT, R5, R0, PT ;  /* 0x000000000500720c */ /* 0x000fda0003f05270 */
[----:B------:R-:W-:Y:S05]  /*3c00*/  @P0 BRA `(.L_x_1152) ;  /* 0xfffffffc00ec0947 */ /* 0x000fea000383ffff */
.L_x_1151:
        /* <DEDUP_REMOVED lines=24> */
.L_x_1153:
        /* <DEDUP_REMOVED lines=25> */
.L_x_1154:
        /* <DEDUP_REMOVED lines=14> */
.L_x_3244:


//--------------------- .text._Z35group_norm_nhwc_bwd_one_pass_kernelI11Fp16IOFp16WLi128ELi42ELi672EEv26Group_norm_nhwc_bwd_params --------------------------
	.section	.text._Z35group_norm_nhwc_bwd_one_pass_kernelI11Fp16IOFp16WLi128ELi42ELi672EEv26Group_norm_nhwc_bwd_params,"ax",@progbits
	.align	128
        .global         _Z35group_norm_nhwc_bwd_one_pass_kernelI11Fp16IOFp16WLi128ELi42ELi672EEv26Group_norm_nhwc_bwd_params
        .type           _Z35group_norm_nhwc_bwd_one_pass_kernelI11Fp16IOFp16WLi128ELi42ELi672EEv26Group_norm_nhwc_bwd_params,@function
        .size           _Z35group_norm_nhwc_bwd_one_pass_kernelI11Fp16IOFp16WLi128ELi42ELi672EEv26Group_norm_nhwc_bwd_params,(.L_x_3245 - _Z35group_norm_nhwc_bwd_one_pass_kernelI11Fp16IOFp16WLi128ELi42ELi672EEv26Group_norm_nhwc_bwd_params)
        .other          _Z35group_norm_nhwc_bwd_one_pass_kernelI11Fp16IOFp16WLi128ELi42ELi672EEv26Group_norm_nhwc_bwd_params,@"STO_CUDA_ENTRY STV_DEFAULT"
_Z35group_norm_nhwc_bwd_one_pass_kernelI11Fp16IOFp16WLi128ELi42ELi672EEv26Group_norm_nhwc_bwd_params:
.text._Z35group_norm_nhwc_bwd_one_pass_kernelI11Fp16IOFp16WLi128ELi42ELi672EEv26Group_norm_nhwc_bwd_params:
        /* <DEDUP_REMOVED lines=52> */
.L_x_1190:
        /* <DEDUP_REMOVED lines=167> */
[----:B--2---:R-:W-:-:S02]  /*0db0*/  @P0 HADD2.F32 R25, -RZ, R14.H0_H0 ;  /* 0x2000000eff190230 */ /* 0x004fc40000004100 */
[----:B---3--:R-:W-:Y:S02]  /*0dc0*/  @P0 HADD2.F32 R24, -RZ, R13.H0_H0 ;  /* 0x2000000dff180230 */ /* 0x008fe40000004100 */
[----:B----4-:R-:W-:Y:S02]  /*0dd0*/  HADD2.F32 R0, -RZ, R0.H0_H0 ;  /* 0x20000000ff007230 */ /* 0x010fe40000004100 */
[----:B------:R-:W-:-:S07]  /*0de0*/  HADD2.F32 R2, -RZ, R12.H0_H0 ;  /* 0x2000000cff027230 */ /* 0x000fce0000004100 */
.L_x_1157:
[----:B------:R-:W-:Y:S05]  /*0df0*/  BSYNC B0 ;  /* 0x0000000000007941 */ /* 0x000fea0003800000 */
.L_x_1156:
        /* <DEDUP_REMOVED lines=25> */
.L_x_1158:
        /* <DEDUP_REMOVED lines=34> */
.L_x_1159:
        /* <DEDUP_REMOVED lines=40> */
.L_x_1160:
        /* <DEDUP_REMOVED lines=35> */
.L_x_1161:
        /* <DEDUP_REMOVED lines=106> */
.L_x_1163:
[----:B------:R-:W-:Y:S05]  /*1d00*/  BSYNC B0 ;  /* 0x0000000000007941 */ /* 0x000fea0003800000 */
.L_x_1162:
        /* <DEDUP_REMOVED lines=158> */
.L_x_1165:
[----:B------:R-:W-:Y:S05]  /*26f0*/  BSYNC B0 ;  /* 0x0000000000007941 */ /* 0x000fea0003800000 */
.L_x_1164:
        /* <DEDUP_REMOVED lines=20> */
.L_x_1167:
[----:B------:R-:W-:Y:S05]  /*2840*/  BSYNC B0 ;  /* 0x0000000000007941 */ /* 0x000fea0003800000 */
.L_x_1166:
        /* <DEDUP_REMOVED lines=34> */
.L_x_1170:
[----:B------:R-:W2:Y:S04]  /*2a70*/  LDG.E.STRONG.GPU R15, desc[UR14][R10.64] ;  /* 0x0000000e0a0f7981 */ /* 0x000ea8000c1ef900 */
[----:B--2---:R-:W-:Y:S01]  /*2a80*/  CCTL.IVALL ;  /* 0x00000000ff00798f */ /* 0x004fe20002000000 */
[----:B------:R-:W-:Y:S05]  /*2a90*/  YIELD ;  /* 0x0000000000007946 */ /* 0x000fea0003800000 */
[----:B------:R-:W-:-:S13]  /*2aa0*/  ISETP.NE.AND P0, PT, R15, R14, PT ;  /* 0x0000000e0f00720c */ /* 0x000fda0003f05270 */
[----:B------:R-:W-:Y:S05]  /*2ab0*/  @P0 BRA `(.L_x_1170) ;  /* 0xfffffffc00ec0947 */ /* 0x000fea000383ffff */
.L_x_1169:
        /* <DEDUP_REMOVED lines=17> */
.L_x_1174:
        /* <DEDUP_REMOVED lines=115> */
.L_x_1173:
        /* <DEDUP_REMOVED lines=61> */
.L_x_1175:
[----:B------:R-:W-:-:S13]  /*36d0*/  ISETP.NE.OR P0, PT, R10, RZ, P0 ;  /* 0x000000ff0a00720c */ /* 0x000fda0000705670 */
[----:B------:R-:W-:Y:S05]  /*36e0*/  @!P0 BRA `(.L_x_1171) ;  /* 0x00000000007c8947 */ /* 0x000fea0003800000 */
.L_x_1172:
        /* <DEDUP_REMOVED lines=31> */
.L_x_1171:
        /* <DEDUP_REMOVED lines=11> */
.L_x_1177:
[----:B------:R-:W-:Y:S05]  /*3990*/  BSYNC B0 ;  /* 0x0000000000007941 */ /* 0x000fea0003800000 */
.L_x_1176:
        /* <DEDUP_REMOVED lines=16> */
.L_x_1168:
        /* <DEDUP_REMOVED lines=51> */
.L_x_1178:
        /* <DEDUP_REMOVED lines=21> */
.L_x_1180:
[----:B------:R-:W-:Y:S05]  /*3f20*/  BSYNC B0 ;  /* 0x0000000000007941 */ /* 0x000fea0003800000 */
.L_x_1179:
        /* <DEDUP_REMOVED lines=25> */
.L_x_1181:
        /* <DEDUP_REMOVED lines=20> */
.L_x_1183:
[----:B------:R-:W-:Y:S05]  /*4200*/  BSYNC B0 ;  /* 0x0000000000007941 */ /* 0x000fea0003800000 */
.L_x_1182:
        /* <DEDUP_REMOVED lines=31> */
.L_x_1184:
        /* <DEDUP_REMOVED lines=21> */
.L_x_1186:
[----:B------:R-:W-:Y:S05]  /*4550*/  BSYNC B0 ;  /* 0x0000000000007941 */ /* 0x000fea0003800000 */
.L_x_1185:
        /* <DEDUP_REMOVED lines=25> */
.L_x_1187:
        /* <DEDUP_REMOVED lines=21> */
.L_x_1189:
[----:B------:R-:W-:Y:S05]  /*4840*/  BSYNC B0 ;  /* 0x0000000000007941 */ /* 0x000fea0003800000 */
.L_x_1188:
[----:B------:R-:W-:Y:S01]  /*4850*/  ULDC UR11, c[0x0][0x10] ;  /* 0x00000400000b7ab9 */ /* 0x000fe20000000800 */
[----:B------:R-:W-:Y:S02]  /*4860*/  UIADD3 UR4, UR4, 0x1, URZ ;  /* 0x0000000104047890 */ /* 0x000fe4000fffe03f */
[----:B------:R-:W-:-:S04]  /*4870*/  UIADD3 UR6, UR11, UR6, URZ ;  /* 0x000000060b067290 */ /* 0x000fc8000fffe03f */
[----:B------:R-:W-:-:S06]  /*4880*/  UISETP.GE.AND UP0, UPT, UR6, UR5, UPT ;  /* 0x000000050600728c */ /* 0x000fcc000bf06270 */
[----:B------:R-:W-:-:S13]  /*4890*/  PLOP3.LUT P0, PT, PT, PT, UP0, 0x80, 0x0 ;  /* 0x000000000000781c */ /* 0x000fda0003f0f008 */
[----:B------:R-:W-:Y:S05]  /*48a0*/  @!P0 BRA `(.L_x_1190) ;  /* 0xffffffb800a48947 */ /* 0x000fea000383ffff */
.L_x_1155:
        /* <DEDUP_REMOVED lines=19> */
.L_x_1192:
[----:B------:R-:W-:Y:S05]  /*49e0*/  BSYNC B0 ;  /* 0x0000000000007941 */ /* 0x000fea0003800000 */
.L_x_1191:
        /* <DEDUP_REMOVED lines=11> */
.L_x_1194:
[----:B------:R-:W2:Y:S04]  /*4aa0*/  LDG.E.STRONG.GPU R5, desc[UR14][R2.64] ;  /* 0x0000000e02057981 */ /* 0x000ea8000c1ef900 */
[----:B--2---:R-:W-:Y:S01]  /*4ab0*/  CCTL.IVALL ;  /* 0x00000000ff00798f */ /* 0x004fe20002000000 */
[----:B------:R-:W-:Y:S05]  /*4ac0*/  YIELD ;  /* 0x0000000000007946 */ /* 0x000fea0003800000 */
[----:B------:R-:W-:-:S13]  /*4ad0*/  ISETP.NE.AND P0, PT, R5, R0, PT ;  /* 0x000000000500720c */ /* 0x000fda0003f05270 */
[----:B------:R-:W-:Y:S05]  /*4ae0*/  @P0 BRA `(.L_x_1194) ;  /* 0xfffffffc00ec0947 */ /* 0x000fea000383ffff */
.L_x_1193:
        /* <DEDUP_REMOVED lines=25> */
.L_x_1195:
        /* <DEDUP_REMOVED lines=19> */
[----:B---3--:R-:W-:Y:S02]  /*4db0*/  F2FP.F16.F32.PACK_AB R3, R16, R3 ;  /* 0x000000031003723e */ /* 0x008fe400000000ff */
[----:B----4-:R-:W-:-:S03]  /*4dc0*/  F2FP.F16.F32.PACK_AB R23, R21, R18 ;  /* 0x000000121517723e */ /* 0x010fc600000000ff */
[----:B------:R2:W-:Y:S04]  /*4dd0*/  STG.E desc[UR14][R10.64], R3 ;  /* 0x000000030a007986 */ /* 0x0005e8000c10190e */
[----:B------:R2:W-:Y:S02]  /*4de0*/  STG.E desc[UR14][R12.64], R23 ;  /* 0x000000170c007986 */ /* 0x0005e4000c10190e */
[----:B------:R-:W-:Y:S05]  /*4df0*/  @P0 BRA `(.L_x_1195) ;  /* 0xfffffffc00a00947 */ /* 0x000fea000383ffff */
[----:B------:R-:W-:Y:S05]  /*4e00*/  EXIT ;  /* 0x000000000000794d */ /* 0x000fea0003800000 */
.L_x_1196:
        /* <DEDUP_REMOVED lines=15> */
.L_x_3245:


//--------------------- .text._Z35group_norm_nhwc_bwd_one_pass_kernelI11Fp16IOFp16WLi256ELi42ELi672EEv26Group_norm_nhwc_bwd_params --------------------------
	.section	.text._Z35group_norm_nhwc_bwd_one_pass_kernelI11Fp16IOFp16WLi256ELi42ELi672EEv26Group_norm_nhwc_bwd_params,"ax",@progbits
	.align	128
        .global         _Z35group_norm_nhwc_bwd_one_pass_kernelI11Fp16IOFp16WLi256ELi42ELi672EEv26Group_norm_nhwc_bwd_params
        .type           _Z35group_norm_nhwc_bwd_one_pass_kernelI11Fp16IOFp16WLi256ELi42ELi672EEv26Group_norm_nhwc_bwd_params,@function
        .size           _Z35group_norm_nhwc_bwd_one_pass_kernelI11Fp16IOFp16WLi256ELi42ELi672EEv26Group_norm_nhwc_bwd_params,(.L_x_3246 - _Z35group_norm_nhwc_bwd_one_pass_kernelI11Fp16IOFp16WLi256ELi42ELi672EEv26Group_norm_nhwc_bwd_params)
        .other          _Z35group_norm_nhwc_bwd_one_pass_kernelI11Fp16IOFp16WLi256ELi42ELi672EEv26Group_norm_nhwc_bwd_params,@"STO_CUDA_ENTRY STV_DEFAULT"
_Z35group_norm_nhwc_bwd_one_pass_kernelI11Fp16IOFp16WLi256ELi42ELi672EEv26Group_norm_nhwc_bwd_params:
.text._Z35group_norm_nhwc_bwd_one_pass_kernelI11Fp16IOFp16WLi256ELi42ELi672EEv26Group_norm_nhwc_bwd_params:
        /* <DEDUP_REMOVED lines=54> */
.L_x_1248:
        /* <DEDUP_REMOVED lines=250> */
[----:B---3--:R-:W-:Y:S02]  /*1300*/  HADD2.F32 R64, -RZ, R64.H0_H0 ;  /* 0x20000040ff407230 */ /* 0x008fe40000004100 */
[----:B----4-:R-:W-:Y:S02]  /*1310*/  HADD2.F32 R62, -RZ, R62.H0_H0 ;  /* 0x2000003eff3e7230 */ /* 0x010fe40000004100 */
[----:B--2---:R-:W-:Y:S02]  /*1320*/  @P0 HADD2.F32 R59, -RZ, R30.H0_H0 ;  /* 0x2000001eff3b0230 */ /* 0x004fe40000004100 */
[----:B------:R-:W-:-:S07]  /*1330*/  @P0 HADD2.F32 R23, -RZ, R28.H0_H0 ;  /* 0x2000001cff170230 */ /* 0x000fce0000004100 */
.L_x_1199:
[----:B------:R-:W-:Y:S05]  /*1340*/  BSYNC B0 ;  /* 0x0000000000007941 */ /* 0x000fea0003800000 */
.L_x_1198:
        /* <DEDUP_REMOVED lines=25> */
.L_x_1200:
        /* <DEDUP_REMOVED lines=34> */
.L_x_1201:
        /* <DEDUP_REMOVED lines=40> */
.L_x_1202:
        /* <DEDUP_REMOVED lines=37> */
.L_x_1203:
        /* <DEDUP_REMOVED lines=37> */
.L_x_1204:
        /* <DEDUP_REMOVED lines=37> */
.L_x_1205:
        /* <DEDUP_REMOVED lines=37> */
.L_x_1206:
        /* <DEDUP_REMOVED lines=36> */
.L_x_1207:
        /* <DEDUP_REMOVED lines=100> */
.L_x_1209:
[----:B------:R-:W-:Y:S05]  /*2b40*/  BSYNC B0 ;  /* 0x0000000000007941 */ /* 0x000fea0003800000 */
.L_x_1208:
        /* <DEDUP_REMOVED lines=158> */
.L_x_1211:
[----:B------:R-:W-:Y:S05]  /*3530*/  BSYNC B0 ;  /* 0x0000000000007941 */ /* 0x000fea0003800000 */
.L_x_1210:
        /* <DEDUP_REMOVED lines=18> */
.L_x_1213:
[----:B------:R-:W-:Y:S05]  /*3660*/  BSYNC B0 ;  /* 0x0000000000007941 */ /* 0x000fea0003800000 */
.L_x_1212:
        /* <DEDUP_REMOVED lines=32> */
.L_x_1216:
[----:B-1----:R-:W2:Y:S04]  /*3870*/  LDG.E.STRONG.GPU R26, desc[UR8][R24.64] ;  /* 0x00000008181a7981 */ /* 0x002ea8000c1ef900 */
[----:B--2---:R-:W-:Y:S01]  /*3880*/  CCTL.IVALL ;  /* 0x00000000ff00798f */ /* 0x004fe20002000000 */
[----:B------:R-:W-:Y:S05]  /*3890*/  YIELD ;  /* 0x0000000000007946 */ /* 0x000fea0003800000 */
[----:B------:R-:W-:-:S13]  /*38a0*/  ISETP.NE.AND P0, PT, R26, R33, PT ;  /* 0x000000211a00720c */ /* 0x000fda0003f05270 */
[----:B------:R-:W-:Y:S05]  /*38b0*/  @P0 BRA `(.L_x_1216) ;  /* 0xfffffffc00ec0947 */ /* 0x000fea000383ffff */
.L_x_1215:
        /* <DEDUP_REMOVED lines=17> */
.L_x_1220:
        /* <DEDUP_REMOVED lines=115> */
.L_x_1219:
        /* <DEDUP_REMOVED lines=61> */
.L_x_1221:
[----:B------:R-:W-:-:S13]  /*44d0*/  ISETP.NE.OR P0, PT, R33, RZ, P0 ;  /* 0x000000ff2100720c */ /* 0x000fda0000705670 */
[----:B------:R-:W-:Y:S05]  /*44e0*/  @!P0 BRA `(.L_x_1217) ;  /* 0x00000000007c8947 */ /* 0x000fea0003800000 */
.L_x_1218:
        /* <DEDUP_REMOVED lines=31> */
.L_x_1217:
        /* <DEDUP_REMOVED lines=11> */
.L_x_1223:
[----:B------:R-:W-:Y:S05]  /*4790*/  BSYNC B0 ;  /* 0x0000000000007941 */ /* 0x000fea0003800000 */
.L_x_1222:
        /* <DEDUP_REMOVED lines=16> */
.L_x_1214:
        /* <DEDUP_REMOVED lines=39> */
.L_x_1224:
        /* <DEDUP_REMOVED lines=20> */
.L_x_1226:
[----:B------:R-:W-:Y:S05]  /*4c50*/  BSYNC B0 ;  /* 0x0000000000007941 */ /* 0x000fea0003800000 */
.L_x_1225:
        /* <DEDUP_REMOVED lines=35> */
.L_x_1227:
        /* <DEDUP_REMOVED lines=20> */
.L_x_1229:
[----:B------:R-:W-:Y:S05]  /*4fd0*/  BSYNC B0 ;  /* 0x0000000000007941 */ /* 0x000fea0003800000 */
.L_x_1228:
        /* <DEDUP_REMOVED lines=25> */
.L_x_1230:
        /* <DEDUP_REMOVED lines=20> */
.L_x_1232:
[----:B------:R-:W-:Y:S05]  /*52b0*/  BSYNC B0 ;  /* 0x0000000000007941 */ /* 0x000fea0003800000 */
.L_x_1231:
        /* <DEDUP_REMOVED lines=56> */
.L_x_1233:
        /* <DEDUP_REMOVED lines=20> */
.L_x_1235:
[----:B------:R-:W-:Y:S05]  /*5780*/  BSYNC B0 ;  /* 0x0000000000007941 */ /* 0x000fea0003800000 */
.L_x_1234:
        /* <DEDUP_REMOVED lines=23> */
.L_x_1236:
        /* <DEDUP_REMOVED lines=20> */
.L_x_1238:
[----:B------:R-:W-:Y:S05]  /*5a40*/  BSYNC B0 ;  /* 0x0000000000007941 */ /* 0x000fea0003800000 */
.L_x_1237:
        /* <DEDUP_REMOVED lines=23> */
.L_x_1239:
        /* <DEDUP_REMOVED lines=20> */
.L_x_1241:
[----:B------:R-:W-:Y:S05]  /*5d00*/  BSYNC B0 ;  /* 0x0000000000007941 */ /* 0x000fea0003800000 */
.L_x_1240:
        /* <DEDUP_REMOVED lines=23> */
.L_x_1242:
        /* <DEDUP_REMOVED lines=20> */
.L_x_1244:
[----:B------:R-:W-:Y:S05]  /*5fc0*/  BSYNC B0 ;  /* 0x0000000000007941 */ /* 0x000fea0003800000 */
.L_x_1243:
        /* <DEDUP_REMOVED lines=23> */
.L_x_1245:
        /* <DEDUP_REMOVED lines=19> */
.L_x_1247:
[----:B------:R-:W-:Y:S05]  /*6270*/  BSYNC B0 ;  /* 0x0000000000007941 */ /* 0x000fea0003800000 */
.L_x_1246:
[----:B0-----:R-:W0:Y:S01]  /*6280*/  LDC R9, c[0x0][0x10] ;  /* 0x00000400ff097b82 */ /* 0x001e220000000800 */
[----:B------:R-:W-:Y:S02]  /*6290*/  IADD3 R39, R39, 0x1, RZ ;  /* 0x0000000127277810 */ /* 0x000fe40007ffe0ff */
[----:B0-----:R-:W-:-:S04]  /*62a0*/  IADD3 R48, R9, R48, RZ ;  /* 0x0000003009307210 */ /* 0x001fc80007ffe0ff */
[----:B------:R-:W-:-:S13]  /*62b0*/  ISETP.GE.AND P0, PT, R48, UR4, PT ;  /* 0x0000000430007c0c */ /* 0x000fda000bf06270 */
[----:B------:R-:W-:Y:S05]  /*62c0*/  @!P0 BRA `(.L_x_1248) ;  /* 0xffffffa000248947 */ /* 0x000fea000383ffff */
.L_x_1197:
        /* <DEDUP_REMOVED lines=19> */
.L_x_1250:
[----:B------:R-:W-:Y:S05]  /*6400*/  BSYNC B0 ;  /* 0x0000000000007941 */ /* 0x000fea0003800000 */
.L_x_1249:
        /* <DEDUP_REMOVED lines=11> */
.L_x_1252:
[----:B------:R-:W2:Y:S04]  /*64c0*/  LDG.E.STRONG.GPU R5, desc[UR8][R2.64] ;  /* 0x0000000802057981 */ /* 0x000ea8000c1ef900 */
[----:B--2---:R-:W-:Y:S01]  /*64d0*/  CCTL.IVALL ;  /* 0x00000000ff00798f */ /* 0x004fe20002000000 */
[----:B------:R-:W-:Y:S05]  /*64e0*/  YIELD ;  /* 0x0000000000007946 */ /* 0x000fea0003800000 */
[----:B------:R-:W-:-:S13]  /*64f0*/  ISETP.NE.AND P0, PT, R5, R0, PT ;  /* 0x000000000500720c */ /* 0x000fda0003f05270 */
[----:B------:R-:W-:Y:S05]  /*6500*/  @P0 BRA `(.L_x_1252) ;  /* 0xfffffffc00ec0947 */ /* 0x000fea000383ffff */
.L_x_1251:
        /* <DEDUP_REMOVED lines=24> */
.L_x_1253:
        /* <DEDUP_REMOVED lines=25> */
.L_x_1254:
        /* <DEDUP_REMOVED lines=14> */
.L_x_3246:


//--------------------- .text._Z35group_norm_nhwc_bwd_one_pass_kernelI11Fp16IOFp16WLi512ELi42ELi672EEv26Group_norm_nhwc_bwd_params --------------------------
	.section	.text._Z35group_norm_nhwc_bwd_one_pass_kernelI11Fp16IOFp16WLi512ELi42ELi672EEv26Group_norm_nhwc_bwd_params,"ax",@progbits
	.align	128
        .global         _Z35group_norm_nhwc_bwd_one_pass_kernelI11Fp16IOFp16WLi512ELi42ELi672EEv26Group_norm_nhwc_bwd_params
        .type           _Z35group_norm_nhwc_bwd_one_pass_kernelI11Fp16IOFp16WLi512ELi42ELi672EEv26Group_norm_nhwc_bwd_params,@function
        .size           _Z35group_norm_nhwc_bwd_one_pass_kernelI11Fp16IOFp16WLi512ELi42ELi672EEv26Group_norm_nhwc_bwd_params,(.L_x_3247 - _Z35group_norm_nhwc_bwd_one_pass_kernelI11Fp16IOFp16WLi512ELi42ELi672EEv26Group_norm_nhwc_bwd_params)
        .other          _Z35group_norm_nhwc_bwd_one_pass_kernelI11Fp16IOFp16WLi512ELi42ELi672EEv26Group_norm_nhwc_bwd_params,@"STO_CUDA_ENTRY STV_DEFAULT"
_Z35group_norm_nhwc_bwd_one_pass_kernelI11Fp16IOFp16WLi512ELi42ELi672EEv26Group_norm_nhwc_bwd_params:
.text._Z35group_norm_nhwc_bwd_one_pass_kernelI11Fp16IOFp16WLi512ELi42ELi672EEv26Group_norm_nhwc_bwd_params:
        /* <DEDUP_REMOVED lines=52> */
.L_x_1338:
        /* <DEDUP_REMOVED lines=445> */
.L_x_1257:
[----:B------:R-:W-:Y:S05]  /*1f10*/  BSYNC B0 ;  /* 0x0000000000007941 */ /* 0x000fea0003800000 */
.L_x_1256:
        /* <DEDUP_REMOVED lines=34> */
.L_x_1258:
        /* <DEDUP_REMOVED lines=26> */
.L_x_1259:
        /* <DEDUP_REMOVED lines=41> */
.L_x_1260:
        /* <DEDUP_REMOVED lines=37> */
.L_x_1261:
        /* <DEDUP_REMOVED lines=37> */
.L_x_1262:
        /* <DEDUP_REMOVED lines=37> */
.L_x_1263:
        /* <DEDUP_REMOVED lines=37> */
.L_x_1264:
        /* <DEDUP_REMOVED lines=37> */
.L_x_1265:
        /* <DEDUP_REMOVED lines=37> */
.L_x_1266:
        /* <DEDUP_REMOVED lines=37> */
.L_x_1267:
        /* <DEDUP_REMOVED lines=37> */
.L_x_1268:
        /* <DEDUP_REMOVED lines=37> */
.L_x_1269:
        /* <DEDUP_REMOVED lines=37> */
.L_x_1270:
        /* <DEDUP_REMOVED lines=37> */
.L_x_1271:
        /* <DEDUP_REMOVED lines=36> */
.L_x_1272:
        /* <DEDUP_REMOVED lines=34> */
.L_x_1273:
        /* <DEDUP_REMOVED lines=105> */
.L_x_1275:
[----:B------:R-:W-:Y:S05]  /*49d0*/  BSYNC B0 ;  /* 0x0000000000007941 */ /* 0x000fea0003800000 */
.L_x_1274:
        /* <DEDUP_REMOVED lines=158> */
.L_x_1277:
[----:B------:R-:W-:Y:S05]  /*53c0*/  BSYNC B0 ;  /* 0x0000000000007941 */ /* 0x000fea0003800000 */
.L_x_1276:
        /* <DEDUP_REMOVED lines=20> */
.L_x_1279:
[----:B------:R-:W-:Y:S05]  /*5510*/  BSYNC B0 ;  /* 0x0000000000007941 */ /* 0x000fea0003800000 */
.L_x_1278:
        /* <DEDUP_REMOVED lines=34> */
.L_x_1282:
[----:B------:R-:W2:Y:S04]  /*5740*/  LDG.E.STRONG.GPU R22, desc[UR12][R20.64] ;  /* 0x0000000c14167981 */ /* 0x000ea8000c1ef900 */
[----:B--2---:R-:W-:Y:S01]  /*5750*/  CCTL.IVALL ;  /* 0x00000000ff00798f */ /* 0x004fe20002000000 */
[----:B------:R-:W-:Y:S05]  /*5760*/  YIELD ;  /* 0x0000000000007946 */ /* 0x000fea0003800000 */
[----:B------:R-:W-:-:S13]  /*5770*/  ISETP.NE.AND P0, PT, R22, R25, PT ;  /* 0x000000191600720c */ /* 0x000fda0003f05270 */
[----:B------:R-:W-:Y:S05]  /*5780*/  @P0 BRA `(.L_x_1282) ;  /* 0xfffffffc00ec0947 */ /* 0x000fea000383ffff */
.L_x_1281:
        /* <DEDUP_REMOVED lines=17> */
.L_x_1286:
        /* <DEDUP_REMOVED lines=115> */
.L_x_1285:
        /* <DEDUP_REMOVED lines=61> */
.L_x_1287:
[----:B------:R-:W-:-:S13]  /*63a0*/  ISETP.NE.OR P0, PT, R31, RZ, P0 ;  /* 0x000000ff1f00720c */ /* 0x000fda0000705670 */
[----:B------:R-:W-:Y:S05]  /*63b0*/  @!P0 BRA `(.L_x_1283) ;  /* 0x00000000007c8947 */ /* 0x000fea0003800000 */
.L_x_1284:
        /* <DEDUP_REMOVED lines=31> */
.L_x_1283:
        /* <DEDUP_REMOVED lines=11> */
.L_x_1289:
[----:B------:R-:W-:Y:S05]  /*6660*/  BSYNC B0 ;  /* 0x0000000000007941 */ /* 0x000fea0003800000 */
.L_x_1288:
        /* <DEDUP_REMOVED lines=16> */
.L_x_1280:
        /* <DEDUP_REMOVED lines=41> */
.L_x_1290:
        /* <DEDUP_REMOVED lines=20> */
.L_x_1292:
[----:B------:R-:W-:Y:S05]  /*6b40*/  BSYNC B0 ;  /* 0x0000000000007941 */ /* 0x000fea0003800000 */
.L_x_1291:
        /* <DEDUP_REMOVED lines=29> */
.L_x_1293:
        /* <DEDUP_REMOVED lines=20> */
.L_x_1295:
[----:B------:R-:W-:Y:S05]  /*6e60*/  BSYNC B0 ;  /* 0x0000000000007941 */ /* 0x000fea0003800000 */
.L_x_1294:
        /* <DEDUP_REMOVED lines=36> */
.L_x_1296:
        /* <DEDUP_REMOVED lines=20> */
.L_x_1298:
[----:B------:R-:W-:Y:S05]  /*71f0*/  BSYNC B0 ;  /* 0x0000000000007941 */ /* 0x000fea0003800000 */
.L_x_1297:
        /* <DEDUP_REMOVED lines=25> */
.L_x_1299:
        /* <DEDUP_REMOVED lines=20> */
.L_x_1301:
[----:B------:R-:W-:Y:S05]  /*74d0*/  BSYNC B0 ;  /* 0x0000000000007941 */ /* 0x000fea0003800000 */
.L_x_1300:
        /* <DEDUP_REMOVED lines=32> */
.L_x_1302:
        /* <DEDUP_REMOVED lines=20> */
.L_x_1304:
[----:B------:R-:W-:Y:S05]  /*7820*/  BSYNC B0 ;  /* 0x0000000000007941 */ /* 0x000fea0003800000 */
.L_x_1303:
        /* <DEDUP_REMOVED lines=30> */
.L_x_1305:
        /* <DEDUP_REMOVED lines=20> */
.L_x_1307:
[----:B------:R-:W-:Y:S05]  /*7b50*/  BSYNC B0 ;  /* 0x0000000000007941 */ /* 0x000fea0003800000 */
.L_x_1306:
        /* <DEDUP_REMOVED lines=33> */
.L_x_1308:
        /* <DEDUP_REMOVED lines=20> */
.L_x_1310:
[----:B------:R-:W-:Y:S05]  /*7eb0*/  BSYNC B0 ;  /* 0x0000000000007941 */ /* 0x000fea0003800000 */
.L_x_1309:
        /* <DEDUP_REMOVED lines=33> */
.L_x_1311:
        /* <DEDUP_REMOVED lines=20> */
.L_x_1313:
[----:B------:R-:W-:Y:S05]  /*8210*/  BSYNC B0 ;  /* 0x0000000000007941 */ /* 0x000fea0003800000 */
.L_x_1312:
        /* <DEDUP_REMOVED lines=30> */
.L_x_1314:
        /* <DEDUP_REMOVED lines=20> */
.L_x_1316:
[----:B------:R-:W-:Y:S05]  /*8540*/  BSYNC B0 ;  /* 0x0000000000007941 */ /* 0x000fea0003800000 */
.L_x_1315:
        /* <DEDUP_REMOVED lines=33> */
.L_x_1317:
        /* <DEDUP_REMOVED lines=20> */
.L_x_1319:
[----:B------:R-:W-:Y:S05]  /*88a0*/  BSYNC B0 ;  /* 0x0000000000007941 */ /* 0x000fea0003800000 */
.L_x_1318:
        /* <DEDUP_REMOVED lines=33> */
.L_x_1320:
        /* <DEDUP_REMOVED lines=20> */
.L_x_1322:
[----:B------:R-:W-:Y:S05]  /*8c00*/  BSYNC B0 ;  /* 0x0000000000007941 */ /* 0x000fea0003800000 */
.L_x_1321:
        /* <DEDUP_REMOVED lines=29> */
.L_x_1323:
        /* <DEDUP_REMOVED lines=20> */
.L_x_1325:
[----:B------:R-:W-:Y:S05]  /*8f20*/  BSYNC B0 ;  /* 0x0000000000007941 */ /* 0x000fea0003800000 */
.L_x_1324:
        /* <DEDUP_REMOVED lines=43> */
.L_x_1326:
        /* <DEDUP_REMOVED lines=20> */
.L_x_1328:
[----:B------:R-:W-:Y:S05]  /*9320*/  BSYNC B0 ;  /* 0x0000000000007941 */ /* 0x000fea0003800000 */
.L_x_1327:
        /* <DEDUP_REMOVED lines=25> */
.L_x_1329:
        /* <DEDUP_REMOVED lines=20> */
.L_x_1331:
[----:B------:R-:W-:Y:S05]  /*9600*/  BSYNC B0 ;  /* 0x0000000000007941 */ /* 0x000fea0003800000 */
.L_x_1330:
        /* <DEDUP_REMOVED lines=31> */
.L_x_1332:
        /* <DEDUP_REMOVED lines=20> */
.L_x_1334:
[----:B------:R-:W-:Y:S05]  /*9940*/  BSYNC B0 ;  /* 0x0000000000007941 */ /* 0x000fea0003800000 */
.L_x_1333:
        /* <DEDUP_REMOVED lines=25> */
.L_x_1335:
        /* <DEDUP_REMOVED lines=19> */
.L_x_1337:
[----:B------:R-:W-:Y:S05]  /*9c10*/  BSYNC B0 ;  /* 0x0000000000007941 */ /* 0x000fea0003800000 */
.L_x_1336:
        /* <DEDUP_REMOVED lines=9> */
.L_x_1255:
        /* <DEDUP_REMOVED lines=19> */
.L_x_1340:
[----:B------:R-:W-:Y:S05]  /*9de0*/  BSYNC B0 ;  /* 0x0000000000007941 */ /* 0x000fea0003800000 */
.L_x_1339:
        /* <DEDUP_REMOVED lines=11> */
.L_x_1342:
[----:B------:R-:W2:Y:S04]  /*9ea0*/  LDG.E.STRONG.GPU R5, desc[UR12][R2.64] ;  /* 0x0000000c02057981 */ /* 0x000ea8000c1ef900 */
[----:B--2---:R-:W-:Y:S01]  /*9eb0*/  CCTL.IVALL ;  /* 0x00000000ff00798f */ /* 0x004fe20002000000 */
[----:B------:R-:W-:Y:S05]  /*9ec0*/  YIELD ;  /* 0x0000000000007946 */ /* 0x000fea0003800000 */
[----:B------:R-:W-:-:S13]  /*9ed0*/  ISETP.NE.AND P0, PT, R5, R0, PT ;  /* 0x000000000500720c */ /* 0x000fda0003f05270 */
[----:B------:R-:W-:Y:S05]  /*9ee0*/  @P0 BRA `(.L_x_1342) ;  /* 0xfffffffc00ec0947 */ /* 0x000fea000383ffff */
.L_x_1341:
        /* <DEDUP_REMOVED lines=24> */
.L_x_1343:
        /* <DEDUP_REMOVED lines=25> */
.L_x_1344:
        /* <DEDUP_REMOVED lines=16> */
.L_x_3247:


//--------------------- .text._Z35group_norm_nhwc_bwd_one_pass_kernelI11Fp32IOFp32WLi64ELi42ELi672EEv26Group_norm_nhwc_bwd_params --------------------------
	.section	.text._Z35group_norm_nhwc_bwd_one_pass_kernelI11Fp32IOFp32WLi64ELi42ELi672EEv26Group_norm_nhwc_bwd_params,"ax",@progbits
	.align	128
        .global         _Z35group_norm_nhwc_bwd_one_pass_kernelI11Fp32IOFp32WLi64ELi42ELi672EEv26Group_norm_nhwc_bwd_params
        .type           _Z35group_norm_nhwc_bwd_one_pass_kernelI11Fp32IOFp32WLi64ELi42ELi672EEv26Group_norm_nhwc_bwd_params,@function
        .size           _Z35group_norm_nhwc_bwd_one_pass_kernelI11Fp32IOFp32WLi64ELi42ELi672EEv26Group_norm_nhwc_bwd_params,(.L_x_3248 - _Z35group_norm_nhwc_bwd_one_pass_kernelI11Fp32IOFp32WLi64ELi42ELi672EEv26Group_norm_nhwc_bwd_params)
        .other          _Z35group_norm_nhwc_bwd_one_pass_kernelI11Fp32IOFp32WLi64ELi42ELi672EEv26Group_norm_nhwc_bwd_params,@"STO_CUDA_ENTRY STV_DEFAULT"
_Z35group_norm_nhwc_bwd_one_pass_kernelI11Fp32IOFp32WLi64ELi42ELi672EEv26Group_norm_nhwc_bwd_params:
.text._Z35group_norm_nhwc_bwd_one_pass_kernelI11Fp32IOFp32WLi64ELi42ELi672EEv26Group_norm_nhwc_bwd_params:
        /* <DEDUP_REMOVED lines=50> */
.L_x_1372:
[----:B------:R-:W-:Y:S01]  /*0320*/  ULDC.64 UR8, c[0x0][0x248] ;  /* 0x0000920000087ab9 */ /* 0x000fe20000000a00 */
[----:B01----:R-:W0:Y:S01]  /*0330*/  LDC R6, c[0x0][0x2a0] ;  /* 0x0000a800ff067b82 */ /* 0x003e220000000800 */
[----:B------:R-:W-:Y:S01]  /*0340*/  UIMAD.WIDE UR8, UR7, 0x8, UR8 ;  /* 0x00000008070878a5 */ /* 0x000fe2000f8e0208 */
[----:B------:R-:W-:Y:S01]  /*0350*/  SHF.R.S32.HI R34, RZ, 0x1f, R33 ;  /* 0x0000001fff227819 */ /* 0x000fe20000011421 */
[----:B------:R-:W-:Y:S01]  /*0360*/  ULDC.64 UR20, c[0x0][0x290] ;  /* 0x0000a40000147ab9 */ /* 0x000fe20000000a00 */
[----:B------:R-:W-:Y:S02]  /*0370*/  ISETP.LE.AND P2, PT, RZ, UR7, PT ;  /* 0x00000007ff007c0c */ /* 0x000fe4000bf43270 */
[----:B------:R-:W-:Y:S02]  /*0380*/  ISETP.GE.U32.AND P0, PT, R33, UR20, PT ;  /* 0x0000001421007c0c */ /* 0x000fe4000bf06070 */
[----:B------:R-:W-:Y:S01]  /*0390*/  MOV R14, UR8 ;  /* 0x00000008000e7c02 */ /* 0x000fe20008000f00 */
[----:B------:R-:W1:Y:S01]  /*03a0*/  @P1 LDC.64 R12, c[0x0][0x288] ;  /* 0x0000a200ff0c1b82 */ /* 0x000e620000000a00 */
[----:B------:R-:W-:Y:S01]  /*03b0*/  MOV R15, UR9 ;  /* 0x00000009000f7c02 */ /* 0x000fe20008000f00 */
[----:B------:R-:W-:Y:S01]  /*03c0*/  ULDC.64 UR8, c[0x0][0x298] ;  /* 0x0000a60000087ab9 */ /* 0x000fe20000000a00 */
[----:B------:R-:W-:-:S04]  /*03d0*/  ISETP.GE.AND.EX P0, PT, R34, UR21, PT, P0 ;  /* 0x0000001522007c0c */ /* 0x000fc8000bf06300 */
[----:B------:R-:W2:Y:S01]  /*03e0*/  LDG.E.64 R14, desc[UR14][R14.64] ;  /* 0x0000000e0e0e7981 */ /* 0x000ea2000c1e1b00 */
[----:B------:R-:W-:Y:S01]  /*03f0*/  ISETP.GT.U32.OR P0, PT, R24, 0x29f, P0 ;  /* 0x0000029f1800780c */ /* 0x000fe20000704470 */
[----:B------:R-:W3:Y:S01]  /*0400*/  @P1 LDC.64 R8, c[0x0][0x228] ;  /* 0x00008a00ff081b82 */ /* 0x000ee20000000a00 */
[----:B0-----:R-:W-:-:S04]  /*0410*/  IABS R5, R6 ;  /* 0x0000000600057213 */ /* 0x001fc80000000000 */
[----:B------:R-:W0:Y:S07]  /*0420*/  I2F.RP R0, R5 ;  /* 0x0000000500007306 */ /* 0x000e2e0000209400 */
[----:B------:R-:W4:Y:S08]  /*0430*/  @!P0 LDC.64 R10, c[0x0][0x230] ;  /* 0x00008c00ff0a8b82 */ /* 0x000f300000000a00 */
[----:B------:R-:W4:Y:S01]  /*0440*/  @!P0 LDC.64 R18, c[0x0][0x228] ;  /* 0x00008a00ff128b82 */ /* 0x000f220000000a00 */
        /* <DEDUP_REMOVED lines=22> */
[----:B------:R-:W-:Y:S01]  /*05b0*/  @!P2 IADD3 R0, -R0, RZ, RZ ;  /* 0x000000ff0000a210 */ /* 0x000fe20007ffe1ff */
[----:B------:R-:W0:Y:S01]  /*05c0*/  @!P0 LDC.64 R6, c[0x0][0x288] ;  /* 0x0000a200ff068b82 */ /* 0x000e220000000a00 */
[----:B------:R-:W-:Y:S02]  /*05d0*/  @P3 IADD3 R3, R3, 0x1, RZ ;  /* 0x0000000103033810 */ /* 0x000fe40007ffe0ff */
[----:B------:R-:W-:Y:S02]  /*05e0*/  SEL R30, R5, R0, !P5 ;  /* 0x00000000051e7207 */ /* 0x000fe40006800000 */
[----:B------:R-:W-:-:S03]  /*05f0*/  @!P4 IADD3 R3, -R3, RZ, RZ ;  /* 0x000000ff0303c210 */ /* 0x000fc60007ffe1ff */
[----:B------:R-:W-:Y:S01]  /*0600*/  IMAD R0, R30, 0x2a, RZ ;  /* 0x0000002a1e007824 */ /* 0x000fe200078e02ff */
[----:B------:R-:W-:Y:S02]  /*0610*/  SEL R3, R5, R3, !P5 ;  /* 0x0000000305037207 */ /* 0x000fe40006800000 */
[----:B------:R-:W-:Y:S02]  /*0620*/  SHF.R.S32.HI R5, RZ, 0x1f, R32 ;  /* 0x0000001fff057819 */ /* 0x000fe40000011420 */
[----:B------:R-:W-:Y:S02]  /*0630*/  SHF.R.S32.HI R2, RZ, 0x1f, R3 ;  /* 0x0000001fff027819 */ /* 0x000fe40000011403 */
[----:B------:R-:W-:-:S03]  /*0640*/  IADD3 R22, P2, R32, R0, RZ ;  /* 0x0000000020167210 */ /* 0x000fc60007f5e0ff */
[----:B------:R-:W-:Y:S01]  /*0650*/  IMAD R2, R2, UR8, RZ ;  /* 0x0000000802027c24 */ /* 0x000fe2000f8e02ff */
[----:B------:R-:W-:Y:S02]  /*0660*/  LEA.HI.X.SX32 R23, R0, R5, 0x1, P2 ;  /* 0x0000000500177211 */ /* 0x000fe400010f0eff */
[----:B------:R-:W1:Y:S01]  /*0670*/  @P1 LDC.64 R4, c[0x0][0x230] ;  /* 0x00008c00ff041b82 */ /* 0x000e620000000a00 */
[C---:B------:R-:W-:Y:S02]  /*0680*/  IMAD R17, R3.reuse, UR9, R2 ;  /* 0x0000000903117c24 */ /* 0x040fe4000f8e0202 */
[----:B------:R-:W-:-:S04]  /*0690*/  IMAD.WIDE.U32 R22, R3, UR8, R22 ;  /* 0x0000000803167c25 */ /* 0x000fc8000f8e0016 */
[----:B------:R-:W-:Y:S01]  /*06a0*/  @P1 IMAD R2, R37, R12, RZ ;  /* 0x0000000c25021224 */ /* 0x000fe200078e02ff */
[----:B------:R-:W-:Y:S01]  /*06b0*/  IADD3 R3, R23, R17, RZ ;  /* 0x0000001117037210 */ /* 0x000fe20007ffe0ff */
[----:B0-----:R-:W-:Y:S02]  /*06c0*/  @!P0 IMAD R16, R34, R6, RZ ;  /* 0x0000000622108224 */ /* 0x001fe400078e02ff */
[----:B------:R-:W-:Y:S01]  /*06d0*/  @P1 IMAD R21, R25, R13, R2 ;  /* 0x0000000d19151224 */ /* 0x000fe200078e0202 */
[-C--:B------:R-:W-:Y:S01]  /*06e0*/  @P1 MOV R2, R22.reuse ;  /* 0x0000001600021202 */ /* 0x080fe20000000f00 */
[----:B------:R-:W-:Y:S01]  /*06f0*/  @!P0 IMAD R27, R33, R7, R16 ;  /* 0x00000007211b8224 */ /* 0x000fe200078e0210 */
[----:B------:R-:W-:Y:S02]  /*0700*/  @!P0 MOV R16, R22 ;  /* 0x0000001600108202 */ /* 0x000fe40000000f00 */
[----:B------:R-:W-:Y:S01]  /*0710*/  @!P0 MOV R17, R3 ;  /* 0x0000000300118202 */ /* 0x000fe20000000f00 */
[----:B------:R-:W-:-:S04]  /*0720*/  @P1 IMAD.WIDE.U32 R12, R25, R12, R2 ;  /* 0x0000000c190c1225 */ /* 0x000fc800078e0002 */
[----:B------:R-:W-:Y:S01]  /*0730*/  @!P0 IMAD.WIDE.U32 R6, R33, R6, R16 ;  /* 0x0000000621068225 */ /* 0x000fe200078e0010 */
[----:B------:R-:W-:Y:S02]  /*0740*/  @P1 IADD3 R13, R13, R21, RZ ;  /* 0x000000150d0d1210 */ /* 0x000fe40007ffe0ff */
[C---:B------:R-:W-:Y:S02]  /*0750*/  @P1 SHF.L.U32 R17, R12.reuse, 0x2, RZ ;  /* 0x000000020c111819 */ /* 0x040fe400000006ff */
[----:B------:R-:W-:Y:S02]  /*0760*/  @P1 SHF.L.U64.HI R12, R12, 0x2, R13 ;  /* 0x000000020c0c1819 */ /* 0x000fe4000001020d */
[----:B------:R-:W-:Y:S02]  /*0770*/  @!P0 IADD3 R13, R7, R27, RZ ;  /* 0x0000001b070d8210 */ /* 0x000fe40007ffe0ff */
[----:B------:R-:W-:Y:S02]  /*0780*/  @!P0 SHF.L.U32 R7, R6, 0x2, RZ ;  /* 0x0000000206078819 */ /* 0x000fe400000006ff */
[----:B-1----:R-:W-:-:S02]  /*0790*/  @P1 IADD3 R4, P2, R17, R4, RZ ;  /* 0x0000000411041210 */ /* 0x002fc40007f5e0ff */
[----:B---3--:R-:W-:Y:S02]  /*07a0*/  @P1 IADD3 R8, P3, R17, R8, RZ ;  /* 0x0000000811081210 */ /* 0x008fe40007f7e0ff */
[----:B------:R-:W-:Y:S02]  /*07b0*/  @!P0 SHF.L.U64.HI R6, R6, 0x2, R13 ;  /* 0x0000000206068819 */ /* 0x000fe4000001020d */
[C---:B----4-:R-:W-:Y:S02]  /*07c0*/  @!P0 IADD3 R10, P4, R7.reuse, R10, RZ ;  /* 0x0000000a070a8210 */ /* 0x050fe40007f9e0ff */
[----:B------:R-:W-:Y:S02]  /*07d0*/  @!P0 IADD3 R18, P5, R7, R18, RZ ;  /* 0x0000001207128210 */ /* 0x000fe40007fbe0ff */
[C---:B------:R-:W-:Y:S02]  /*07e0*/  @P1 IADD3.X R5, R12.reuse, R5, RZ, P2, !PT ;  /* 0x000000050c051210 */ /* 0x040fe400017fe4ff */
[----:B------:R-:W-:-:S02]  /*07f0*/  @P1 IADD3.X R9, R12, R9, RZ, P3, !PT ;  /* 0x000000090c091210 */ /* 0x000fc40001ffe4ff */
[----:B------:R-:W-:Y:S02]  /*0800*/  CS2R R12, SRZ ;  /* 0x00000000000c7805 */ /* 0x000fe4000001ff00 */
[C---:B------:R-:W-:Y:S02]  /*0810*/  @!P0 IADD3.X R11, R6.reuse, R11, RZ, P4, !PT ;  /* 0x0000000b060b8210 */ /* 0x040fe400027fe4ff */
[----:B------:R-:W-:Y:S02]  /*0820*/  @!P0 IADD3.X R19, R6, R19, RZ, P5, !PT ;  /* 0x0000001306138210 */ /* 0x000fe40002ffe4ff */
[----:B------:R-:W-:Y:S01]  /*0830*/  CS2R R6, SRZ ;  /* 0x0000000000067805 */ /* 0x000fe2000001ff00 */
[----:B------:R0:W5:Y:S05]  /*0840*/  @!P0 LDG.E.64 R12, desc[UR14][R10.64] ;  /* 0x0000000e0a0c8981 */ /* 0x00016a000c1e1b00 */
[----:B------:R-:W5:Y:S01]  /*0850*/  @!P0 LDG.E.64 R6, desc[UR14][R18.64] ;  /* 0x0000000e12068981 */ /* 0x000f62000c1e1b00 */
[----:B------:R-:W-:Y:S01]  /*0860*/  CS2R R16, SRZ ;  /* 0x0000000000107805 */ /* 0x000fe2000001ff00 */
[----:B------:R-:W-:-:S05]  /*0870*/  UMOV UR13, 0x3f800000 ;  /* 0x3f800000000d7882 */ /* 0x000fca0000000000 */
[----:B------:R1:W5:Y:S01]  /*0880*/  @P1 LDG.E.64 R16, desc[UR14][R4.64] ;  /* 0x0000000e04101981 */ /* 0x000362000c1e1b00 */
[----:B------:R-:W-:Y:S01]  /*0890*/  BSSY B0, `(.L_x_1346) ;  /* 0x000001b000007945 */ /* 0x000fe20003800000 */
[----:B------:R-:W-:Y:S02]  /*08a0*/  ISETP.NE.AND P2, PT, RZ, UR18, PT ;  /* 0x00000012ff007c0c */ /* 0x000fe4000bf45270 */
[----:B0-----:R-:W-:Y:S02]  /*08b0*/  CS2R R10, SRZ ;  /* 0x00000000000a7805 */ /* 0x001fe4000001ff00 */
[----:B-1----:R-:W-:-:S06]  /*08c0*/  CS2R R4, SRZ ;  /* 0x0000000000047805 */ /* 0x002fcc000001ff00 */
[----:B------:R0:W5:Y:S01]  /*08d0*/  @P1 LDG.E.64 R4, desc[UR14][R8.64] ;  /* 0x0000000e08041981 */ /* 0x000162000c1e1b00 */
[----:B--2---:R-:W-:-:S05]  /*08e0*/  FFMA.FTZ R15, -R14, R14, R15 ;  /* 0x0000000e0e0f7223 */ /* 0x004fca000001010f */
[----:B------:R-:W-:-:S13]  /*08f0*/  FSETP.GTU.FTZ.AND P0, PT, R15, RZ, PT ;  /* 0x000000ff0f00720b */ /* 0x000fda0003f1c000 */
[----:B------:R-:W-:Y:S01]  /*0900*/  VOTEU.ANY UP0, P0 ;  /* 0x00000000003f7886 */ /* 0x000fe20000000100 */
[----:B------:R-:W-:-:S04]  /*0910*/  PLOP3.LUT P0, PT, PT, PT, UP0, 0x80, 0x0 ;  /* 0x000000000000781c */ /* 0x000fc80003f0f008 */
[----:B------:R-:W-:-:S09]  /*0920*/  @UP0 ULDC UR8, c[0x0][0x250] ;  /* 0x0000940000080ab9 */ /* 0x000fd20000000800 */
[----:B------:R-:W-:-:S06]  /*0930*/  @P0 FADD.FTZ R15, R15, UR8 ;  /* 0x000000080f0f0e21 */ /* 0x000fcc0008010000 */
[----:B------:R-:W1:Y:S01]  /*0940*/  @P0 MUFU.RSQ R15, R15 ;  /* 0x0000000f000f0308 */ /* 0x000e620000001400 */
[----:B0-----:R-:W-:Y:S02]  /*0950*/  CS2R R8, SRZ ;  /* 0x0000000000087805 */ /* 0x001fe4000001ff00 */
[----:B-1----:R-:W-:Y:S02]  /*0960*/  @P0 R2UR UR8, R15 ;  /* 0x000000000f0802ca */ /* 0x002fe400000e0000 */
        /* <DEDUP_REMOVED lines=13> */
.L_x_1347:
[----:B------:R-:W-:Y:S05]  /*0a40*/  BSYNC B0 ;  /* 0x0000000000007941 */ /* 0x000fea0003800000 */
.L_x_1346:
[C---:B-----5:R-:W-:Y:S01]  /*0a50*/  FADD.FTZ R16, -R14.reuse, R16 ;  /* 0x000000100e107221 */ /* 0x060fe20000010100 */
[----:B------:R-:W-:Y:S01]  /*0a60*/  FADD.FTZ R17, -R14, R17 ;  /* 0x000000110e117221 */ /* 0x000fe20000010100 */
[----:B------:R-:W-:Y:S02]  /*0a70*/  MOV R15, R4 ;  /* 0x00000004000f7202 */ /* 0x000fe40000000f00 */
[----:B------:R-:W-:Y:S01]  /*0a80*/  MOV R0, R5 ;  /* 0x0000000500007202 */ /* 0x000fe20000000f00 */
[----:B------:R-:W-:Y:S01]  /*0a90*/  FMUL.FTZ R27, R16, UR13 ;  /* 0x0000000d101b7c20 */ /* 0x000fe20008410000 */
[----:B------:R-:W-:Y:S01]  /*0aa0*/  FMUL.FTZ R26, R17, UR13 ;  /* 0x0000000d111a7c20 */ /* 0x000fe20008410000 */
        /* <DEDUP_REMOVED lines=14> */
[----:B-1----:R-:W-:-:S03]  /*0b90*/  FADD.FTZ R29, -R20, 1 ;  /* 0x3f800000141d7421 */ /* 0x002fc60000010100 */
[----:B------:R-:W-:Y:S01]  /*0ba0*/  FMUL.FTZ R15, R21, R28 ;  /* 0x0000001c150f7220 */ /* 0x000fe20000410000 */
[----:B------:R-:W-:Y:S01]  /*0bb0*/  FFMA.FTZ R29, R0, R29, 1 ;  /* 0x3f800000001d7423 */ /* 0x000fe2000001001d */
[----:B------:R-:W-:-:S04]  /*0bc0*/  FMUL.FTZ R0, R5, R20 ;  /* 0x0000001405007220 */ /* 0x000fc80000410000 */
[----:B------:R-:W-:-:S07]  /*0bd0*/  FMUL.FTZ R0, R0, R29 ;  /* 0x0000001d00007220 */ /* 0x000fce0000410000 */
.L_x_1348:
[----:B------:R-:W-:Y:S01]  /*0be0*/  FMUL.FTZ R16, R15, R8 ;  /* 0x000000080f107220 */ /* 0x000fe20000410000 */
[----:B0-----:R-:W-:Y:S01]  /*0bf0*/  FMUL.FTZ R18, R0, R9 ;  /* 0x0000000900127220 */ /* 0x001fe20000410000 */
[C---:B------:R-:W-:Y:S01]  /*0c00*/  FADD.FTZ R29, -R14.reuse, R12 ;  /* 0x0000000c0e1d7221 */ /* 0x040fe20000010100 */
[----:B------:R-:W-:Y:S01]  /*0c10*/  FADD.FTZ R28, -R14, R13 ;  /* 0x0000000d0e1c7221 */ /* 0x000fe20000010100 */
[----:B------:R-:W-:Y:S01]  /*0c20*/  FFMA.FTZ R17, R27, R16, RZ ;  /* 0x000000101b117223 */ /* 0x000fe200000100ff */
[----:B------:R-:W-:Y:S01]  /*0c30*/  FADD.FTZ R19, RZ, R16 ;  /* 0x00000010ff137221 */ /* 0x000fe20000010000 */
[----:B------:R-:W-:Y:S01]  /*0c40*/  MOV R13, R6 ;  /* 0x00000006000d7202 */ /* 0x000fe20000000f00 */
[----:B------:R-:W-:Y:S01]  /*0c50*/  FMUL.FTZ R29, R29, UR13 ;  /* 0x0000000d1d1d7c20 */ /* 0x000fe20008410000 */
[----:B------:R-:W-:Y:S01]  /*0c60*/  FFMA.FTZ R12, R26, R18, R17 ;  /* 0x000000121a0c7223 */ /* 0x000fe20000010011 */
[----:B------:R-:W-:Y:S01]  /*0c70*/  FADD.FTZ R14, R18, R19 ;  /* 0x00000013120e7221 */ /* 0x000fe20000010000 */
[----:B------:R-:W-:Y:S01]  /*0c80*/  MOV R16, R7 ;  /* 0x0000000700107202 */ /* 0x000fe20000000f00 */
        /* <DEDUP_REMOVED lines=12> */
[----:B0-----:R-:W-:-:S04]  /*0d50*/  FADD.FTZ R21, -R17, 1 ;  /* 0x3f80000011157421 */ /* 0x001fc80000010100 */
[----:B------:R-:W-:Y:S01]  /*0d60*/  FFMA.FTZ R16, R16, R21, 1 ;  /* 0x3f80000010107423 */ /* 0x000fe20000010015 */
[----:B-1----:R-:W-:Y:S01]  /*0d70*/  FADD.FTZ R21, -R18, 1 ;  /* 0x3f80000012157421 */ /* 0x002fe20000010100 */
[----:B------:R-:W-:-:S03]  /*0d80*/  FMUL.FTZ R19, R7, R18 ;  /* 0x0000001207137220 */ /* 0x000fc60000410000 */
[----:B------:R-:W-:Y:S01]  /*0d90*/  FFMA.FTZ R21, R13, R21, 1 ;  /* 0x3f8000000d157423 */ /* 0x000fe20000010015 */
[----:B------:R-:W-:-:S04]  /*0da0*/  FMUL.FTZ R13, R6, R17 ;  /* 0x00000011060d7220 */ /* 0x000fc80000410000 */
[----:B------:R-:W-:Y:S01]  /*0db0*/  FMUL.FTZ R13, R13, R16 ;  /* 0x000000100d0d7220 */ /* 0x000fe20000410000 */
[----:B------:R-:W-:-:S07]  /*0dc0*/  FMUL.FTZ R16, R19, R21 ;  /* 0x0000001513107220 */ /* 0x000fce0000410000 */
.L_x_1349:
        /* <DEDUP_REMOVED lines=11> */
[----:B------:R-:W-:Y:S01]  /*0e80*/  FADD.FTZ R14, RZ, R15 ;  /* 0x0000000fff0e7221 */ /* 0x000fe20000010000 */
[----:B------:R-:W-:Y:S01]  /*0e90*/  ISETP.NE.AND P3, PT, R24, RZ, PT ;  /* 0x000000ff1800720c */ /* 0x000fe20003f65270 */
[----:B------:R-:W1:Y:S01]  /*0ea0*/  SHFL.DOWN PT, R17, R20, 0x1, 0x1f ;  /* 0x08201f0014117f89 */ /* 0x000e6200000e0000 */
[----:B------:R-:W-:Y:S01]  /*0eb0*/  BSSY B0, `(.L_x_1350) ;  /* 0x0000059000007945 */ /* 0x000fe20003800000 */
[----:B------:R-:W-:-:S02]  /*0ec0*/  FADD.FTZ R14, R14, R13 ;  /* 0x0000000d0e0e7221 */ /* 0x000fc40000010000 */
        /* <DEDUP_REMOVED lines=21> */
[----:B------:R-:W-:Y:S01]  /*1020*/  FFMA.FTZ R12, R27, R15, RZ ;  /* 0x0000000f1b0c7223 */ /* 0x000fe200000100ff */
[----:B------:R-:W-:Y:S01]  /*1030*/  FADD.FTZ R15, RZ, R0 ;  /* 0x00000000ff0f7221 */ /* 0x000fe20000010000 */
[----:B------:R-:W1:Y:S02]  /*1040*/  SHFL.DOWN PT, R18, R21, 0x10, 0x1f ;  /* 0x0a001f0015127f89 */ /* 0x000e6400000e0000 */
[----:B------:R-:W-:Y:S01]  /*1050*/  FFMA.FTZ R12, R29, R13, R12 ;  /* 0x0000000d1d0c7223 */ /* 0x000fe2000001000c */
[----:B------:R-:W-:Y:S01]  /*1060*/  FFMA.FTZ R13, R26, R0, RZ ;  /* 0x000000001a0d7223 */ /* 0x000fe200000100ff */
[----:B------:R-:W-:Y:S01]  /*1070*/  FADD.FTZ R15, R15, R16 ;  /* 0x000000100f0f7221 */ /* 0x000fe20000010000 */
[----:B------:R-:W-:Y:S02]  /*1080*/  LEA R0, R24, UR8, 0x4 ;  /* 0x0000000818007c11 */ /* 0x000fe4000f8e20ff */
[----:B------:R-:W-:-:S05]  /*1090*/  FFMA.FTZ R13, R28, R16, R13 ;  /* 0x000000101c0d7223 */ /* 0x000fca000001000d */
[----:B------:R2:W-:Y:S01]  /*10a0*/  STS.128 [R0], R12 ;  /* 0x0000000c00007388 */ /* 0x0005e20000000c00 */
[----:B0-----:R-:W-:Y:S01]  /*10b0*/  @!P0 FADD.FTZ R20, R20, R17 ;  /* 0x0000001114148221 */ /* 0x001fe20000010000 */
[----:B-1----:R-:W-:Y:S01]  /*10c0*/  @!P0 FADD.FTZ R21, R21, R18 ;  /* 0x0000001215158221 */ /* 0x002fe20000010000 */
[----:B------:R-:W-:-:S04]  /*10d0*/  ISETP.GT.U32.AND P0, PT, R24, 0x14, PT ;  /* 0x000000141800780c */ /* 0x000fc80003f04070 */
[----:B------:R2:W-:Y:S01]  /*10e0*/  @!P4 STS.64 [R35+0x18], R20 ;  /* 0x000018142300c388 */ /* 0x0005e20000000a00 */
[----:B------:R-:W-:Y:S06]  /*10f0*/  BAR.SYNC.DEFER_BLOCKING 0x0 ;  /* 0x0000000000007b1d */ /* 0x000fec0000010000 */
[----:B------:R-:W-:Y:S05]  /*1100*/  @P3 BRA `(.L_x_1351) ;  /* 0x0000000000cc3947 */ /* 0x000fea0003800000 */
[----:B------:R-:W-:-:S09]  /*1110*/  ULEA UR8, UR17, UR9, 0x18 ;  /* 0x0000000911087291 */ /* 0x000fd2000f8ec03f */
[----:B------:R-:W0:Y:S02]  /*1120*/  LDS.128 R16, [UR8+0x20] ;  /* 0x00002008ff107984 */ /* 0x000e240008000c00 */
[----:B0-----:R-:W-:Y:S01]  /*1130*/  FADD.FTZ R31, R20, R16 ;  /* 0x00000010141f7221 */ /* 0x001fe20000010000 */
[----:B------:R-:W-:-:S03]  /*1140*/  FADD.FTZ R16, R21, R17 ;  /* 0x0000001115107221 */ /* 0x000fc60000010000 */
[----:B--2---:R-:W-:Y:S01]  /*1150*/  FADD.FTZ R21, R31, R18 ;  /* 0x000000121f157221 */ /* 0x004fe20000010000 */
[----:B------:R-:W-:Y:S02]  /*1160*/  FADD.FTZ R20, R16, R19 ;  /* 0x0000001310147221 */ /* 0x000fe40000010000 */
[----:B------:R-:W0:Y:S02]  /*1170*/  LDS.128 R16, [UR8+0x30] ;  /* 0x00003008ff107984 */ /* 0x000e240008000c00 */
[----:B0-----:R-:W-:Y:S01]  /*1180*/  FADD.FTZ R21, R21, R16 ;  /* 0x0000001015157221 */ /* 0x001fe20000010000 */
[----:B------:R-:W-:-:S03]  /*1190*/  FADD.FTZ R20, R20, R17 ;  /* 0x0000001114147221 */ /* 0x000fc60000010000 */
[----:B------:R-:W-:Y:S01]  /*11a0*/  FADD.FTZ R21, R21, R18 ;  /* 0x0000001215157221 */ /* 0x000fe20000010000 */
        /* <DEDUP_REMOVED lines=40> */
[----:B------:R-:W-:-:S07]  /*1430*/  FADD.FTZ R21, R16, R19 ;  /* 0x0000001310157221 */ /* 0x000fce0000010000 */
.L_x_1351:
[----:B------:R-:W-:Y:S05]  /*1440*/  BSYNC B0 ;  /* 0x0000000000007941 */ /* 0x000fea0003800000 */
.L_x_1350:
[----:B------:R-:W-:Y:S06]  /*1450*/  BAR.SYNC.DEFER_BLOCKING 0x0 ;  /* 0x0000000000007b1d */ /* 0x000fec0000010000 */
[----:B------:R-:W-:Y:S04]  /*1460*/  BSSY B0, `(.L_x_1352) ;  /* 0x000009d000007945 */ /* 0x000fe80003800000 */
[----:B------:R-:W-:Y:S05]  /*1470*/  @P0 BRA `(.L_x_1353) ;  /* 0x00000008006c0947 */ /* 0x000fea0003800000 */
[----:B------:R-:W0:Y:S02]  /*1480*/  LDS.128 R16, [R0+0x150] ;  /* 0x0001500000107984 */ /* 0x000e240000000c00 */
[----:B0-----:R-:W-:Y:S01]  /*1490*/  FADD.FTZ R16, R12, R16 ;  /* 0x000000100c107221 */ /* 0x001fe20000010000 */
[----:B------:R-:W-:Y:S01]  /*14a0*/  FADD.FTZ R17, R13, R17 ;  /* 0x000000110d117221 */ /* 0x000fe20000010000 */
[----:B------:R-:W-:Y:S01]  /*14b0*/  FADD.FTZ R18, R14, R18 ;  /* 0x000000120e127221 */ /* 0x000fe20000010000 */
[----:B------:R-:W-:Y:S02]  /*14c0*/  FADD.FTZ R19, R15, R19 ;  /* 0x000000130f137221 */ /* 0x000fe40000010000 */
[----:B--2---:R-:W0:Y:S02]  /*14d0*/  LDS.128 R12, [R0+0x2a0] ;  /* 0x0002a000000c7984 */ /* 0x004e240000000c00 */
[----:B0-----:R-:W-:Y:S01]  /*14e0*/  FADD.FTZ R16, R16, R12 ;  /* 0x0000000c10107221 */ /* 0x001fe20000010000 */
[----:B------:R-:W-:Y:S01]  /*14f0*/  FADD.FTZ R17, R17, R13 ;  /* 0x0000000d11117221 */ /* 0x000fe20000010000 */
[----:B------:R-:W-:Y:S01]  /*1500*/  FADD.FTZ R18, R18, R14 ;  /* 0x0000000e12127221 */ /* 0x000fe20000010000 */
[----:B------:R-:W-:-:S02]  /*1510*/  FADD.FTZ R19, R19, R15 ;  /* 0x0000000f13137221 */ /* 0x000fc40000010000 */
[----:B------:R-:W0:Y:S02]  /*1520*/  LDS.128 R12, [R0+0x3f0] ;  /* 0x0003f000000c7984 */ /* 0x000e240000000c00 */
[----:B0-----:R-:W-:Y:S01]  /*1530*/  FADD.FTZ R16, R16, R12 ;  /* 0x0000000c10107221 */ /* 0x001fe20000010000 */
[----:B------:R-:W-:Y:S01]  /*1540*/  FADD.FTZ R17, R17, R13 ;  /* 0x0000000d11117221 */ /* 0x000fe20000010000 */
[----:B------:R-:W-:Y:S01]  /*1550*/  FADD.FTZ R18, R18, R14 ;  /* 0x0000000e12127221 */ /* 0x000fe20000010000 */
[----:B------:R-:W-:Y:S02]  /*1560*/  FADD.FTZ R19, R19, R15 ;  /* 0x0000000f13137221 */ /* 0x000fe40000010000 */
[----:B------:R-:W0:Y:S02]  /*1570*/  LDS.128 R12, [R0+0x540] ;  /* 0x00054000000c7984 */ /* 0x000e240000000c00 */
        /* <DEDUP_REMOVED lines=138> */
[----:B------:R-:W-:-:S07]  /*1e20*/  FADD.FTZ R15, R19, R15 ;  /* 0x0000000f130f7221 */ /* 0x000fce0000010000 */
.L_x_1353:
[----:B------:R-:W-:Y:S05]  /*1e30*/  BSYNC B0 ;  /* 0x0000000000007941 */ /* 0x000fea0003800000 */
.L_x_1352:
[----:B------:R-:W0:Y:S01]  /*1e40*/  LDC.64 R16, c[0x0][0x268] ;  /* 0x00009a00ff107b82 */ /* 0x000e220000000a00 */
[----:B------:R-:W-:Y:S01]  /*1e50*/  IMAD R19, R30, 0x15, R24 ;  /* 0x000000151e137824 */ /* 0x000fe200078e0218 */
[----:B------:R-:W-:Y:S03]  /*1e60*/  BSSY B0, `(.L_x_1354) ;  /* 0x0000010000007945 */ /* 0x000fe60003800000 */
[----:B0-----:R-:W-:Y:S01]  /*1e70*/  IMAD.WIDE R16, R19, 0x4, R16 ;  /* 0x0000000413107825 */ /* 0x001fe200078e0210 */
[----:B------:R-:W-:Y:S06]  /*1e80*/  @P0 BRA `(.L_x_1355) ;  /* 0x0000000000340947 */ /* 0x000fec0003800000 */
[----:B------:R-:W0:Y:S01]  /*1e90*/  LDC.64 R18, c[0x0][0x288] ;  /* 0x0000a200ff127b82 */ /* 0x000e220000000a00 */
[----:B------:R-:W-:Y:S01]  /*1ea0*/  MOV R31, UR6 ;  /* 0x00000006001f7c02 */ /* 0x000fe20008000f00 */
[----:B------:R1:W-:Y:S03]  /*1eb0*/  REDG.E.ADD.F32.FTZ.RN.STRONG.GPU desc[UR14][R16.64], R12 ;  /* 0x0000000c100079a6 */ /* 0x0003e6000c10f38e */
[----:B------:R-:W-:-:S04]  /*1ec0*/  LEA R30, P0, R31, R16, 0x2 ;  /* 0x000000101f1e7211 */ /* 0x000fc800078010ff */
[----:B------:R-:W-:Y:S02]  /*1ed0*/  IADD3.X R31, R17, UR11, RZ, P0, !PT ;  /* 0x0000000b111f7c10 */ /* 0x000fe400087fe4ff */
[----:B--2---:R-:W-:-:S03]  /*1ee0*/  MOV R0, UR12 ;  /* 0x0000000c00007c02 */ /* 0x004fc60008000f00 */
[----:B------:R0:W-:Y:S01]  /*1ef0*/  REDG.E.ADD.F32.FTZ.RN.STRONG.GPU desc[UR14][R30.64], R13 ;  /* 0x0000000d1e0079a6 */ /* 0x0001e2000c10f38e */
[-C--:B-1----:R-:W-:Y:S02]  /*1f00*/  LEA R12, P4, R0, R16.reuse, 0x2 ;  /* 0x00000010000c7211 */ /* 0x082fe400078810ff */
[C---:B0-----:R-:W-:Y:S02]  /*1f10*/  LEA R30, P0, R18.reuse, R16, 0x2 ;  /* 0x00000010121e7211 */ /* 0x041fe400078010ff */
[----:B------:R-:W-:Y:S02]  /*1f20*/  IADD3.X R13, R17, UR10, RZ, P4, !PT ;  /* 0x0000000a110d7c10 */ /* 0x000fe4000a7fe4ff */
[----:B------:R-:W-:-:S05]  /*1f30*/  LEA.HI.X R31, R18, R17, R19, 0x2, P0 ;  /* 0x00000011121f7211 */ /* 0x000fca00000f1413 */
[----:B------:R0:W-:Y:S04]  /*1f40*/  REDG.E.ADD.F32.FTZ.RN.STRONG.GPU desc[UR14][R30.64], R14 ;  /* 0x0000000e1e0079a6 */ /* 0x0001e8000c10f38e */
[----:B------:R0:W-:Y:S02]  /*1f50*/  REDG.E.ADD.F32.FTZ.RN.STRONG.GPU desc[UR14][R12.64], R15 ;  /* 0x0000000f0c0079a6 */ /* 0x0001e4000c10f38e */
.L_x_1355:
[----:B------:R-:W-:Y:S05]  /*1f60*/  BSYNC B0 ;  /* 0x0000000000007941 */ /* 0x000fea0003800000 */
.L_x_1354:
[----:B--2---:R-:W1:Y:S02]  /*1f70*/  LDC R0, c[0x0][0xc] ;  /* 0x00000300ff007b82 */ /* 0x004e640000000800 */
[----:B-1----:R-:W-:-:S13]  /*1f80*/  ISETP.GE.U32.AND P0, PT, R0, 0x2, PT ;  /* 0x000000020000780c */ /* 0x002fda0003f06070 */
[----:B------:R-:W-:Y:S05]  /*1f90*/  @!P0 BRA `(.L_x_1356) ;  /* 0x0000001000908947 */ /* 0x000fea0003800000 */
        /* <DEDUP_REMOVED lines=33> */
.L_x_1358:
[----:B------:R-:W2:Y:S04]  /*21b0*/  LDG.E.STRONG.GPU R18, desc[UR14][R14.64] ;  /* 0x0000000e0e127981 */ /* 0x000ea8000c1ef900 */
[----:B--2---:R-:W-:Y:S01]  /*21c0*/  CCTL.IVALL ;  /* 0x00000000ff00798f */ /* 0x004fe20002000000 */
[----:B------:R-:W-:Y:S05]  /*21d0*/  YIELD ;  /* 0x0000000000007946 */ /* 0x000fea0003800000 */
[----:B------:R-:W-:-:S13]  /*21e0*/  ISETP.NE.AND P0, PT, R18, R31, PT ;  /* 0x0000001f1200720c */ /* 0x000fda0003f05270 */
[----:B------:R-:W-:Y:S05]  /*21f0*/  @P0 BRA `(.L_x_1358) ;  /* 0xfffffffc00ec0947 */ /* 0x000fea000383ffff */
.L_x_1357:
        /* <DEDUP_REMOVED lines=17> */
.L_x_1362:
        /* <DEDUP_REMOVED lines=115> */
.L_x_1361:
        /* <DEDUP_REMOVED lines=61> */
.L_x_1363:
[----:B------:R-:W-:-:S13]  /*2e10*/  ISETP.NE.OR P0, PT, R14, RZ, P0 ;  /* 0x000000ff0e00720c */ /* 0x000fda0000705670 */
[----:B------:R-:W-:Y:S05]  /*2e20*/  @!P0 BRA `(.L_x_1359) ;  /* 0x00000000007c8947 */ /* 0x000fea0003800000 */
.L_x_1360:
        /* <DEDUP_REMOVED lines=31> */
.L_x_1359:
        /* <DEDUP_REMOVED lines=11> */
.L_x_1365:
[----:B------:R-:W-:Y:S05]  /*30d0*/  BSYNC B0 ;  /* 0x0000000000007941 */ /* 0x000fea0003800000 */
.L_x_1364:
        /* <DEDUP_REMOVED lines=16> */
.L_x_1356:
[----:B------:R-:W1:Y:S01]  /*31e0*/  S2UR UR9, SR_CgaCtaId ;  /* 0x00000000000979c3 */ /* 0x000e620000008800 */
[----:B------:R-:W-:Y:S02]  /*31f0*/  UMOV UR8, 0x400 ;  /* 0x0000040000087882 */ /* 0x000fe40000000000 */
[----:B-1----:R-:W-:-:S09]  /*3200*/  ULEA UR8, UR9, UR8, 0x18 ;  /* 0x0000000809087291 */ /* 0x002fd2000f8ec03f */
[----:B------:R-:W-:Y:S01]  /*3210*/  @!P3 STS.64 [UR8+0xc8], R20 ;  /* 0x0000c814ff00b988 */ /* 0x000fe20008000a08 */
[----:B------:R-:W-:Y:S06]  /*3220*/  BAR.SYNC.DEFER_BLOCKING 0x0 ;  /* 0x0000000000007b1d */ /* 0x000fec0000010000 */
[----:B0-----:R-:W0:Y:S01]  /*3230*/  LDS.64 R12, [UR8+0xc8] ;  /* 0x0000c808ff0c7984 */ /* 0x001e220008000a00 */
        /* <DEDUP_REMOVED lines=22> */
.L_x_1366:
[----:B------:R-:W-:Y:S04]  /*33a0*/  BSSY B0, `(.L_x_1367) ;  /* 0x0000013000007945 */ /* 0x000fe80003800000 */
[----:B------:R-:W-:Y:S05]  /*33b0*/  @!P1 BRA `(.L_x_1368) ;  /* 0x0000000000449947 */ /* 0x000fea0003800000 */
[----:B------:R-:W-:Y:S01]  /*33c0*/  ULDC.64 UR8, c[0x0][0x288] ;  /* 0x0000a20000087ab9 */ /* 0x000fe20000000a00 */
[----:B------:R-:W-:Y:S01]  /*33d0*/  MOV R12, R22 ;  /* 0x00000016000c7202 */ /* 0x000fe20000000f00 */
[----:B------:R-:W-:Y:S01]  /*33e0*/  IMAD R14, R37, UR8, RZ ;  /* 0x00000008250e7c24 */ /* 0x000fe2000f8e02ff */
[----:B------:R-:W-:Y:S01]  /*33f0*/  MOV R13, R3 ;  /* 0x00000003000d7202 */ /* 0x000fe20000000f00 */
[-CC-:B------:R-:W-:Y:S01]  /*3400*/  FFMA.FTZ R27, R27, R0.reuse, R17.reuse ;  /* 0x000000001b1b7223 */ /* 0x180fe20000010011 */
[----:B------:R-:W-:Y:S01]  /*3410*/  FFMA.FTZ R26, R26, R0, R17 ;  /* 0x000000001a1a7223 */ /* 0x000fe20000010011 */
[C---:B------:R-:W-:Y:S02]  /*3420*/  IMAD R15, R25.reuse, UR9, R14 ;  /* 0x00000009190f7c24 */ /* 0x040fe4000f8e020e */
[----:B------:R-:W-:Y:S01]  /*3430*/  IMAD.WIDE.U32 R12, R25, UR8, R12 ;  /* 0x00000008190c7c25 */ /* 0x000fe2000f8e000c */
[----:B------:R-:W-:-:S03]  /*3440*/  ULDC.64 UR8, c[0x0][0x210] ;  /* 0x0000840000087ab9 */ /* 0x000fc60000000a00 */
[----:B------:R-:W-:Y:S01]  /*3450*/  FFMA.FTZ R14, R8, R4, -R27 ;  /* 0x00000004080e7223 */ /* 0x000fe2000001081b */
[----:B------:R-:W-:Y:S01]  /*3460*/  IADD3 R13, R13, R15, RZ ;  /* 0x0000000f0d0d7210 */ /* 0x000fe20007ffe0ff */
[----:B------:R-:W-:Y:S01]  /*3470*/  FFMA.FTZ R15, R9, R5, -R26 ;  /* 0x00000005090f7223 */ /* 0x000fe2000001081a */
[----:B------:R-:W-:Y:S01]  /*3480*/  LEA R4, P0, R12, UR8, 0x2 ;  /* 0x000000080c047c11 */ /* 0x000fe2000f8010ff */
[----:B------:R-:W-:Y:S02]  /*3490*/  FMUL.FTZ R14, R14, UR13 ;  /* 0x0000000d0e0e7c20 */ /* 0x000fe40008410000 */
[----:B------:R-:W-:Y:S01]  /*34a0*/  FMUL.FTZ R15, R15, UR13 ;  /* 0x0000000d0f0f7c20 */ /* 0x000fe20008410000 */
[----:B------:R-:W-:-:S05]  /*34b0*/  LEA.HI.X R5, R12, UR9, R13, 0x2, P0 ;  /* 0x000000090c057c11 */ /* 0x000fca00080f140d */
[----:B------:R0:W-:Y:S04]  /*34c0*/  STG.E.64 desc[UR14][R4.64], R14 ;  /* 0x0000000e04007986 */ /* 0x0001e8000c101b0e */
.L_x_1368:
[----:B------:R-:W-:Y:S05]  /*34d0*/  BSYNC B0 ;  /* 0x0000000000007941 */ /* 0x000fea0003800000 */
.L_x_1367:
[----:B------:R-:W-:Y:S05]  /*34e0*/  @!P2 BRA `(.L_x_1369) ;  /* 0x000000000048a947 */ /* 0x000fea0003800000 */
        /* <DEDUP_REMOVED lines=18> */
.L_x_1369:
        /* <DEDUP_REMOVED lines=8> */
[----:B------:R-:W-:Y:S02]  /*3690*/  IMAD R34, R34, UR8, RZ ;  /* 0x0000000822227c24 */ /* 0x000fe4000f8e02ff */
[-CC-:B------:R-:W-:Y:S01]  /*36a0*/  FFMA.FTZ R29, R29, R0.reuse, R17.reuse ;  /* 0x000000001d1d7223 */ /* 0x180fe20000010011 */
[----:B------:R-:W-:Y:S01]  /*36b0*/  FFMA.FTZ R0, R28, R0, R17 ;  /* 0x000000001c007223 */ /* 0x000fe20000010011 */
[----:B------:R-:W-:-:S04]  /*36c0*/  IMAD.WIDE.U32 R2, R33, UR8, R2 ;  /* 0x0000000821027c25 */ /* 0x000fc8000f8e0002 */
[----:B------:R-:W-:Y:S01]  /*36d0*/  FFMA.FTZ R29, R8, R6, -R29 ;  /* 0x00000006081d7223 */ /* 0x000fe2000001081d */
[----:B------:R-:W-:Y:S01]  /*36e0*/  FFMA.FTZ R0, R9, R7, -R0 ;  /* 0x0000000709007223 */ /* 0x000fe20000010800 */
[----:B0-----:R-:W-:Y:S01]  /*36f0*/  IMAD R5, R33, UR9, R34 ;  /* 0x0000000921057c24 */ /* 0x001fe2000f8e0222 */
[----:B------:R-:W-:Y:S01]  /*3700*/  ULDC.64 UR8, c[0x0][0x210] ;  /* 0x0000840000087ab9 */ /* 0x000fe20000000a00 */
[----:B------:R-:W-:Y:S01]  /*3710*/  FMUL.FTZ R6, R29, UR13 ;  /* 0x0000000d1d067c20 */ /* 0x000fe20008410000 */
[----:B------:R-:W-:Y:S01]  /*3720*/  LEA R4, P0, R2, UR8, 0x2 ;  /* 0x0000000802047c11 */ /* 0x000fe2000f8010ff */
[----:B------:R-:W-:Y:S01]  /*3730*/  FMUL.FTZ R7, R0, UR13 ;  /* 0x0000000d00077c20 */ /* 0x000fe20008410000 */
[----:B------:R-:W-:-:S04]  /*3740*/  IADD3 R5, R3, R5, RZ ;  /* 0x0000000503057210 */ /* 0x000fc80007ffe0ff */
[----:B------:R-:W-:-:S05]  /*3750*/  LEA.HI.X R5, R2, UR9, R5, 0x2, P0 ;  /* 0x0000000902057c11 */ /* 0x000fca00080f1405 */
[----:B------:R1:W-:Y:S02]  /*3760*/  STG.E.64 desc[UR14][R4.64], R6 ;  /* 0x0000000604007986 */ /* 0x0003e4000c101b0e */
.L_x_1371:
[----:B------:R-:W-:Y:S05]  /*3770*/  BSYNC B0 ;  /* 0x0000000000007941 */ /* 0x000fea0003800000 */
.L_x_1370:
[----:B------:R-:W-:Y:S01]  /*3780*/  ULDC UR8, c[0x0][0x10] ;  /* 0x0000040000087ab9 */ /* 0x000fe20000000800 */
[----:B------:R-:W-:Y:S02]  /*3790*/  UIADD3 UR4, UR4, 0x1, URZ ;  /* 0x0000000104047890 */ /* 0x000fe4000fffe03f */
[----:B------:R-:W-:-:S04]  /*37a0*/  UIADD3 UR7, UR8, UR7, URZ ;  /* 0x0000000708077290 */ /* 0x000fc8000fffe03f */
[----:B------:R-:W-:-:S06]  /*37b0*/  UISETP.GE.AND UP0, UPT, UR7, UR5, UPT ;  /* 0x000000050700728c */ /* 0x000fcc000bf06270 */
[----:B------:R-:W-:-:S13]  /*37c0*/  PLOP3.LUT P0, PT, PT, PT, UP0, 0x80, 0x0 ;  /* 0x000000000000781c */ /* 0x000fda0003f0f008 */
[----:B------:R-:W-:Y:S05]  /*37d0*/  @!P0 BRA `(.L_x_1372) ;  /* 0xffffffc800d08947 */ /* 0x000fea000383ffff */
.L_x_1345:
[----:B01----:R-:W0:Y:S01]  /*37e0*/  LDC R4, c[0x0][0xc] ;  /* 0x00000300ff047b82 */ /* 0x003e220000000800 */
        /* <DEDUP_REMOVED lines=18> */
.L_x_1374:
[----:B------:R-:W-:Y:S05]  /*3910*/  BSYNC B0 ;  /* 0x0000000000007941 */ /* 0x000fea0003800000 */
.L_x_1373:
        /* <DEDUP_REMOVED lines=11> */
.L_x_1376:
[----:B------:R-:W2:Y:S04]  /*39d0*/  LDG.E.STRONG.GPU R5, desc[UR14][R2.64] ;  /* 0x0000000e02057981 */ /* 0x000ea8000c1ef900 */
[----:B--2---:R-:W-:Y:S01]  /*39e0*/  CCTL.IVALL ;  /* 0x00000000ff00798f */ /* 0x004fe20002000000 */
[----:B------:R-:W-:Y:S05]  /*39f0*/  YIELD ;  /* 0x0000000000007946 */ /* 0x000fea0003800000 */
[----:B------:R-:W-:-:S13]  /*3a00*/  ISETP.NE.AND P0, PT, R5, R0, PT ;  /* 0x000000000500720c */ /* 0x000fda0003f05270 */
[----:B------:R-:W-:Y:S05]  /*3a10*/  @P0 BRA `(.L_x_1376) ;  /* 0xfffffffc00ec0947 */ /* 0x000fea000383ffff */
.L_x_1375:
        /* <DEDUP_REMOVED lines=14> */
[----:B------:R-:W-:Y:S01]  /*3b00*/  MOV R17, R13 ;  /* 0x0000000d00117202 */ /* 0x000fe20000000f00 */
[----:B------:R-:W-:Y:S01]  /*3b10*/  ULDC.64 UR4, c[0x0][0x268] ;  /* 0x00009a0000047ab9 */ /* 0x000fe20000000a00 */
[----:B------:R-:W-:Y:S02]  /*3b20*/  IADD3 R15, R11, R15, RZ ;  /* 0x0000000f0b0f7210 */ /* 0x000fe40007ffe0ff */
[----:B------:R-:W-:Y:S02]  /*3b30*/  SHF.L.U64.HI R7, R6, 0x2, R7 ;  /* 0x0000000206077819 */ /* 0x000fe40000010207 */
[----:B------:R-:W-:Y:S01]  /*3b40*/  LEA.HI R10, P0, R15, R10, RZ, 0x1 ;  /* 0x0000000a0f0a7211 */ /* 0x000fe200078108ff */
[----:B------:R-:W1:Y:S01]  /*3b50*/  LDC.64 R2, c[0x0][0x220] ;  /* 0x00008800ff027b82 */ /* 0x000e620000000a00 */
[----:B------:R-:W-:-:S02]  /*3b60*/  SHF.L.U64.HI R31, R9, 0x2, R0 ;  /* 0x00000002091f7819 */ /* 0x000fc40000010200 */
[----:B------:R-:W-:-:S04]  /*3b70*/  IADD3.X R15, RZ, R15, RZ, P0, !PT ;  /* 0x0000000fff0f7210 */ /* 0x000fc800007fe4ff */
[--C-:B------:R-:W-:Y:S02]  /*3b80*/  SHF.R.S64 R25, R10, 0x1, R15.reuse ;  /* 0x000000010a197819 */ /* 0x100fe4000000100f */
[----:B------:R-:W-:-:S04]  /*3b90*/  SHF.R.S32.HI R8, RZ, 0x1, R15 ;  /* 0x00000001ff087819 */ /* 0x000fc8000001140f */
[----:B------:R-:W-:-:S07]  /*3ba0*/  SHF.L.U64.HI R29, R25, 0x2, R8 ;  /* 0x00000002191d7819 */ /* 0x000fce0000010208 */
.L_x_1377:
[----:B------:R-:W-:-:S04]  /*3bb0*/  LEA R16, P0, R24, UR4, 0x2 ;  /* 0x0000000418107c11 */ /* 0x000fc8000f8010ff */
[----:B------:R-:W-:Y:S02]  /*3bc0*/  LEA.HI.X R17, R24, UR5, R17, 0x2, P0 ;  /* 0x0000000518117c11 */ /* 0x000fe400080f1411 */
[-C--:B------:R-:W-:Y:S02]  /*3bd0*/  LEA R18, P0, R9, R16.reuse, 0x2 ;  /* 0x0000001009127211 */ /* 0x080fe400078010ff */
[-C--:B------:R-:W-:Y:S01]  /*3be0*/  LEA R22, P1, R6, R16.reuse, 0x2 ;  /* 0x0000001006167211 */ /* 0x080fe200078210ff */
[----:B--2---:R2:W3:Y:S01]  /*3bf0*/  LDG.E R10, desc[UR14][R16.64] ;  /* 0x0000000e100a7981 */ /* 0x0044e2000c1e1900 */
[----:B------:R-:W-:Y:S02]  /*3c00*/  LEA R20, P2, R25, R16, 0x2 ;  /* 0x0000001019147211 */ /* 0x000fe400078410ff */
[----:B------:R-:W-:Y:S02]  /*3c10*/  IADD3.X R19, R17, R31, RZ, P0, !PT ;  /* 0x0000001f11137210 */ /* 0x000fe400007fe4ff */
        /* <DEDUP_REMOVED lines=11> */
[----:B------:R-:W-:Y:S01]  /*3cd0*/  ISETP.GT.AND.EX P0, PT, R0, R17, PT, P0 ;  /* 0x000000110000720c */ /* 0x000fe20003f04300 */
[----:B---3--:R2:W-:Y:S04]  /*3ce0*/  STG.E.64 desc[UR14][R12.64], R10 ;  /* 0x0000000a0c007986 */ /* 0x0085e8000c101b0e */
[----:B----4-:R2:W-:Y:S08]  /*3cf0*/  STG.E.64 desc[UR14][R14.64], R26 ;  /* 0x0000001a0e007986 */ /* 0x0105f0000c101b0e */
[----:B------:R-:W-:Y:S05]  /*3d00*/  @P0 BRA `(.L_x_1377) ;  /* 0xfffffffc00a80947 */ /* 0x000fea000383ffff */
[----:B------:R-:W-:Y:S05]  /*3d10*/  EXIT ;  /* 0x000000000000794d */ /* 0x000fea0003800000 */
.L_x_1378:
        /* <DEDUP_REMOVED lines=14> */
.L_x_3248:


//--------------------- .text._Z35group_norm_nhwc_bwd_one_pass_kernelI11Fp32IOFp32WLi128ELi42ELi672EEv26Group_norm_nhwc_bwd_params --------------------------
	.section	.text._Z35group_norm_nhwc_bwd_one_pass_kernelI11Fp32IOFp32WLi128ELi42ELi672EEv26Group_norm_nhwc_bwd_params,"ax",@progbits
	.align	128
        .global         _Z35group_norm_nhwc_bwd_one_pass_kernelI11Fp32IOFp32WLi128ELi42ELi672EEv26Group_norm_nhwc_bwd_params
        .type           _Z35group_norm_nhwc_bwd_one_pass_kernelI11Fp32IOFp32WLi128ELi42ELi672EEv26Group_norm_nhwc_bwd_params,@function
        .size           _Z35group_norm_nhwc_bwd_one_pass_kernelI11Fp32IOFp32WLi128ELi42ELi672EEv26Group_norm_nhwc_bwd_params,(.L_x_3249 - _Z35group_norm_nhwc_bwd_one_pass_kernelI11Fp32IOFp32WLi128ELi42ELi672EEv26Group_norm_nhwc_bwd_params)
        .other          _Z35group_norm_nhwc_bwd_one_pass_kernelI11Fp32IOFp32WLi128ELi42ELi672EEv26Group_norm_nhwc_bwd_params,@"STO_CUDA_ENTRY STV_DEFAULT"
_Z35group_norm_nhwc_bwd_one_pass_kernelI11Fp32IOFp32WLi128ELi42ELi672EEv26Group_norm_nhwc_bwd_params:
.text._Z35group_norm_nhwc_bwd_one_pass_kernelI11Fp32IOFp32WLi128ELi42ELi672EEv26Group_norm_nhwc_bwd_params:
        /* <DEDUP_REMOVED lines=27> */
[----:B------:R-:W-:Y:S02]  /*01b0*/  LEA.HI R38, P2, R3, R2, RZ, 0x1 ;  /* 0x0000000203267211 */ /* 0x000fe400078508ff */
[----:B------:R-:W-:Y:S02]  /*01c0*/  IADD3.X R2, RZ, R7, RZ, P0, !PT ;  /* 0x00000007ff027210 */ /* 0x000fe400007fe4ff */
[----:B------:R-:W-:Y:S01]  /*01d0*/  IADD3.X R3, RZ, R3, RZ, P2, !PT ;  /* 0x00000003ff037210 */ /* 0x000fe200017fe4ff */
[----:B--2---:R-:W-:Y:S01]  /*01e0*/  IMAD R51, R0, UR7, R51 ;  /* 0x0000000700337c24 */ /* 0x004fe2000f8e0233 */
[----:B------:R-:W-:Y:S02]  /*01f0*/  SHF.R.S32.HI R0, RZ, 0x1f, R53 ;  /* 0x0000001fff007819 */ /* 0x000fe40000011435 */
[----:B------:R-:W-:Y:S02]  /*0200*/  SHF.R.S64 R37, R37, 0x1, R2 ;  /* 0x0000000125257819 */ /* 0x000fe40000001002 */
[----:B------:R-:W-:Y:S01]  /*0210*/  ISETP.GE.U32.AND P1, PT, R51, UR10, PT ;  /* 0x0000000a33007c0c */ /* 0x000fe2000bf26070 */
[----:B------:R-:W-:Y:S01]  /*0220*/  ULDC.U8 UR10, c[0x0][0x2a4] ;  /* 0x0000a900000a7ab9 */ /* 0x000fe20000000000 */
[----:B------:R-:W-:Y:S01]  /*0230*/  SHF.R.S32.HI R47, RZ, 0x1f, R51 ;  /* 0x0000001fff2f7819 */ /* 0x000fe20000011433 */
[----:B---3--:R-:W-:Y:S01]  /*0240*/  ULEA UR5, UR6, UR5, 0x18 ;  /* 0x0000000506057291 */ /* 0x008fe2000f8ec03f */
[----:B------:R-:W-:-:S02]  /*0250*/  LEA.HI R0, R0, R53, RZ, 0x5 ;  /* 0x0000003500007211 */ /* 0x000fc400078f28ff */
[--C-:B------:R-:W-:Y:S02]  /*0260*/  SHF.R.S64 R38, R38, 0x1, R3.reuse ;  /* 0x0000000126267819 */ /* 0x100fe40000001003 */
[----:B------:R-:W-:Y:S02]  /*0270*/  ISETP.GE.AND.EX P1, PT, R47, UR11, PT, P1 ;  /* 0x0000000b2f007c0c */ /* 0x000fe4000bf26310 */
[----:B------:R-:W-:Y:S02]  /*0280*/  SHF.R.S32.HI R0, RZ, 0x5, R0 ;  /* 0x00000005ff007819 */ /* 0x000fe40000011400 */
[----:B------:R-:W-:Y:S02]  /*0290*/  SHF.R.S32.HI R2, RZ, 0x1, R2 ;  /* 0x00000001ff027819 */ /* 0x000fe40000011402 */
[----:B------:R-:W-:Y:S02]  /*02a0*/  SHF.R.S32.HI R3, RZ, 0x1, R3 ;  /* 0x00000001ff037819 */ /* 0x000fe40000011403 */
[----:B------:R-:W-:-:S02]  /*02b0*/  IADD3 R50, R51, 0x20, RZ ;  /* 0x0000002033327810 */ /* 0x000fc40007ffe0ff */
[----:B------:R-:W-:Y:S02]  /*02c0*/  IADD3 R49, R51, 0x40, RZ ;  /* 0x0000004033317810 */ /* 0x000fe40007ffe0ff */
[----:B------:R-:W-:Y:S02]  /*02d0*/  ISETP.LT.U32.AND P1, PT, R53, 0x2a0, !P1 ;  /* 0x000002a03500780c */ /* 0x000fe40004f21070 */
[----:B------:R-:W-:Y:S02]  /*02e0*/  IADD3 R48, R51, 0x60, RZ ;  /* 0x0000006033307810 */ /* 0x000fe40007ffe0ff */
[----:B------:R-:W-:Y:S02]  /*02f0*/  LEA R36, R0, UR5, 0x3 ;  /* 0x0000000500247c11 */ /* 0x000fe4000f8e18ff */
[----:B------:R-:W-:Y:S02]  /*0300*/  SHF.L.U64.HI R39, R37, 0x2, R2 ;  /* 0x0000000225277819 */ /* 0x000fe40000010202 */
[----:B-1----:R-:W-:-:S07]  /*0310*/  SHF.L.U64.HI R40, R38, 0x2, R3 ;  /* 0x0000000226287819 */ /* 0x002fce0000010203 */
.L_x_1414:
[----:B0-----:R-:W0:Y:S01]  /*0320*/  LDC R9, c[0x0][0x2a0] ;  /* 0x0000a800ff097b82 */ /* 0x001e220000000800 */
[----:B------:R-:W-:Y:S01]  /*0330*/  ISETP.GE.AND P4, PT, R52, RZ, PT ;  /* 0x000000ff3400720c */ /* 0x000fe20003f86270 */
[----:B------:R-:W-:Y:S01]  /*0340*/  ULDC.64 UR14, c[0x0][0x290] ;  /* 0x0000a400000e7ab9 */ /* 0x000fe20000000a00 */
[----:B------:R-:W-:Y:S01]  /*0350*/  SHF.R.S32.HI R45, RZ, 0x1f, R50 ;  /* 0x0000001fff2d7819 */ /* 0x000fe20000011432 */
[----:B------:R-:W-:Y:S01]  /*0360*/  ULDC.64 UR12, c[0x0][0x298] ;  /* 0x0000a600000c7ab9 */ /* 0x000fe20000000a00 */
[----:B------:R-:W-:Y:S02]  /*0370*/  SHF.R.S32.HI R43, RZ, 0x1f, R49 ;  /* 0x0000001fff2b7819 */ /* 0x000fe40000011431 */
[----:B------:R-:W-:Y:S01]  /*0380*/  SHF.R.S32.HI R41, RZ, 0x1f, R48 ;  /* 0x0000001fff297819 */ /* 0x000fe20000011430 */
[----:B-1----:R-:W1:Y:S08]  /*0390*/  @P1 LDC.64 R18, c[0x0][0x288] ;  /* 0x0000a200ff121b82 */ /* 0x002e700000000a00 */
        /* <DEDUP_REMOVED lines=15> */
[----:B------:R-:W-:Y:S01]  /*0490*/  IMAD.HI.U32 R3, R3, R4, RZ ;  /* 0x0000000403037227 */ /* 0x000fe200078e00ff */
[----:B------:R-:W-:-:S04]  /*04a0*/  SHF.R.S32.HI R2, RZ, 0x1f, R54 ;  /* 0x0000001fff027819 */ /* 0x000fc80000011436 */
        /* <DEDUP_REMOVED lines=20> */
[----:B------:R-:W-:Y:S02]  /*05f0*/  IADD3 R56, P2, R54, R9, RZ ;  /* 0x0000000936387210 */ /* 0x000fe40007f5e0ff */
[----:B------:R-:W-:-:S02]  /*0600*/  SHF.R.S32.HI R0, RZ, 0x1f, R3 ;  /* 0x0000001fff007819 */ /* 0x000fc40000011403 */
[----:B------:R-:W-:Y:S02]  /*0610*/  LEA.HI.X.SX32 R57, R9, R2, 0x1, P2 ;  /* 0x0000000209397211 */ /* 0x000fe400010f0eff */
[----:B------:R-:W-:Y:S01]  /*0620*/  ISETP.GE.U32.AND P2, PT, R49, UR14, PT ;  /* 0x0000000e31007c0c */ /* 0x000fe2000bf46070 */
[----:B------:R-:W-:Y:S01]  /*0630*/  IMAD R0, R0, UR12, RZ ;  /* 0x0000000c00007c24 */ /* 0x000fe2000f8e02ff */
[----:B------:R-:W-:Y:S01]  /*0640*/  ISETP.GE.U32.AND P3, PT, R48, UR14, PT ;  /* 0x0000000e30007c0c */ /* 0x000fe2000bf66070 */
[----:B------:R-:W1:Y:S01]  /*0650*/  @!P0 LDC.64 R6, c[0x0][0x288] ;  /* 0x0000a200ff068b82 */ /* 0x000e620000000a00 */
[----:B------:R-:W-:Y:S01]  /*0660*/  IMAD.WIDE.U32 R56, R3, UR12, R56 ;  /* 0x0000000c03387c25 */ /* 0x000fe2000f8e0038 */
[----:B------:R-:W-:Y:S02]  /*0670*/  ISETP.GE.AND.EX P2, PT, R43, UR15, PT, P2 ;  /* 0x0000000f2b007c0c */ /* 0x000fe4000bf46320 */
[----:B------:R-:W-:Y:S01]  /*0680*/  ISETP.GE.AND.EX P3, PT, R41, UR15, PT, P3 ;  /* 0x0000000f29007c0c */ /* 0x000fe2000bf66330 */
[----:B------:R-:W-:Y:S01]  /*0690*/  IMAD R59, R3, UR13, R0 ;  /* 0x0000000d033b7c24 */ /* 0x000fe2000f8e0200 */
[----:B------:R-:W-:Y:S01]  /*06a0*/  @P1 MOV R58, R56 ;  /* 0x00000038003a1202 */ /* 0x000fe20000000f00 */
[-C--:B------:R-:W-:Y:S01]  /*06b0*/  @P1 IMAD R0, R47, R18.reuse, RZ ;  /* 0x000000122f001224 */ /* 0x080fe200078e02ff */
[----:B------:R-:W-:Y:S01]  /*06c0*/  ISETP.GT.U32.OR P2, PT, R53, 0x29f, P2 ;  /* 0x0000029f3500780c */ /* 0x000fe20001744470 */
[----:B------:R-:W3:Y:S01]  /*06d0*/  @!P0 LDC.64 R32, c[0x0][0x228] ;  /* 0x00008a00ff208b82 */ /* 0x000ee20000000a00 */
[----:B------:R-:W-:Y:S01]  /*06e0*/  IADD3 R59, R57, R59, RZ ;  /* 0x0000003b393b7210 */ /* 0x000fe20007ffe0ff */
[----:B------:R-:W-:Y:S01]  /*06f0*/  @P1 IMAD R19, R51, R19, R0 ;  /* 0x0000001333131224 */ /* 0x000fe200078e0200 */
[----:B------:R-:W-:Y:S01]  /*0700*/  ISETP.GT.U32.OR P3, PT, R53, 0x29f, P3 ;  /* 0x0000029f3500780c */ /* 0x000fe20001f64470 */
[----:B------:R-:W-:-:S04]  /*0710*/  @P1 IMAD.WIDE.U32 R12, R51, R18, R58 ;  /* 0x00000012330c1225 */ /* 0x000fc800078e003a */
[----:B------:R-:W3:Y:S01]  /*0720*/  @!P0 LDC.64 R30, c[0x0][0x230] ;  /* 0x00008c00ff1e8b82 */ /* 0x000ee20000000a00 */
[----:B------:R-:W-:Y:S02]  /*0730*/  @P1 IADD3 R19, R13, R19, RZ ;  /* 0x000000130d131210 */ /* 0x000fe40007ffe0ff */
[C---:B------:R-:W-:Y:S02]  /*0740*/  @P1 SHF.L.U32 R13, R12.reuse, 0x2, RZ ;  /* 0x000000020c0d1819 */ /* 0x040fe400000006ff */
[----:B------:R-:W-:Y:S01]  /*0750*/  @P1 SHF.L.U64.HI R0, R12, 0x2, R19 ;  /* 0x000000020c001819 */ /* 0x000fe20000010213 */
[----:B-1----:R-:W-:Y:S01]  /*0760*/  @!P0 IMAD R18, R45, R6, RZ ;  /* 0x000000062d128224 */ /* 0x002fe200078e02ff */
[C---:B--2---:R-:W-:Y:S01]  /*0770*/  @P1 IADD3 R14, P4, R13.reuse, R14, RZ ;  /* 0x0000000e0d0e1210 */ /* 0x044fe20007f9e0ff */
[----:B------:R-:W1:Y:S01]  /*0780*/  @!P2 LDC.64 R4, c[0x0][0x288] ;  /* 0x0000a200ff04ab82 */ /* 0x000e620000000a00 */
[----:B0-----:R-:W-:Y:S01]  /*0790*/  @P1 IADD3 R16, P5, R13, R16, RZ ;  /* 0x000000100d101210 */ /* 0x001fe20007fbe0ff */
[----:B----4-:R-:W-:Y:S01]  /*07a0*/  IMAD.WIDE R12, R52, 0x8, R10 ;  /* 0x00000008340c7825 */ /* 0x010fe200078e020a */
[----:B------:R-:W-:-:S02]  /*07b0*/  @!P0 MOV R10, R56 ;  /* 0x00000038000a8202 */ /* 0x000fc40000000f00 */
[----:B------:R-:W-:Y:S01]  /*07c0*/  @!P0 MOV R11, R59 ;  /* 0x0000003b000b8202 */ /* 0x000fe20000000f00 */
[----:B------:R-:W-:Y:S01]  /*07d0*/  @!P0 IMAD R23, R50, R7, R18 ;  /* 0x0000000732178224 */ /* 0x000fe200078e0212 */
[C---:B------:R-:W-:Y:S01]  /*07e0*/  @P1 IADD3.X R15, R0.reuse, R15, RZ, P4, !PT ;  /* 0x0000000f000f1210 */ /* 0x040fe200027fe4ff */
[----:B------:R-:W0:Y:S01]  /*07f0*/  @!P3 LDC.64 R2, c[0x0][0x288] ;  /* 0x0000a200ff02bb82 */ /* 0x000e220000000a00 */
[----:B------:R-:W-:Y:S01]  /*0800*/  @P1 IADD3.X R17, R0, R17, RZ, P5, !PT ;  /* 0x0000001100111210 */ /* 0x000fe20002ffe4ff */
[----:B------:R-:W-:Y:S02]  /*0810*/  @!P0 IMAD.WIDE.U32 R10, R50, R6, R10 ;  /* 0x00000006320a8225 */ /* 0x000fe400078e000a */
[----:B------:R2:W4:Y:S03]  /*0820*/  LDG.E.64 R6, desc[UR8][R12.64] ;  /* 0x000000080c067981 */ /* 0x000526000c1e1b00 */
[----:B------:R-:W-:Y:S01]  /*0830*/  @!P0 IADD3 R11, R11, R23, RZ ;  /* 0x000000170b0b8210 */ /* 0x000fe20007ffe0ff */
[----:B------:R-:W2:Y:S01]  /*0840*/  @!P2 LDC.64 R18, c[0x0][0x230] ;  /* 0x00008c00ff12ab82 */ /* 0x000ea20000000a00 */
[----:B------:R-:W-:-:S02]  /*0850*/  @!P0 SHF.L.U32 R23, R10, 0x2, RZ ;  /* 0x000000020a178819 */ /* 0x000fc400000006ff */
[----:B------:R-:W-:Y:S02]  /*0860*/  @!P0 SHF.L.U64.HI R0, R10, 0x2, R11 ;  /* 0x000000020a008819 */ /* 0x000fe4000001020b */
[----:B------:R-:W-:Y:S02]  /*0870*/  @!P2 MOV R10, R56 ;  /* 0x00000038000aa202 */ /* 0x000fe40000000f00 */
[----:B------:R-:W-:Y:S01]  /*0880*/  @!P2 MOV R11, R59 ;  /* 0x0000003b000ba202 */ /* 0x000fe20000000f00 */
[----:B------:R-:W2:Y:S01]  /*0890*/  @!P2 LDC.64 R20, c[0x0][0x228] ;  /* 0x00008a00ff14ab82 */ /* 0x000ea20000000a00 */
[----:B-1----:R-:W-:Y:S01]  /*08a0*/  @!P2 IMAD R22, R43, R4, RZ ;  /* 0x000000042b16a224 */ /* 0x002fe200078e02ff */
[C---:B---3--:R-:W-:Y:S02]  /*08b0*/  @!P0 IADD3 R32, P5, R23.reuse, R32, RZ ;  /* 0x0000002017208210 */ /* 0x048fe40007fbe0ff */
[----:B------:R-:W-:Y:S01]  /*08c0*/  @!P0 IADD3 R30, P4, R23, R30, RZ ;  /* 0x0000001e171e8210 */ /* 0x000fe20007f9e0ff */
[C---:B------:R-:W-:Y:S01]  /*08d0*/  @!P2 IMAD R25, R49.reuse, R5, R22 ;  /* 0x000000053119a224 */ /* 0x040fe200078e0216 */
[----:B------:R-:W-:Y:S01]  /*08e0*/  @!P0 IADD3.X R33, R0, R33, RZ, P5, !PT ;  /* 0x0000002100218210 */ /* 0x000fe20002ffe4ff */
[----:B------:R-:W-:Y:S01]  /*08f0*/  @!P2 IMAD.WIDE.U32 R4, R49, R4, R10 ;  /* 0x000000043104a225 */ /* 0x000fe200078e000a */
[----:B------:R-:W1:Y:S01]  /*0900*/  @!P3 LDC.64 R28, c[0x0][0x230] ;  /* 0x00008c00ff1cbb82 */ /* 0x000e620000000a00 */
[----:B------:R-:W-:-:S02]  /*0910*/  @!P3 MOV R10, R56 ;  /* 0x00000038000ab202 */ /* 0x000fc40000000f00 */
[-C--:B0-----:R-:W-:Y:S01]  /*0920*/  @!P3 IMAD R22, R41, R2.reuse, RZ ;  /* 0x000000022916b224 */ /* 0x081fe200078e02ff */
[----:B------:R-:W-:Y:S02]  /*0930*/  @!P3 MOV R11, R59 ;  /* 0x0000003b000bb202 */ /* 0x000fe40000000f00 */
[----:B------:R-:W-:Y:S01]  /*0940*/  @!P2 IADD3 R5, R5, R25, RZ ;  /* 0x000000190505a210 */ /* 0x000fe20007ffe0ff */
[C---:B--2---:R-:W-:Y:S01]  /*0950*/  @!P3 IMAD R13, R48.reuse, R3, R22 ;  /* 0x00000003300db224 */ /* 0x044fe200078e0216 */
[----:B------:R-:W0:Y:S01]  /*0960*/  @!P3 LDC.64 R26, c[0x0][0x228] ;  /* 0x00008a00ff1abb82 */ /* 0x000e220000000a00 */
[----:B------:R-:W-:Y:S01]  /*0970*/  @!P3 IMAD.WIDE.U32 R2, R48, R2, R10 ;  /* 0x000000023002b225 */ /* 0x000fe200078e000a */
[C---:B------:R-:W-:Y:S02]  /*0980*/  @!P2 SHF.L.U32 R11, R4.reuse, 0x2, RZ ;  /* 0x00000002040ba819 */ /* 0x040fe400000006ff */
[----:B------:R-:W-:Y:S02]  /*0990*/  @!P2 SHF.L.U64.HI R4, R4, 0x2, R5 ;  /* 0x000000020404a819 */ /* 0x000fe40000010205 */
[----:B------:R-:W-:-:S02]  /*09a0*/  @!P3 IADD3 R5, R3, R13, RZ ;  /* 0x0000000d0305b210 */ /* 0x000fc40007ffe0ff */
[C---:B------:R-:W-:Y:S02]  /*09b0*/  @!P2 IADD3 R18, P5, R11.reuse, R18, RZ ;  /* 0x000000120b12a210 */ /* 0x040fe40007fbe0ff */
[----:B------:R-:W-:Y:S02]  /*09c0*/  @!P2 IADD3 R20, P6, R11, R20, RZ ;  /* 0x000000140b14a210 */ /* 0x000fe40007fde0ff */
[----:B------:R-:W-:Y:S02]  /*09d0*/  CS2R R10, SRZ ;  /* 0x00000000000a7805 */ /* 0x000fe4000001ff00 */
[----:B------:R-:W-:Y:S02]  /*09e0*/  @!P3 SHF.L.U32 R3, R2, 0x2, RZ ;  /* 0x000000020203b819 */ /* 0x000fe400000006ff */
[----:B------:R-:W-:Y:S02]  /*09f0*/  @!P0 IADD3.X R31, R0, R31, RZ, P4, !PT ;  /* 0x0000001f001f8210 */ /* 0x000fe400027fe4ff */
[----:B------:R-:W-:Y:S01]  /*0a00*/  @!P2 IADD3.X R19, R4, R19, RZ, P5, !PT ;  /* 0x000000130413a210 */ /* 0x000fe20002ffe4ff */
[----:B------:R2:W5:Y:S01]  /*0a10*/  @P1 LDG.E.64 R10, desc[UR8][R16.64] ;  /* 0x00000008100a1981 */ /* 0x000562000c1e1b00 */
[----:B------:R-:W-:-:S02]  /*0a20*/  @!P3 SHF.L.U64.HI R2, R2, 0x2, R5 ;  /* 0x000000020202b819 */ /* 0x000fc40000010205 */
[C---:B-1----:R-:W-:Y:S02]  /*0a30*/  @!P3 IADD3 R28, P4, R3.reuse, R28, RZ ;  /* 0x0000001c031cb210 */ /* 0x042fe40007f9e0ff */
[----:B------:R-:W-:Y:S02]  /*0a40*/  CS2R R22, SRZ ;  /* 0x0000000000167805 */ /* 0x000fe4000001ff00 */
[----:B------:R-:W-:Y:S02]  /*0a50*/  CS2R R12, SRZ ;  /* 0x00000000000c7805 */ /* 0x000fe4000001ff00 */
[----:B------:R-:W-:Y:S02]  /*0a60*/  MOV R44, 0x3f800000 ;  /* 0x3f800000002c7802 */ /* 0x000fe40000000f00 */
[----:B0-----:R-:W-:Y:S02]  /*0a70*/  @!P3 IADD3 R26, P5, R3, R26, RZ ;  /* 0x0000001a031ab210 */ /* 0x001fe40007fbe0ff */
[----:B--2---:R-:W-:-:S02]  /*0a80*/  CS2R R16, SRZ ;  /* 0x0000000000107805 */ /* 0x004fc4000001ff00 */
[C---:B------:R-:W-:Y:S01]  /*0a90*/  @!P3 IADD3.X R29, R2.reuse, R29, RZ, P4, !PT ;  /* 0x0000001d021db210 */ /* 0x040fe200027fe4ff */
[----:B------:R-:W5:Y:S01]  /*0aa0*/  @!P0 LDG.E.64 R12, desc[UR8][R32.64] ;  /* 0x00000008200c8981 */ /* 0x000f62000c1e1b00 */
[----:B------:R-:W-:Y:S02]  /*0ab0*/  @!P3 IADD3.X R27, R2, R27, RZ, P5, !PT ;  /* 0x0000001b021bb210 */ /* 0x000fe40002ffe4ff */
[----:B------:R-:W-:Y:S01]  /*0ac0*/  @!P2 IADD3.X R21, R4, R21, RZ, P6, !PT ;  /* 0x000000150415a210 */ /* 0x000fe200037fe4ff */
[----:B------:R-:W5:Y:S01]  /*0ad0*/  @!P3 LDG.E.64 R22, desc[UR8][R28.64] ;  /* 0x000000081c16b981 */ /* 0x000f62000c1e1b00 */
[----:B------:R-:W-:Y:S02]  /*0ae0*/  MOV R3, RZ ;  /* 0x000000ff00037202 */ /* 0x000fe40000000f00 */
[----:B------:R-:W-:Y:S01]  /*0af0*/  CS2R R4, SRZ ;  /* 0x0000000000047805 */ /* 0x000fe2000001ff00 */
[----:B------:R-:W5:Y:S01]  /*0b00*/  @!P3 LDG.E.64 R16, desc[UR8][R26.64] ;  /* 0x000000081a10b981 */ /* 0x000f62000c1e1b00 */
[----:B------:R-:W-:-:S02]  /*0b10*/  MOV R2, RZ ;  /* 0x000000ff00027202 */ /* 0x000fc40000000f00 */
[----:B------:R-:W-:Y:S02]  /*0b20*/  CS2R R24, SRZ ;  /* 0x0000000000187805 */ /* 0x000fe4000001ff00 */
[----:B------:R0:W5:Y:S04]  /*0b30*/  @P1 LDG.E.64 R4, desc[UR8][R14.64] ;  /* 0x000000080e041981 */ /* 0x000168000c1e1b00 */
[----:B------:R-:W5:Y:S01]  /*0b40*/  @!P0 LDG.E.64 R2, desc[UR8][R30.64] ;  /* 0x000000081e028981 */ /* 0x000f62000c1e1b00 */
[----:B------:R-:W-:Y:S03]  /*0b50*/  BSSY B0, `(.L_x_1380) ;  /* 0x0000017000007945 */ /* 0x000fe60003800000 */
[----:B------:R1:W5:Y:S01]  /*0b60*/  @!P2 LDG.E.64 R24, desc[UR8][R18.64] ;  /* 0x000000081218a981 */ /* 0x000362000c1e1b00 */
[----:B0-----:R-:W-:-:S06]  /*0b70*/  CS2R R14, SRZ ;  /* 0x00000000000e7805 */ /* 0x001fcc000001ff00 */
[----:B------:R0:W5:Y:S01]  /*0b80*/  @!P2 LDG.E.64 R14, desc[UR8][R20.64] ;  /* 0x00000008140ea981 */ /* 0x000162000c1e1b00 */
[----:B-1----:R-:W-:Y:S02]  /*0b90*/  CS2R R18, SRZ ;  /* 0x0000000000127805 */ /* 0x002fe4000001ff00 */
[----:B0-----:R-:W-:Y:S01]  /*0ba0*/  CS2R R20, SRZ ;  /* 0x0000000000147805 */ /* 0x001fe2000001ff00 */
[----:B----4-:R-:W-:-:S05]  /*0bb0*/  FFMA.FTZ R7, -R6, R6, R7 ;  /* 0x0000000606077223 */ /* 0x010fca0000010107 */
[----:B------:R-:W-:-:S13]  /*0bc0*/  FSETP.GTU.FTZ.AND P0, PT, R7, RZ, PT ;  /* 0x000000ff0700720b */ /* 0x000fda0003f1c000 */
[----:B------:R-:W0:Y:S02]  /*0bd0*/  @P0 LDC R0, c[0x0][0x250] ;  /* 0x00009400ff000b82 */ /* 0x000e240000000800 */
[----:B0-----:R-:W-:-:S04]  /*0be0*/  @P0 FADD.FTZ R0, R7, R0 ;  /* 0x0000000007000221 */ /* 0x001fc80000010000 */
        /* <DEDUP_REMOVED lines=13> */
.L_x_1381:
[----:B------:R-:W-:Y:S05]  /*0cc0*/  BSYNC B0 ;  /* 0x0000000000007941 */ /* 0x000fea0003800000 */
.L_x_1380:
[----:B------:R-:W-:Y:S01]  /*0cd0*/  ISETP.NE.AND P4, PT, RZ, UR10, PT ;  /* 0x0000000aff007c0c */ /* 0x000fe2000bf85270 */
[C---:B-----5:R-:W-:Y:S01]  /*0ce0*/  FADD.FTZ R7, -R6.reuse, R4 ;  /* 0x0000000406077221 */ /* 0x060fe20000010100 */
[C---:B------:R-:W-:Y:S01]  /*0cf0*/  FADD.FTZ R5, -R6.reuse, R5 ;  /* 0x0000000506057221 */ /* 0x040fe20000010100 */
[C---:B------:R-:W-:Y:S01]  /*0d00*/  FADD.FTZ R55, -R6.reuse, R3 ;  /* 0x0000000306377221 */ /* 0x040fe20000010100 */
[----:B------:R-:W-:Y:S01]  /*0d10*/  FADD.FTZ R35, -R6, R2 ;  /* 0x0000000206237221 */ /* 0x000fe20000010100 */
[----:B0-----:R-:W-:Y:S01]  /*0d20*/  MOV R27, R10 ;  /* 0x0000000a001b7202 */ /* 0x001fe20000000f00 */
[-C--:B-1----:R-:W-:Y:S01]  /*0d30*/  FMUL.FTZ R3, R7, R44.reuse ;  /* 0x0000002c07037220 */ /* 0x082fe20000410000 */
[----:B------:R-:W-:Y:S01]  /*0d40*/  MOV R28, R11 ;  /* 0x0000000b001c7202 */ /* 0x000fe20000000f00 */
[----:B------:R-:W-:Y:S01]  /*0d50*/  FMUL.FTZ R0, R5, R44 ;  /* 0x0000002c05007220 */ /* 0x000fe20000410000 */
[----:B------:R-:W-:-:S04]  /*0d60*/  MOV R26, R12 ;  /* 0x0000000c001a7202 */ /* 0x000fc80000000f00 */
[----:B------:R-:W-:Y:S05]  /*0d70*/  @!P4 BRA `(.L_x_1382) ;  /* 0x000000000048c947 */ /* 0x000fea0003800000 */
        /* <DEDUP_REMOVED lines=18> */
.L_x_1382:
[----:B------:R-:W-:Y:S01]  /*0ea0*/  FMUL.FTZ R2, R27, R18 ;  /* 0x000000121b027220 */ /* 0x000fe20000410000 */
[----:B------:R-:W-:Y:S01]  /*0eb0*/  MOV R29, R13 ;  /* 0x0000000d001d7202 */ /* 0x000fe20000000f00 */
        /* <DEDUP_REMOVED lines=18> */
[----:B------:R-:W-:Y:S01]  /*0fe0*/  FMUL.FTZ R26, R12, R31 ;  /* 0x0000001f0c1a7220 */ /* 0x000fe20000410000 */
[----:B-1----:R-:W-:-:S03]  /*0ff0*/  FADD.FTZ R60, -R34, 1 ;  /* 0x3f800000223c7421 */ /* 0x002fc60000010100 */
[----:B------:R-:W-:Y:S01]  /*1000*/  FMUL.FTZ R26, R26, R35 ;  /* 0x000000231a1a7220 */ /* 0x000fe20000410000 */
[----:B------:R-:W-:Y:S01]  /*1010*/  FFMA.FTZ R60, R29, R60, 1 ;  /* 0x3f8000001d3c7423 */ /* 0x000fe2000001003c */
[----:B------:R-:W-:-:S04]  /*1020*/  FMUL.FTZ R29, R13, R34 ;  /* 0x000000220d1d7220 */ /* 0x000fc80000410000 */
[----:B------:R-:W-:-:S07]  /*1030*/  FMUL.FTZ R29, R29, R60 ;  /* 0x0000003c1d1d7220 */ /* 0x000fce0000410000 */
.L_x_1383:
[----:B------:R-:W-:Y:S01]  /*1040*/  FFMA.FTZ R32, R0, R4, R7 ;  /* 0x0000000400207223 */ /* 0x000fe20000010007 */
[----:B------:R-:W-:Y:S01]  /*1050*/  FMUL.FTZ R30, R26, R18 ;  /* 0x000000121a1e7220 */ /* 0x000fe20000410000 */
[----:B------:R-:W-:Y:S01]  /*1060*/  FADD.FTZ R31, R4, R9 ;  /* 0x00000009041f7221 */ /* 0x000fe20000010000 */
[C---:B------:R-:W-:Y:S01]  /*1070*/  FADD.FTZ R7, -R6.reuse, R24 ;  /* 0x0000001806077221 */ /* 0x040fe20000010100 */
[----:B------:R-:W-:Y:S01]  /*1080*/  FADD.FTZ R33, -R6, R25 ;  /* 0x0000001906217221 */ /* 0x000fe20000010100 */
[----:B------:R-:W-:Y:S01]  /*1090*/  FFMA.FTZ R9, R5, R30, R32 ;  /* 0x0000001e05097223 */ /* 0x000fe20000010020 */
[----:B------:R-:W-:Y:S01]  /*10a0*/  FADD.FTZ R31, R31, R30 ;  /* 0x0000001e1f1f7221 */ /* 0x000fe20000010000 */
[----:B------:R-:W-:Y:S01]  /*10b0*/  MOV R24, R14 ;  /* 0x0000000e00187202 */ /* 0x000fe20000000f00 */
[-C--:B------:R-:W-:Y:S01]  /*10c0*/  FMUL.FTZ R7, R7, R44.reuse ;  /* 0x0000002c07077220 */ /* 0x080fe20000410000 */
[----:B------:R-:W-:Y:S01]  /*10d0*/  MOV R25, R15 ;  /* 0x0000000f00197202 */ /* 0x000fe20000000f00 */
        /* <DEDUP_REMOVED lines=15> */
[----:B-1----:R-:W-:-:S04]  /*11d0*/  FADD.FTZ R24, -R60, 1 ;  /* 0x3f8000003c187421 */ /* 0x002fc80000010100 */
[----:B------:R-:W-:Y:S01]  /*11e0*/  FFMA.FTZ R62, R25, R24, 1 ;  /* 0x3f800000193e7423 */ /* 0x000fe20000010018 */
[----:B------:R-:W-:Y:S01]  /*11f0*/  FMUL.FTZ R24, R14, R33 ;  /* 0x000000210e187220 */ /* 0x000fe20000410000 */
[----:B------:R-:W-:-:S03]  /*1200*/  FMUL.FTZ R25, R15, R60 ;  /* 0x0000003c0f197220 */ /* 0x000fc60000410000 */
[----:B------:R-:W-:Y:S01]  /*1210*/  FMUL.FTZ R24, R24, R55 ;  /* 0x0000003718187220 */ /* 0x000fe20000410000 */
[----:B------:R-:W-:-:S07]  /*1220*/  FMUL.FTZ R25, R25, R62 ;  /* 0x0000003e19197220 */ /* 0x000fce0000410000 */
.L_x_1384:
        /* <DEDUP_REMOVED lines=31> */
.L_x_1385:
[----:B------:R-:W-:Y:S01]  /*1420*/  FFMA.FTZ R34, R4, R30, R31 ;  /* 0x0000001e04227223 */ /* 0x000fe2000001001f */
[----:B------:R-:W-:Y:S01]  /*1430*/  FMUL.FTZ R32, R22, R18 ;  /* 0x0000001216207220 */ /* 0x000fe20000410000 */
[----:B------:R-:W-:Y:S01]  /*1440*/  FADD.FTZ R35, R30, R33 ;  /* 0x000000211e237221 */ /* 0x000fe20000010000 */
[----:B------:R-:W-:Y:S01]  /*1450*/  FMUL.FTZ R33, R23, R19 ;  /* 0x0000001317217220 */ /* 0x000fe20000410000 */
[----:B------:R-:W-:Y:S01]  /*1460*/  ISETP.GT.AND P0, PT, R42, 0x1e, PT ;  /* 0x0000001e2a00780c */ /* 0x000fe20003f04270 */
[----:B------:R-:W-:Y:S01]  /*1470*/  FFMA.FTZ R31, R9, R32, R34 ;  /* 0x00000020091f7223 */ /* 0x000fe20000010022 */
[----:B------:R-:W-:Y:S01]  /*1480*/  FADD.FTZ R32, R35, R32 ;  /* 0x0000002023207221 */ /* 0x000fe20000010000 */
[----:B------:R-:W0:Y:S01]  /*1490*/  S2UR UR11, SR_CgaCtaId ;  /* 0x00000000000b79c3 */ /* 0x000e220000008800 */
[----:B------:R-:W-:Y:S01]  /*14a0*/  FFMA.FTZ R34, R3, R27, RZ ;  /* 0x0000001b03227223 */ /* 0x000fe200000100ff */
[----:B------:R-:W-:Y:S01]  /*14b0*/  FFMA.FTZ R30, R6, R33, R31 ;  /* 0x00000021061e7223 */ /* 0x000fe2000001001f */
[----:B------:R-:W-:Y:S01]  /*14c0*/  FADD.FTZ R31, R33, R32 ;  /* 0x00000020211f7221 */ /* 0x000fe20000010000 */
[----:B------:R-:W-:Y:S01]  /*14d0*/  FADD.FTZ R27, RZ, R27 ;  /* 0x0000001bff1b7221 */ /* 0x000fe20000010000 */
[----:B------:R-:W-:Y:S01]  /*14e0*/  FFMA.FTZ R34, R5, R26, R34 ;  /* 0x0000001a05227223 */ /* 0x000fe20000010022 */
[----:B------:R-:W-:Y:S01]  /*14f0*/  UMOV UR6, 0x400 ;  /* 0x0000040000067882 */ /* 0x000fe20000000000 */
[----:B------:R-:W1:Y:S01]  /*1500*/  SHFL.DOWN PT, R33, R30, 0x1, 0x1f ;  /* 0x08201f001e217f89 */ /* 0x000e6200000e0000 */
[----:B------:R-:W-:Y:S01]  /*1510*/  FADD.FTZ R35, R27, R26 ;  /* 0x0000001a1b237221 */ /* 0x000fe20000010000 */
[----:B------:R-:W-:Y:S01]  /*1520*/  FFMA.FTZ R27, R0, R28, RZ ;  /* 0x0000001c001b7223 */ /* 0x000fe200000100ff */
[----:B------:R-:W-:Y:S01]  /*1530*/  FADD.FTZ R26, RZ, R28 ;  /* 0x0000001cff1a7221 */ /* 0x000fe20000010000 */
[----:B------:R-:W2:Y:S01]  /*1540*/  SHFL.DOWN PT, R32, R31, 0x1, 0x1f ;  /* 0x08201f001f207f89 */ /* 0x000ea200000e0000 */
[----:B------:R-:W-:Y:S01]  /*1550*/  UIADD3 UR5, UR6, 0xd0, URZ ;  /* 0x000000d006057890 */ /* 0x000fe2000fffe03f */
[----:B------:R-:W-:Y:S01]  /*1560*/  FFMA.FTZ R27, R2, R29, R27 ;  /* 0x0000001d021b7223 */ /* 0x000fe2000001001b */
[----:B------:R-:W-:Y:S01]  /*1570*/  FADD.FTZ R26, R26, R29 ;  /* 0x0000001d1a1a7221 */ /* 0x000fe20000010000 */
[----:B------:R-:W-:Y:S01]  /*1580*/  ISETP.NE.AND P2, PT, R53, RZ, PT ;  /* 0x000000ff3500720c */ /* 0x000fe20003f45270 */
[----:B------:R-:W-:Y:S01]  /*1590*/  FADD.FTZ R35, R35, R24 ;  /* 0x0000001823237221 */ /* 0x000fe20000010000 */
[----:B------:R-:W-:Y:S01]  /*15a0*/  FFMA.FTZ R27, R4, R25, R27 ;  /* 0x00000019041b7223 */ /* 0x000fe2000001001b */
[----:B------:R-:W-:Y:S01]  /*15b0*/  FFMA.FTZ R34, R7, R24, R34 ;  /* 0x0000001807227223 */ /* 0x000fe20000010022 */
[----:B------:R-:W-:Y:S01]  /*15c0*/  FADD.FTZ R28, R26, R25 ;  /* 0x000000191a1c7221 */ /* 0x000fe20000010000 */
[----:B------:R-:W-:Y:S01]  /*15d0*/  FADD.FTZ R26, R35, R22 ;  /* 0x00000016231a7221 */ /* 0x000fe20000010000 */
[----:B------:R-:W-:Y:S01]  /*15e0*/  FFMA.FTZ R25, R6, R23, R27 ;  /* 0x0000001706197223 */ /* 0x000fe2000001001b */
[----:B------:R-:W-:Y:S01]  /*15f0*/  FFMA.FTZ R24, R9, R22, R34 ;  /* 0x0000001609187223 */ /* 0x000fe20000010022 */
[----:B------:R-:W-:Y:S01]  /*1600*/  FADD.FTZ R27, R28, R23 ;  /* 0x000000171c1b7221 */ /* 0x000fe20000010000 */
[----:B0-----:R-:W-:Y:S01]  /*1610*/  ULEA UR5, UR11, UR5, 0x18 ;  /* 0x000000050b057291 */ /* 0x001fe2000f8ec03f */
[----:B------:R-:W-:Y:S01]  /*1620*/  BSSY B0, `(.L_x_1386) ;  /* 0x0000053000007945 */ /* 0x000fe20003800000 */
[----:B------:R-:W-:-:S04]  /*1630*/  ISETP.GT.U32.AND P3, PT, R53, 0x14, PT ;  /* 0x000000143500780c */ /* 0x000fc80003f64070 */
[----:B------:R-:W-:Y:S01]  /*1640*/  LEA R55, R53, UR5, 0x4 ;  /* 0x0000000535377c11 */ /* 0x000fe2000f8e20ff */
[----:B-1----:R-:W-:Y:S01]  /*1650*/  @!P0 FADD.FTZ R30, R30, R33 ;  /* 0x000000211e1e8221 */ /* 0x002fe20000010000 */
[----:B--2---:R-:W-:-:S04]  /*1660*/  @!P0 FADD.FTZ R31, R31, R32 ;  /* 0x000000201f1f8221 */ /* 0x004fc80000010000 */
[----:B------:R-:W0:Y:S01]  /*1670*/  SHFL.DOWN PT, R33, R30, 0x2, 0x1f ;  /* 0x08401f001e217f89 */ /* 0x000e2200000e0000 */
[----:B------:R-:W-:-:S03]  /*1680*/  ISETP.GT.AND P0, PT, R42, 0x1d, PT ;  /* 0x0000001d2a00780c */ /* 0x000fc60003f04270 */
[----:B------:R-:W1:Y:S04]  /*1690*/  SHFL.DOWN PT, R32, R31, 0x2, 0x1f ;  /* 0x08401f001f207f89 */ /* 0x000e6800000e0000 */
[----:B------:R-:W-:Y:S06]  /*16a0*/  STS.128 [R55], R24 ;  /* 0x0000001837007388 */ /* 0x000fec0000000c00 */
        /* <DEDUP_REMOVED lines=74> */
.L_x_1387:
[----:B------:R-:W-:Y:S05]  /*1b50*/  BSYNC B0 ;  /* 0x0000000000007941 */ /* 0x000fea0003800000 */
.L_x_1386:
        /* <DEDUP_REMOVED lines=148> */
[----:B------:R-:W-:Y:S01]  /*24a0*/  FADD.FTZ R60, R60, R27 ;  /* 0x0000001b3c3c7221 */ /* 0x000fe20000010000 */
        /* <DEDUP_REMOVED lines=9> */
.L_x_1389:
[----:B------:R-:W-:Y:S05]  /*2540*/  BSYNC B0 ;  /* 0x0000000000007941 */ /* 0x000fea0003800000 */
.L_x_1388:
        /* <DEDUP_REMOVED lines=18> */
.L_x_1391:
[----:B------:R-:W-:Y:S05]  /*2670*/  BSYNC B0 ;  /* 0x0000000000007941 */ /* 0x000fea0003800000 */
.L_x_1390:
[----:B------:R-:W-:Y:S05]  /*2680*/  @!P0 BRA `(.L_x_1392) ;  /* 0x0000001000888947 */ /* 0x000fea0003800000 */
[----:B------:R-:W1:Y:S01]  /*2690*/  LDC R33, c[0x0][0x10] ;  /* 0x00000400ff217b82 */ /* 0x000e620000000800 */
[----:B------:R-:W3:Y:S01]  /*26a0*/  S2R R8, SR_CTAID.Y ;  /* 0x0000000000087919 */ /* 0x000ee20000002600 */
[----:B--2---:R-:W-:-:S06]  /*26b0*/  LOP3.LUT R26, R46, 0x1, RZ, 0xc0, !PT ;  /* 0x000000012e1a7812 */ /* 0x004fcc00078ec0ff */
[----:B------:R-:W2:Y:S08]  /*26c0*/  LDC.64 R24, c[0x0][0x258] ;  /* 0x00009600ff187b82 */ /* 0x000eb00000000a00 */
[----:B------:R-:W4:Y:S01]  /*26d0*/  LDC.64 R60, c[0x0][0x260] ;  /* 0x00009800ff3c7b82 */ /* 0x000f220000000a00 */
[----:B-1----:R-:W-:-:S04]  /*26e0*/  IMAD R27, R26, R33, RZ ;  /* 0x000000211a1b7224 */ /* 0x002fc800078e02ff */
[C---:B------:R-:W-:Y:S01]  /*26f0*/  IMAD R26, R27.reuse, R32, RZ ;  /* 0x000000201b1a7224 */ /* 0x040fe200078e02ff */
[----:B---3--:R-:W-:-:S04]  /*2700*/  IADD3 R27, R27, R8, RZ ;  /* 0x000000081b1b7210 */ /* 0x008fc80007ffe0ff */
[----:B------:R-:W-:Y:S01]  /*2710*/  SHF.L.U32 R29, R26, 0x1, RZ ;  /* 0x000000011a1d7819 */ /* 0x000fe200000006ff */
[----:B--2---:R-:W-:-:S04]  /*2720*/  IMAD.WIDE.U32 R24, R27, 0x4, R24 ;  /* 0x000000041b187825 */ /* 0x004fc800078e0018 */
[----:B----4-:R-:W-:Y:S01]  /*2730*/  IMAD.WIDE R60, R29, 0x4, R60 ;  /* 0x000000041d3c7825 */ /* 0x010fe200078e023c */
[----:B------:R-:W-:Y:S06]  /*2740*/  @P2 BRA `(.L_x_1393) ;  /* 0x0000000000602947 */ /* 0x000fec0003800000 */
[----:B------:R-:W1:Y:S01]  /*2750*/  S2R R42, SR_LANEID ;  /* 0x00000000002a7919 */ /* 0x000e620000000000 */
        /* <DEDUP_REMOVED lines=12> */
[----:B-1----:R-:W-:-:S13]  /*2820*/  ISETP.EQ.U32.AND P3, PT, R42, UR6, PT ;  /* 0x000000062a007c0c */ /* 0x002fda000bf62070 */
[----:B------:R-:W-:Y:S06]  /*2830*/  @P3 MEMBAR.ALL.GPU ;  /* 0x0000000000003992 */ /* 0x000fec000000a000 */
[----:B------:R-:W-:-:S00]  /*2840*/  @P3 ERRBAR ;  /* 0x00000000000039ab */ /* 0x000fc00000000000 */
[----:B------:R-:W-:Y:S06]  /*2850*/  @P3 CGAERRBAR ;  /* 0x00000000000035ab */ /* 0x000fec0000000000 */
[----:B------:R2:W-:Y:S01]  /*2860*/  @P3 REDG.E.ADD.S32.STRONG.GPU desc[UR8][R24.64], R29 ;  /* 0x0000001d1800398e */ /* 0x0005e2000c10e388 */
[----:B------:R-:W-:Y:S05]  /*2870*/  @!P0 BRA `(.L_x_1393) ;  /* 0x0000000000148947 */ /* 0x000fea0003800000 */
.L_x_1394:
[----:B--2---:R-:W2:Y:S04]  /*2880*/  LDG.E.STRONG.GPU R26, desc[UR8][R24.64] ;  /* 0x00000008181a7981 */ /* 0x004ea8000c1ef900 */
[----:B--2---:R-:W-:Y:S01]  /*2890*/  CCTL.IVALL ;  /* 0x00000000ff00798f */ /* 0x004fe20002000000 */
[----:B------:R-:W-:Y:S05]  /*28a0*/  YIELD ;  /* 0x0000000000007946 */ /* 0x000fea0003800000 */
[----:B------:R-:W-:-:S13]  /*28b0*/  ISETP.NE.AND P0, PT, R26, R31, PT ;  /* 0x0000001f1a00720c */ /* 0x000fda0003f05270 */
[----:B------:R-:W-:Y:S05]  /*28c0*/  @P0 BRA `(.L_x_1394) ;  /* 0xfffffffc00ec0947 */ /* 0x000fea000383ffff */
.L_x_1393:
[----:B------:R-:W-:Y:S01]  /*28d0*/  ISETP.NE.AND P0, PT, R32, RZ, PT ;  /* 0x000000ff2000720c */ /* 0x000fe20003f05270 */
[----:B------:R-:W-:Y:S05]  /*28e0*/  WARPSYNC.ALL ;  /* 0x0000000000007948 */ /* 0x000fea0003800000 */
[----:B------:R-:W-:Y:S07]  /*28f0*/  BAR.SYNC.DEFER_BLOCKING 0x0 ;  /* 0x0000000000007b1d */ /* 0x000fee0000010000 */
[----:B------:R-:W-:Y:S05]  /*2900*/  @!P0 BRA `(.L_x_1392) ;  /* 0x0000000c00e88947 */ /* 0x000fea0003800000 */
[----:B--2---:R-:W-:Y:S02]  /*2910*/  IADD3 R24, R32, -0x1, RZ ;  /* 0xffffffff20187810 */ /* 0x004fe40007ffe0ff */
        /* <DEDUP_REMOVED lines=12> */
.L_x_1398:
[----:B------:R-:W-:-:S13]  /*29e0*/  ISETP.EQ.OR P6, PT, R35, UR7, P2 ;  /* 0x0000000723007c0c */ /* 0x000fda00097c2670 */
[----:B------:R-:W-:-:S04]  /*29f0*/  @!P6 IMAD R27, R33, R35, R8 ;  /* 0x00000023211be224 */ /* 0x000fc800078e0208 */
[----:B------:R-:W-:-:S05]  /*2a00*/  @!P6 IMAD.WIDE.U32 R26, R27, 0x8, R60 ;  /* 0x000000081b1ae825 */ /* 0x000fca00078e003c */
[----:B------:R-:W0:Y:S01]  /*2a10*/  @!P6 LDG.E.64 R24, desc[UR8][R26.64] ;  /* 0x000000081a18e981 */ /* 0x000e22000c1e1b00 */
[C---:B------:R-:W-:Y:S02]  /*2a20*/  IADD3 R29, R35.reuse, 0x1, RZ ;  /* 0x00000001231d7810 */ /* 0x040fe40007ffe0ff */
[----:B------:R-:W-:Y:S02]  /*2a30*/  IADD3 R28, R35, 0x2, RZ ;  /* 0x00000002231c7810 */ /* 0x000fe40007ffe0ff */
[----:B------:R-:W-:Y:S02]  /*2a40*/  ISETP.EQ.OR P3, PT, R29, UR7, P2 ;  /* 0x000000071d007c0c */ /* 0x000fe40009762670 */
[----:B------:R-:W-:Y:S02]  /*2a50*/  ISETP.EQ.OR P5, PT, R28, UR7, P2 ;  /* 0x000000071c007c0c */ /* 0x000fe400097a2670 */
[----:B------:R-:W-:-:S09]  /*2a60*/  IADD3 R30, R35, 0x3, RZ ;  /* 0x00000003231e7810 */ /* 0x000fd20007ffe0ff */
[----:B------:R-:W-:Y:S02]  /*2a70*/  @!P3 IMAD R29, R33, R29, R8 ;  /* 0x0000001d211db224 */ /* 0x000fe400078e0208 */
[----:B0-----:R-:W-:Y:S01]  /*2a80*/  @!P6 FADD.FTZ R22, R22, R24 ;  /* 0x000000181616e221 */ /* 0x001fe20000010000 */
        /* <DEDUP_REMOVED lines=65> */
[----:B------:R-:W-:-:S04]  /*2ea0*/  @!P5 IMAD R25, R33, R30, R8 ;  /* 0x0000001e2119d224 */ /* 0x000fc800078e0208 */
[----:B------:R-:W-:-:S06]  /*2eb0*/  @!P5 IMAD.WIDE.U32 R24, R25, 0x8, R60 ;  /* 0x000000081918d825 */ /* 0x000fcc00078e003c */
[----:B------:R-:W2:Y:S01]  /*2ec0*/  @!P5 LDG.E.64 R24, desc[UR8][R24.64] ;  /* 0x000000081818d981 */ /* 0x000ea2000c1e1b00 */
        /* <DEDUP_REMOVED lines=36> */
.L_x_1397:
[----:B------:R-:W-:-:S13]  /*3110*/  ISETP.GT.AND P3, PT, R34, 0x4, PT ;  /* 0x000000042200780c */ /* 0x000fda0003f64270 */
[----:B------:R-:W-:Y:S05]  /*3120*/  @!P3 BRA `(.L_x_1399) ;  /* 0x0000000000ecb947 */ /* 0x000fea0003800000 */
[C---:B------:R-:W-:Y:S02]  /*3130*/  ISETP.EQ.OR P0, PT, R35.reuse, UR7, P2 ;  /* 0x0000000723007c0c */ /* 0x040fe40009702670 */
[C---:B------:R-:W-:Y:S02]  /*3140*/  IADD3 R27, R35.reuse, 0x1, RZ ;  /* 0x00000001231b7810 */ /* 0x040fe40007ffe0ff */
[----:B------:R-:W-:Y:S02]  /*3150*/  IADD3 R29, R35, 0x2, RZ ;  /* 0x00000002231d7810 */ /* 0x000fe40007ffe0ff */
        /* <DEDUP_REMOVED lines=11> */
[----:B------:R-:W2:Y:S01]  /*3210*/  @!P3 LDG.E.64 R26, desc[UR8][R26.64] ;  /* 0x000000081a1ab981 */ /* 0x000ea2000c1e1b00 */
[----:B------:R-:W-:Y:S01]  /*3220*/  IADD3 R35, R35, 0x4, RZ ;  /* 0x0000000423237810 */ /* 0x000fe20007ffe0ff */
[----:B------:R-:W-:Y:S02]  /*3230*/  @!P6 IMAD R31, R33, R31, R8 ;  /* 0x0000001f211fe224 */ /* 0x000fe400078e0208 */
[----:B------:R-:W3:Y:S02]  /*3240*/  @!P5 LDG.E.64 R28, desc[UR8][R28.64] ;  /* 0x000000081c1cd981 */ /* 0x000ee4000c1e1b00 */
[----:B------:R-:W-:-:S06]  /*3250*/  @!P6 IMAD.WIDE.U32 R30, R31, 0x8, R60 ;  /* 0x000000081f1ee825 */ /* 0x000fcc00078e003c */
[----:B------:R-:W4:Y:S01]  /*3260*/  @!P6 LDG.E.64 R30, desc[UR8][R30.64] ;  /* 0x000000081e1ee981 */ /* 0x000f22000c1e1b00 */
[----:B0-----:R-:W-:Y:S01]  /*3270*/  @!P0 FADD.FTZ R22, R22, R24 ;  /* 0x0000001816168221 */ /* 0x001fe20000010000 */
[----:B------:R-:W-:Y:S01]  /*3280*/  @!P0 FADD.FTZ R23, R23, R25 ;  /* 0x0000001917178221 */ /* 0x000fe20000010000 */
[----:B------:R-:W-:Y:S02]  /*3290*/  ISETP.EQ.OR P0, PT, R35, UR7, P2 ;  /* 0x0000000723007c0c */ /* 0x000fe40009702670 */
[----:B--2---:R-:W-:Y:S01]  /*32a0*/  @!P3 FADD.FTZ R22, R22, R26 ;  /* 0x0000001a1616b221 */ /* 0x004fe20000010000 */
[----:B------:R-:W-:Y:S01]  /*32b0*/  @!P3 FADD.FTZ R23, R23, R27 ;  /* 0x0000001b1717b221 */ /* 0x000fe20000010000 */
[----:B------:R-:W-:Y:S02]  /*32c0*/  IADD3 R27, R35, 0x1, RZ ;  /* 0x00000001231b7810 */ /* 0x000fe40007ffe0ff */
[----:B---3--:R-:W-:Y:S01]  /*32d0*/  @!P5 FADD.FTZ R22, R22, R28 ;  /* 0x0000001c1616d221 */ /* 0x008fe20000010000 */
[----:B------:R-:W-:Y:S01]  /*32e0*/  @!P5 FADD.FTZ R23, R23, R29 ;  /* 0x0000001d1717d221 */ /* 0x000fe20000010000 */
[----:B------:R-:W-:-:S02]  /*32f0*/  IADD3 R29, R35, 0x2, RZ ;  /* 0x00000002231d7810 */ /* 0x000fc40007ffe0ff */
[----:B------:R-:W-:Y:S01]  /*3300*/  ISETP.EQ.OR P5, PT, R27, UR7, P2 ;  /* 0x000000071b007c0c */ /* 0x000fe200097a2670 */
[----:B----4-:R-:W-:Y:S01]  /*3310*/  @!P6 FADD.FTZ R22, R22, R30 ;  /* 0x0000001e1616e221 */ /* 0x010fe20000010000 */
[----:B------:R-:W-:Y:S01]  /*3320*/  @!P6 FADD.FTZ R23, R23, R31 ;  /* 0x0000001f1717e221 */ /* 0x000fe20000010000 */
[----:B------:R-:W-:Y:S02]  /*3330*/  ISETP.EQ.OR P6, PT, R29, UR7, P2 ;  /* 0x000000071d007c0c */ /* 0x000fe400097c2670 */
[----:B------:R-:W-:Y:S01]  /*3340*/  IADD3 R31, R35, 0x3, RZ ;  /* 0x00000003231f7810 */ /* 0x000fe20007ffe0ff */
[----:B------:R-:W-:-:S03]  /*3350*/  @!P0 IMAD R25, R33, R35, R8 ;  /* 0x0000002321198224 */ /* 0x000fc600078e0208 */
[----:B------:R-:W-:Y:S01]  /*3360*/  ISETP.EQ.OR P3, PT, R31, UR7, P2 ;  /* 0x000000071f007c0c */ /* 0x000fe20009762670 */
[----:B------:R-:W-:-:S04]  /*3370*/  @!P0 IMAD.WIDE.U32 R24, R25, 0x8, R60 ;  /* 0x0000000819188825 */ /* 0x000fc800078e003c */
[C-C-:B------:R-:W-:Y:S02]  /*3380*/  @!P5 IMAD R27, R33.reuse, R27, R8.reuse ;  /* 0x0000001b211bd224 */ /* 0x140fe400078e0208 */
[----:B------:R-:W-:Y:S01]  /*3390*/  @!P6 IMAD R29, R33, R29, R8 ;  /* 0x0000001d211de224 */ /* 0x000fe200078e0208 */
[----:B------:R-:W2:Y:S01]  /*33a0*/  @!P0 LDG.E.64 R24, desc[UR8][R24.64] ;  /* 0x0000000818188981 */ /* 0x000ea2000c1e1b00 */
        /* <DEDUP_REMOVED lines=11> */
[----:B------:R-:W-:-:S03]  /*3460*/  @!P0 FADD.FTZ R23, R23, R25 ;  /* 0x0000001917178221 */ /* 0x000fc60000010000 */
[----:B---3--:R-:W-:Y:S01]  /*3470*/  @!P5 FADD.FTZ R22, R22, R26 ;  /* 0x0000001a1616d221 */ /* 0x008fe20000010000 */
[----:B------:R-:W-:-:S03]  /*3480*/  @!P5 FADD.FTZ R23, R23, R27 ;  /* 0x0000001b1717d221 */ /* 0x000fc60000010000 */
[----:B----4-:R-:W-:Y:S01]  /*3490*/  @!P6 FADD.FTZ R22, R22, R28 ;  /* 0x0000001c1616e221 */ /* 0x010fe20000010000 */
[----:B------:R-:W-:Y:S01]  /*34a0*/  @!P6 FADD.FTZ R23, R23, R29 ;  /* 0x0000001d1717e221 */ /* 0x000fe20000010000 */
[----:B------:R-:W-:Y:S02]  /*34b0*/  PLOP3.LUT P0, PT, PT, PT, PT, 0x8, 0x0 ;  /* 0x000000000000781c */ /* 0x000fe40003f0e170 */
[----:B-----5:R-:W-:Y:S01]  /*34c0*/  @!P3 FADD.FTZ R22, R22, R30 ;  /* 0x0000001e1616b221 */ /* 0x020fe20000010000 */
[----:B------:R-:W-:-:S10]  /*34d0*/  @!P3 FADD.FTZ R23, R23, R31 ;  /* 0x0000001f1717b221 */ /* 0x000fd40000010000 */
.L_x_1399:
[----:B------:R-:W-:-:S13]  /*34e0*/  ISETP.NE.OR P0, PT, R34, RZ, P0 ;  /* 0x000000ff2200720c */ /* 0x000fda0000705670 */
[----:B------:R-:W-:Y:S05]  /*34f0*/  @!P0 BRA `(.L_x_1395) ;  /* 0x00000000007c8947 */ /* 0x000fea0003800000 */
.L_x_1396:
        /* <DEDUP_REMOVED lines=31> */
.L_x_1395:
        /* <DEDUP_REMOVED lines=11> */
.L_x_1401:
[----:B------:R-:W-:Y:S05]  /*37a0*/  BSYNC B0 ;  /* 0x0000000000007941 */ /* 0x000fea0003800000 */
.L_x_1400:
        /* <DEDUP_REMOVED lines=16> */
.L_x_1392:
[----:B------:R-:W1:Y:S01]  /*38b0*/  S2UR UR6, SR_CgaCtaId ;  /* 0x00000000000679c3 */ /* 0x000e620000008800 */
[----:B------:R-:W-:Y:S01]  /*38c0*/  UMOV UR5, 0x400 ;  /* 0x0000040000057882 */ /* 0x000fe20000000000 */
[----:B------:R-:W-:Y:S02]  /*38d0*/  ULDC.64 UR12, c[0x0][0x290] ;  /* 0x0000a400000c7ab9 */ /* 0x000fe40000000a00 */
[----:B------:R-:W-:Y:S02]  /*38e0*/  ISETP.GE.U32.AND P0, PT, R50, UR12, PT ;  /* 0x0000000c32007c0c */ /* 0x000fe4000bf06070 */
[----:B------:R-:W-:Y:S02]  /*38f0*/  ISETP.GE.U32.AND P3, PT, R48, UR12, PT ;  /* 0x0000000c30007c0c */ /* 0x000fe4000bf66070 */
[----:B------:R-:W-:Y:S02]  /*3900*/  ISETP.GE.AND.EX P0, PT, R45, UR13, PT, P0 ;  /* 0x0000000d2d007c0c */ /* 0x000fe4000bf06300 */
[----:B------:R-:W-:-:S02]  /*3910*/  ISETP.GE.AND.EX P3, PT, R41, UR13, PT, P3 ;  /* 0x0000000d29007c0c */ /* 0x000fc4000bf66330 */
[C---:B------:R-:W-:Y:S02]  /*3920*/  ISETP.GT.U32.OR P0, PT, R53.reuse, 0x29f, P0 ;  /* 0x0000029f3500780c */ /* 0x040fe40000704470 */
[----:B------:R-:W-:Y:S01]  /*3930*/  ISETP.GT.U32.OR P3, PT, R53, 0x29f, P3 ;  /* 0x0000029f3500780c */ /* 0x000fe20001f64470 */
[----:B-1----:R-:W-:-:S09]  /*3940*/  ULEA UR5, UR6, UR5, 0x18 ;  /* 0x0000000506057291 */ /* 0x002fd2000f8ec03f */
[----:B------:R-:W-:Y:S01]  /*3950*/  @!P2 STS.64 [UR5+0xc8], R22 ;  /* 0x0000c816ff00a988 */ /* 0x000fe20008000a05 */
[----:B------:R-:W-:Y:S01]  /*3960*/  BAR.SYNC.DEFER_BLOCKING 0x0 ;  /* 0x0000000000007b1d */ /* 0x000fe20000010000 */
[----:B------:R-:W-:-:S04]  /*3970*/  ISETP.GE.U32.AND P2, PT, R49, UR12, PT ;  /* 0x0000000c31007c0c */ /* 0x000fc8000bf46070 */
[----:B------:R-:W-:-:S04]  /*3980*/  ISETP.GE.AND.EX P2, PT, R43, UR13, PT, P2 ;  /* 0x0000000d2b007c0c */ /* 0x000fc8000bf46320 */
[----:B------:R-:W-:Y:S01]  /*3990*/  ISETP.GT.U32.OR P2, PT, R53, 0x29f, P2 ;  /* 0x0000029f3500780c */ /* 0x000fe20001744470 */
[----:B--2---:R-:W1:Y:S01]  /*39a0*/  LDS.64 R24, [UR5+0xc8] ;  /* 0x0000c805ff187984 */ /* 0x004e620008000a00 */
[----:B------:R-:W-:Y:S02]  /*39b0*/  ULDC UR5, c[0x0][0x2bc] ;  /* 0x0000af0000057ab9 */ /* 0x000fe40000000800 */
[----:B-1----:R-:W-:Y:S01]  /*39c0*/  FMUL.FTZ R8, R24, UR5 ;  /* 0x0000000518087c20 */ /* 0x002fe20008410000 */
[----:B------:R-:W-:Y:S01]  /*39d0*/  FMUL.FTZ R25, R25, UR5 ;  /* 0x0000000519197c20 */ /* 0x000fe20008410000 */
[----:B------:R-:W-:Y:S07]  /*39e0*/  @!P4 BRA `(.L_x_1402) ;  /* 0x000000000048c947 */ /* 0x000fee0003800000 */
        /* <DEDUP_REMOVED lines=18> */
.L_x_1402:
[----:B------:R-:W-:Y:S04]  /*3b10*/  BSSY B0, `(.L_x_1403) ;  /* 0x0000013000007945 */ /* 0x000fe80003800000 */
[----:B------:R-:W-:Y:S05]  /*3b20*/  @!P1 BRA `(.L_x_1404) ;  /* 0x0000000000449947 */ /* 0x000fea0003800000 */
[----:B------:R-:W-:Y:S01]  /*3b30*/  ULDC.64 UR12, c[0x0][0x288] ;  /* 0x0000a200000c7ab9 */ /* 0x000fe20000000a00 */
[----:B0-----:R-:W-:Y:S01]  /*3b40*/  MOV R22, R56 ;  /* 0x0000003800167202 */ /* 0x001fe20000000f00 */
        /* <DEDUP_REMOVED lines=10> */
[C---:B------:R-:W-:Y:S01]  /*3bf0*/  LEA R10, P5, R22.reuse, UR12, 0x2 ;  /* 0x0000000c160a7c11 */ /* 0x040fe2000f8a10ff */
[-C--:B------:R-:W-:Y:S02]  /*3c00*/  FMUL.FTZ R26, R3, R44.reuse ;  /* 0x0000002c031a7220 */ /* 0x080fe40000410000 */
[----:B------:R-:W-:Y:S01]  /*3c10*/  FMUL.FTZ R27, R27, R44 ;  /* 0x0000002c1b1b7220 */ /* 0x000fe20000410000 */
[----:B------:R-:W-:-:S05]  /*3c20*/  LEA.HI.X R11, R22, UR13, R23, 0x2, P5 ;  /* 0x0000000d160b7c11 */ /* 0x000fca000a8f1417 */
[----:B------:R1:W-:Y:S04]  /*3c30*/  STG.E.64 desc[UR8][R10.64], R26 ;  /* 0x0000001a0a007986 */ /* 0x0003e8000c101b08 */
.L_x_1404:
[----:B------:R-:W-:Y:S05]  /*3c40*/  BSYNC B0 ;  /* 0x0000000000007941 */ /* 0x000fea0003800000 */
.L_x_1403:
[----:B------:R-:W-:Y:S05]  /*3c50*/  @!P4 BRA `(.L_x_1405) ;  /* 0x000000000048c947 */ /* 0x000fea0003800000 */
[----:B------:R-:W-:Y:S01]  /*3c60*/  FFMA.FTZ R0, R5, R18, R20 ;  /* 0x0000001205007223 */ /* 0x000fe20000010014 */
[----:B------:R-:W-:-:S03]  /*3c70*/  FFMA.FTZ R3, R2, R19, R21 ;  /* 0x0000001302037223 */ /* 0x000fc60000010015 */
[----:B-1----:R-:W-:Y:S01]  /*3c80*/  FMUL.FTZ R10, R0, -1.4426950216293334961 ;  /* 0xbfb8aa3b000a7820 */ /* 0x002fe20000410000 */
        /* <DEDUP_REMOVED lines=15> */
.L_x_1405:
[----:B------:R-:W-:Y:S04]  /*3d80*/  BSSY B0, `(.L_x_1406) ;  /* 0x0000013000007945 */ /* 0x000fe80003800000 */
[----:B------:R-:W-:Y:S05]  /*3d90*/  @P0 BRA `(.L_x_1407) ;  /* 0x0000000000440947 */ /* 0x000fea0003800000 */
[----:B------:R-:W-:Y:S01]  /*3da0*/  ULDC.64 UR12, c[0x0][0x288] ;  /* 0x0000a200000c7ab9 */ /* 0x000fe20000000a00 */
[----:B-1----:R-:W-:Y:S01]  /*3db0*/  MOV R10, R56 ;  /* 0x00000038000a7202 */ /* 0x002fe20000000f00 */
        /* <DEDUP_REMOVED lines=8> */
[----:B------:R-:W-:Y:S01]  /*3e40*/  FFMA.FTZ R13, R19, R13, -R0 ;  /* 0x0000000d130d7223 */ /* 0x000fe20000010800 */
[----:B------:R-:W-:Y:S02]  /*3e50*/  LEA R2, P0, R10, UR12, 0x2 ;  /* 0x0000000c0a027c11 */ /* 0x000fe4000f8010ff */
[-C--:B------:R-:W-:Y:S01]  /*3e60*/  FMUL.FTZ R12, R5, R44.reuse ;  /* 0x0000002c050c7220 */ /* 0x080fe20000410000 */
[----:B------:R-:W-:Y:S01]  /*3e70*/  IADD3 R45, R11, R45, RZ ;  /* 0x0000002d0b2d7210 */ /* 0x000fe20007ffe0ff */
[----:B------:R-:W-:-:S03]  /*3e80*/  FMUL.FTZ R13, R13, R44 ;  /* 0x0000002c0d0d7220 */ /* 0x000fc60000410000 */
[----:B------:R-:W-:-:S05]  /*3e90*/  LEA.HI.X R3, R10, UR13, R45, 0x2, P0 ;  /* 0x0000000d0a037c11 */ /* 0x000fca00080f142d */
[----:B------:R2:W-:Y:S02]  /*3ea0*/  STG.E.64 desc[UR8][R2.64], R12 ;  /* 0x0000000c02007986 */ /* 0x0005e4000c101b08 */
.L_x_1407:
[----:B------:R-:W-:Y:S05]  /*3eb0*/  BSYNC B0 ;  /* 0x0000000000007941 */ /* 0x000fea0003800000 */
.L_x_1406:
[----:B------:R-:W-:Y:S05]  /*3ec0*/  @!P4 BRA `(.L_x_1408) ;  /* 0x000000000048c947 */ /* 0x000fea0003800000 */
[----:B------:R-:W-:Y:S01]  /*3ed0*/  FFMA.FTZ R0, R7, R18, R20 ;  /* 0x0000001207007223 */ /* 0x000fe20000010014 */
[----:B--2---:R-:W-:-:S03]  /*3ee0*/  FFMA.FTZ R2, R4, R19, R21 ;  /* 0x0000001304027223 */ /* 0x004fc60000010015 */
[----:B------:R-:W-:Y:S01]  /*3ef0*/  FMUL.FTZ R3, R0, -1.4426950216293334961 ;  /* 0xbfb8aa3b00037820 */ /* 0x000fe20000410000 */
[----:B-1----:R-:W-:-:S05]  /*3f00*/  FMUL.FTZ R10, R2, -1.4426950216293334961 ;  /* 0xbfb8aa3b020a7820 */ /* 0x002fca0000410000 */
[----:B------:R-:W1:Y:S08]  /*3f10*/  MUFU.EX2 R3, R3 ;  /* 0x0000000300037308 */ /* 0x000e700000000800 */
[----:B------:R-:W2:Y:S01]  /*3f20*/  MUFU.EX2 R10, R10 ;  /* 0x0000000a000a7308 */ /* 0x000ea20000000800 */
[----:B-1----:R-:W-:-:S07]  /*3f30*/  FADD.FTZ R5, R3, 1 ;  /* 0x3f80000003057421 */ /* 0x002fce0000010000 */
[----:B------:R-:W1:Y:S01]  /*3f40*/  MUFU.RCP R5, R5 ;  /* 0x0000000500057308 */ /* 0x000e620000001000 */
[----:B--2---:R-:W-:-:S07]  /*3f50*/  FADD.FTZ R11, R10, 1 ;  /* 0x3f8000000a0b7421 */ /* 0x004fce0000010000 */
        /* <DEDUP_REMOVED lines=9> */
.L_x_1408:
[----:B------:R-:W-:Y:S04]  /*3ff0*/  BSSY B0, `(.L_x_1409) ;  /* 0x0000013000007945 */ /* 0x000fe80003800000 */
[----:B------:R-:W-:Y:S05]  /*4000*/  @P2 BRA `(.L_x_1410) ;  /* 0x0000000000442947 */ /* 0x000fea0003800000 */
[----:B------:R-:W-:Y:S01]  /*4010*/  ULDC.64 UR12, c[0x0][0x288] ;  /* 0x0000a200000c7ab9 */ /* 0x000fe20000000a00 */
[----:B--2---:R-:W-:Y:S01]  /*4020*/  MOV R2, R56 ;  /* 0x0000003800027202 */ /* 0x004fe20000000f00 */
[----:B------:R-:W-:Y:S01]  /*4030*/  IMAD R0, R43, UR12, RZ ;  /* 0x0000000c2b007c24 */ /* 0x000fe2000f8e02ff */
[----:B------:R-:W-:Y:S01]  /*4040*/  MOV R3, R59 ;  /* 0x0000003b00037202 */ /* 0x000fe20000000f00 */
[-CC-:B------:R-:W-:Y:S01]  /*4050*/  FFMA.FTZ R7, R7, R8.reuse, R25.reuse ;  /* 0x0000000807077223 */ /* 0x180fe20000010019 */
[----:B------:R-:W-:Y:S01]  /*4060*/  FFMA.FTZ R4, R4, R8, R25 ;  /* 0x0000000804047223 */ /* 0x000fe20000010019 */
[----:B-1----:R-:W-:-:S04]  /*4070*/  IMAD.WIDE.U32 R10, R49, UR12, R2 ;  /* 0x0000000c310a7c25 */ /* 0x002fc8000f8e0002 */
[----:B------:R-:W-:Y:S01]  /*4080*/  FFMA.FTZ R7, R18, R14, -R7 ;  /* 0x0000000e12077223 */ /* 0x000fe20000010807 */
[----:B------:R-:W-:Y:S01]  /*4090*/  FFMA.FTZ R5, R19, R15, -R4 ;  /* 0x0000000f13057223 */ /* 0x000fe20000010804 */
[----:B------:R-:W-:Y:S01]  /*40a0*/  IMAD R3, R49, UR13, R0 ;  /* 0x0000000d31037c24 */ /* 0x000fe2000f8e0200 */
[----:B------:R-:W-:Y:S01]  /*40b0*/  ULDC.64 UR12, c[0x0][0x210] ;  /* 0x00008400000c7ab9 */ /* 0x000fe20000000a00 */
[-C--:B------:R-:W-:Y:S01]  /*40c0*/  FMUL.FTZ R4, R7, R44.reuse ;  /* 0x0000002c07047220 */ /* 0x080fe20000410000 */
[----:B------:R-:W-:Y:S01]  /*40d0*/  LEA R2, P0, R10, UR12, 0x2 ;  /* 0x0000000c0a027c11 */ /* 0x000fe2000f8010ff */
[----:B------:R-:W-:Y:S01]  /*40e0*/  FMUL.FTZ R5, R5, R44 ;  /* 0x0000002c05057220 */ /* 0x000fe20000410000 */
[----:B------:R-:W-:-:S04]  /*40f0*/  IADD3 R3, R11, R3, RZ ;  /* 0x000000030b037210 */ /* 0x000fc80007ffe0ff */
[----:B------:R-:W-:-:S05]  /*4100*/  LEA.HI.X R3, R10, UR13, R3, 0x2, P0 ;  /* 0x0000000d0a037c11 */ /* 0x000fca00080f1403 */
[----:B------:R3:W-:Y:S02]  /*4110*/  STG.E.64 desc[UR8][R2.64], R4 ;  /* 0x0000000402007986 */ /* 0x0007e4000c101b08 */
.L_x_1410:
[----:B------:R-:W-:Y:S05]  /*4120*/  BSYNC B0 ;  /* 0x0000000000007941 */ /* 0x000fea0003800000 */
.L_x_1409:
[----:B------:R-:W-:Y:S05]  /*4130*/  @!P4 BRA `(.L_x_1411) ;  /* 0x000000000048c947 */ /* 0x000fea0003800000 */
[----:B------:R-:W-:Y:S01]  /*4140*/  FFMA.FTZ R20, R9, R18, R20 ;  /* 0x0000001209147223 */ /* 0x000fe20000010014 */
[----:B------:R-:W-:-:S03]  /*4150*/  FFMA.FTZ R21, R6, R19, R21 ;  /* 0x0000001306157223 */ /* 0x000fc60000010015 */
[----:B------:R-:W-:Y:S01]  /*4160*/  FMUL.FTZ R0, R20, -1.4426950216293334961 ;  /* 0xbfb8aa3b14007820 */ /* 0x000fe20000410000 */
[----:B---3--:R-:W-:-:S05]  /*4170*/  FMUL.FTZ R4, R21, -1.4426950216293334961 ;  /* 0xbfb8aa3b15047820 */ /* 0x008fca0000410000 */
[----:B------:R-:W2:Y:S08]  /*4180*/  MUFU.EX2 R0, R0 ;  /* 0x0000000000007308 */ /* 0x000eb00000000800 */
[----:B------:R-:W3:Y:S01]  /*4190*/  MUFU.EX2 R4, R4 ;  /* 0x0000000400047308 */ /* 0x000ee20000000800 */
[----:B--2---:R-:W-:-:S07]  /*41a0*/  FADD.FTZ R2, R0, 1 ;  /* 0x3f80000000027421 */ /* 0x004fce0000010000 */
[----:B------:R-:W2:Y:S01]  /*41b0*/  MUFU.RCP R3, R2 ;  /* 0x0000000200037308 */ /* 0x000ea20000001000 */
[----:B---3--:R-:W-:-:S07]  /*41c0*/  FADD.FTZ R5, R4, 1 ;  /* 0x3f80000004057421 */ /* 0x008fce0000010000 */
[----:B-1----:R-:W1:Y:S01]  /*41d0*/  MUFU.RCP R10, R5 ;  /* 0x00000005000a7308 */ /* 0x002e620000001000 */
[----:B--2---:R-:W-:Y:S01]  /*41e0*/  FADD.FTZ R7, -R3, 1 ;  /* 0x3f80000003077421 */ /* 0x004fe20000010100 */
[----:B------:R-:W-:-:S03]  /*41f0*/  FMUL.FTZ R16, R16, R3 ;  /* 0x0000000310107220 */ /* 0x000fc60000410000 */
[----:B------:R-:W-:Y:S01]  /*4200*/  FFMA.FTZ R7, R20, R7, 1 ;  /* 0x3f80000014077423 */ /* 0x000fe20000010007 */
[----:B-1----:R-:W-:Y:S01]  /*4210*/  FADD.FTZ R12, -R10, 1 ;  /* 0x3f8000000a0c7421 */ /* 0x002fe20000010100 */
[----:B------:R-:W-:Y:S02]  /*4220*/  FMUL.FTZ R17, R17, R10 ;  /* 0x0000000a11117220 */ /* 0x000fe40000410000 */
[----:B------:R-:W-:Y:S01]  /*4230*/  FMUL.FTZ R16, R16, R7 ;  /* 0x0000000710107220 */ /* 0x000fe20000410000 */
[----:B------:R-:W-:-:S04]  /*4240*/  FFMA.FTZ R12, R21, R12, 1 ;  /* 0x3f800000150c7423 */ /* 0x000fc8000001000c */
[----:B------:R-:W-:-:S07]  /*4250*/  FMUL.FTZ R17, R17, R12 ;  /* 0x0000000c11117220 */ /* 0x000fce0000410000 */
.L_x_1411:
[----:B------:R-:W-:Y:S04]  /*4260*/  BSSY B0, `(.L_x_1412) ;  /* 0x0000012000007945 */ /* 0x000fe80003800000 */
        /* <DEDUP_REMOVED lines=9> */
[----:B------:R-:W-:Y:S01]  /*4300*/  IMAD R41, R48, UR13, R41 ;  /* 0x0000000d30297c24 */ /* 0x000fe2000f8e0229 */
[----:B------:R-:W-:Y:S01]  /*4310*/  ULDC.64 UR12, c[0x0][0x210] ;  /* 0x00008400000c7ab9 */ /* 0x000fe20000000a00 */
[-C--:B------:R-:W-:Y:S01]  /*4320*/  FMUL.FTZ R16, R9, R44.reuse ;  /* 0x0000002c09107220 */ /* 0x080fe20000410000 */
[----:B--23--:R-:W-:Y:S01]  /*4330*/  LEA R2, P0, R56, UR12, 0x2 ;  /* 0x0000000c38027c11 */ /* 0x00cfe2000f8010ff */
[----:B------:R-:W-:Y:S01]  /*4340*/  FMUL.FTZ R17, R17, R44 ;  /* 0x0000002c11117220 */ /* 0x000fe20000410000 */
[----:B------:R-:W-:-:S04]  /*4350*/  IADD3 R41, R57, R41, RZ ;  /* 0x0000002939297210 */ /* 0x000fc80007ffe0ff */
[----:B------:R-:W-:-:S05]  /*4360*/  LEA.HI.X R3, R56, UR13, R41, 0x2, P0 ;  /* 0x0000000d38037c11 */ /* 0x000fca00080f1429 */
[----:B------:R4:W-:Y:S02]  /*4370*/  STG.E.64 desc[UR8][R2.64], R16 ;  /* 0x0000001002007986 */ /* 0x0009e4000c101b08 */
.L_x_1413:
[----:B------:R-:W-:Y:S05]  /*4380*/  BSYNC B0 ;  /* 0x0000000000007941 */ /* 0x000fea0003800000 */
.L_x_1412:
[----:B--234-:R-:W2:Y:S01]  /*4390*/  LDC R3, c[0x0][0x10] ;  /* 0x00000400ff037b82 */ /* 0x01cea20000000800 */
[----:B------:R-:W-:Y:S02]  /*43a0*/  IADD3 R46, R46, 0x1, RZ ;  /* 0x000000012e2e7810 */ /* 0x000fe40007ffe0ff */
[----:B--2---:R-:W-:-:S04]  /*43b0*/  IADD3 R52, R3, R52, RZ ;  /* 0x0000003403347210 */ /* 0x004fc80007ffe0ff */
[----:B------:R-:W-:-:S13]  /*43c0*/  ISETP.GE.AND P0, PT, R52, UR4, PT ;  /* 0x0000000434007c0c */ /* 0x000fda000bf06270 */
[----:B------:R-:W-:Y:S05]  /*43d0*/  @!P0 BRA `(.L_x_1414) ;  /* 0xffffffbc00d08947 */ /* 0x000fea000383ffff */
.L_x_1379:
[----:B------:R-:W2:Y:S01]  /*43e0*/  LDC R4, c[0x0][0xc] ;  /* 0x00000300ff047b82 */ /* 0x000ea20000000800 */
[----:B------:R-:W-:Y:S01]  /*43f0*/  ISETP.NE.AND P1, PT, R53, RZ, PT ;  /* 0x000000ff3500720c */ /* 0x000fe20003f25270 */
[----:B------:R-:W-:Y:S06]  /*4400*/  BSSY B0, `(.L_x_1415) ;  /* 0x0000011000007945 */ /* 0x000fec0003800000 */
[----:B------:R-:W3:Y:S08]  /*4410*/  LDC R7, c[0x0][0x10] ;  /* 0x00000400ff077b82 */ /* 0x000ef00000000800 */
[----:B------:R-:W4:Y:S01]  /*4420*/  LDC.64 R2, c[0x0][0x258] ;  /* 0x00009600ff027b82 */ /* 0x000f220000000a00 */
[----:B--2---:R-:W-:-:S02]  /*4430*/  ISETP.NE.AND P0, PT, R4, 0x1, PT ;  /* 0x000000010400780c */ /* 0x004fc40003f05270 */
[----:B---3--:R-:W-:-:S04]  /*4440*/  SHF.L.U32 R0, R7, 0x1, RZ ;  /* 0x0000000107007819 */ /* 0x008fc800000006ff */
[----:B------:R-:W-:-:S05]  /*4450*/  SEL R5, R0, RZ, P0 ;  /* 0x000000ff00057207 */ /* 0x000fca0000000000 */
[----:B----4-:R-:W-:Y:S01]  /*4460*/  IMAD.WIDE.U32 R2, R5, 0x4, R2 ;  /* 0x0000000405027825 */ /* 0x010fe200078e0002 */
[----:B------:R-:W-:Y:S06]  /*4470*/  @P1 BRA `(.L_x_1416) ;  /* 0x0000000000241947 */ /* 0x000fec0003800000 */
[----:B------:R-:W2:Y:S01]  /*4480*/  S2R R0, SR_LANEID ;  /* 0x0000000000007919 */ /* 0x000ea20000000000 */
[----:B------:R-:W-:Y:S02]  /*4490*/  VOTEU.ANY UR4, UPT, PT ;  /* 0x0000000000047886 */ /* 0x000fe400038e0100 */
[----:B------:R-:W-:Y:S02]  /*44a0*/  UFLO.U32 UR5, UR4 ;  /* 0x00000004000572bd */ /* 0x000fe400080e0000 */
[----:B------:R-:W3:Y:S04]  /*44b0*/  POPC R5, UR4 ;  /* 0x0000000400057d09 */ /* 0x000ee80008000000 */
[----:B--2---:R-:W-:-:S13]  /*44c0*/  ISETP.EQ.U32.AND P0, PT, R0, UR5, PT ;  /* 0x0000000500007c0c */ /* 0x004fda000bf02070 */
[----:B------:R-:W-:Y:S06]  /*44d0*/  @P0 MEMBAR.ALL.GPU ;  /* 0x0000000000000992 */ /* 0x000fec000000a000 */
[----:B------:R-:W-:-:S00]  /*44e0*/  @P0 ERRBAR ;  /* 0x00000000000009ab */ /* 0x000fc00000000000 */
[----:B------:R-:W-:Y:S06]  /*44f0*/  @P0 CGAERRBAR ;  /* 0x00000000000005ab */ /* 0x000fec0000000000 */
[----:B---3--:R2:W-:Y:S02]  /*4500*/  @P0 REDG.E.ADD.S32.STRONG.GPU desc[UR8][R2.64], R5 ;  /* 0x000000050200098e */ /* 0x0085e4000c10e388 */
.L_x_1416:
[----:B------:R-:W-:Y:S05]  /*4510*/  BSYNC B0 ;  /* 0x0000000000007941 */ /* 0x000fea0003800000 */
.L_x_1415:
[----:B------:R-:W3:Y:S01]  /*4520*/  S2UR UR4, SR_CTAID.X ;  /* 0x00000000000479c3 */ /* 0x000ee20000002500 */
[----:B------:R-:W-:Y:S02]  /*4530*/  IADD3 R0, R4, -0x1, RZ ;  /* 0xffffffff04007810 */ /* 0x000fe40007ffe0ff */
[----:B--2---:R-:W-:-:S05]  /*4540*/  IADD3 R5, R7, -0x1, RZ ;  /* 0xffffffff07057810 */ /* 0x004fca0007ffe0ff */
[----:B------:R-:W2:Y:S01]  /*4550*/  S2UR UR5, SR_CTAID.Y ;  /* 0x00000000000579c3 */ /* 0x000ea20000002600 */
[----:B---3--:R-:W-:-:S04]  /*4560*/  ISETP.NE.AND P0, PT, R0, UR4, PT ;  /* 0x0000000400007c0c */ /* 0x008fc8000bf05270 */
[----:B--2---:R-:W-:-:S13]  /*4570*/  ISETP.NE.OR P0, PT, R5, UR5, P0 ;  /* 0x0000000505007c0c */ /* 0x004fda0008705670 */
[----:B------:R-:W-:Y:S05]  /*4580*/  @P0 EXIT ;  /* 0x000000000000094d */ /* 0x000fea0003800000 */
[----:B------:R-:W-:Y:S05]  /*4590*/  @P1 BRA `(.L_x_1417) ;  /* 0x0000000000201947 */ /* 0x000fea0003800000 */
[----:B------:R-:W-:-:S05]  /*45a0*/  IMAD R0, R4, R7, RZ ;  /* 0x0000000704007224 */ /* 0x000fca00078e02ff */
[----:B------:R-:W-:-:S13]  /*45b0*/  ISETP.NE.AND P0, PT, R0, -0x1, PT ;  /* 0xffffffff0000780c */ /* 0x000fda0003f05270 */
[----:B------:R-:W-:Y:S05]  /*45c0*/  @!P0 BRA `(.L_x_1417) ;  /* 0x0000000000148947 */ /* 0x000fea0003800000 */
.L_x_1418:
[----:B------:R-:W2:Y:S04]  /*45d0*/  LDG.E.STRONG.GPU R5, desc[UR8][R2.64] ;  /* 0x0000000802057981 */ /* 0x000ea8000c1ef900 */
[----:B--2---:R-:W-:Y:S01]  /*45e0*/  CCTL.IVALL ;  /* 0x00000000ff00798f */ /* 0x004fe20002000000 */
[----:B------:R-:W-:Y:S05]  /*45f0*/  YIELD ;  /* 0x0000000000007946 */ /* 0x000fea0003800000 */
[----:B------:R-:W-:-:S13]  /*4600*/  ISETP.NE.AND P0, PT, R5, R0, PT ;  /* 0x000000000500720c */ /* 0x000fda0003f05270 */
[----:B------:R-:W-:Y:S05]  /*4610*/  @P0 BRA `(.L_x_1418) ;  /* 0xfffffffc00ec0947 */ /* 0x000fea000383ffff */
.L_x_1417:
[----:B------:R-:W-:Y:S05]  /*4620*/  WARPSYNC.ALL ;  /* 0x0000000000007948 */ /* 0x000fea0003800000 */
[----:B0-----:R-:W0:Y:S08]  /*4630*/  LDC.64 R22, c[0x0][0x288] ;  /* 0x0000a200ff167b82 */ /* 0x001e300000000a00 */
        /* <DEDUP_REMOVED lines=17> */
[----:B------:R-:W2:Y:S03]  /*4750*/  LDC.64 R16, c[0x0][0x220] ;  /* 0x00008800ff107b82 */ /* 0x000ea60000000a00 */
[----:B------:R-:W-:-:S04]  /*4760*/  IADD3.X R5, RZ, R5, RZ, P0, !PT ;  /* 0x00000005ff057210 */ /* 0x000fc800007fe4ff */
[--C-:B-1----:R-:W-:Y:S02]  /*4770*/  SHF.R.S64 R27, R2, 0x1, R5.reuse ;  /* 0x00000001021b7819 */ /* 0x102fe40000001005 */
[----:B------:R-:W-:-:S04]  /*4780*/  SHF.R.S32.HI R2, RZ, 0x1, R5 ;  /* 0x00000001ff027819 */ /* 0x000fc80000011405 */
[----:B------:R-:W-:-:S07]  /*4790*/  SHF.L.U64.HI R29, R27, 0x2, R2 ;  /* 0x000000021b1d7819 */ /* 0x000fce0000010202 */
.L_x_1419:
[----:B------:R-:W-:-:S04]  /*47a0*/  LEA R6, P0, R53, UR4, 0x2 ;  /* 0x0000000435067c11 */ /* 0x000fc8000f8010ff */
[----:B------:R-:W-:Y:S02]  /*47b0*/  LEA.HI.X R7, R53, UR5, R0, 0x2, P0 ;  /* 0x0000000535077c11 */ /* 0x000fe400080f1400 */
[-C--:B------:R-:W-:Y:S02]  /*47c0*/  LEA R8, P0, R24, R6.reuse, 0x2 ;  /* 0x0000000618087211 */ /* 0x080fe400078010ff */
[-C--:B------:R-:W-:Y:S01]  /*47d0*/  LEA R12, P1, R22, R6.reuse, 0x2 ;  /* 0x00000006160c7211 */ /* 0x080fe200078210ff */
[----:B-1----:R-:W3:Y:S01]  /*47e0*/  LDG.E R18, desc[UR8][R6.64] ;  /* 0x0000000806127981 */ /* 0x002ee2000c1e1900 */
        /* <DEDUP_REMOVED lines=10> */
[----:B--2---:R-:W-:Y:S01]  /*4890*/  IMAD.WIDE R4, R5, 0x4, R16 ;  /* 0x0000000405047825 */ /* 0x004fe200078e0210 */
[----:B------:R-:W-:Y:S02]  /*48a0*/  ISETP.GT.U32.AND P0, PT, R24, R53, PT ;  /* 0x000000351800720c */ /* 0x000fe40003f04070 */
[----:B------:R-:W-:-:S04]  /*48b0*/  SHF.R.S32.HI R0, RZ, 0x1f, R53 ;  /* 0x0000001fff007819 */ /* 0x000fc80000011435 */
[----:B------:R-:W-:Y:S01]  /*48c0*/  ISETP.GT.AND.EX P0, PT, R25, R0, PT, P0 ;  /* 0x000000001900720c */ /* 0x000fe20003f04300 */
[----:B---3--:R1:W-:Y:S04]  /*48d0*/  STG.E.64 desc[UR8][R2.64], R18 ;  /* 0x0000001202007986 */ /* 0x0083e8000c101b08 */
[----:B----4-:R1:W-:Y:S08]  /*48e0*/  STG.E.64 desc[UR8][R4.64], R20 ;  /* 0x0000001404007986 */ /* 0x0103f0000c101b08 */
[----:B------:R-:W-:Y:S05]  /*48f0*/  @P0 BRA `(.L_x_1419) ;  /* 0xfffffffc00a80947 */ /* 0x000fea000383ffff */
[----:B------:R-:W-:Y:S05]  /*4900*/  EXIT ;  /* 0x000000000000794d */ /* 0x000fea0003800000 */
.L_x_1420:
        /* <DEDUP_REMOVED lines=15> */
.L_x_3249:


//--------------------- .text._Z35group_norm_nhwc_bwd_one_pass_kernelI11Fp32IOFp32WLi256ELi42ELi672EEv26Group_norm_nhwc_bwd_params --------------------------
	.section	.text._Z35group_norm_nhwc_bwd_one_pass_kernelI11Fp32IOFp32WLi256ELi42ELi672EEv26Group_norm_nhwc_bwd_params,"ax",@progbits
	.align	128
        .global         _Z35group_norm_nhwc_bwd_one_pass_kernelI11Fp32IOFp32WLi256ELi42ELi672EEv26Group_norm_nhwc_bwd_params
        .type           _Z35group_norm_nhwc_bwd_one_pass_kernelI11Fp32IOFp32WLi256ELi42ELi672EEv26Group_norm_nhwc_bwd_params,@function
        .size           _Z35group_norm_nhwc_bwd_one_pass_kernelI11Fp32IOFp32WLi256ELi42ELi672EEv26Group_norm_nhwc_bwd_params,(.L_x_3250 - _Z35group_norm_nhwc_bwd_one_pass_kernelI11Fp32IOFp32WLi256ELi42ELi672EEv26Group_norm_nhwc_bwd_params)
        .other          _Z35group_norm_nhwc_bwd_one_pass_kernelI11Fp32IOFp32WLi256ELi42ELi672EEv26Group_norm_nhwc_bwd_params,@"STO_CUDA_ENTRY STV_DEFAULT"
_Z35group_norm_nhwc_bwd_one_pass_kernelI11Fp32IOFp32WLi256ELi42ELi672EEv26Group_norm_nhwc_bwd_params:
.text._Z35group_norm_nhwc_bwd_one_pass_kernelI11Fp32IOFp32WLi256ELi42ELi672EEv26Group_norm_nhwc_bwd_params:
        /* <DEDUP_REMOVED lines=17> */
[----:B------:R-:W-:Y:S01]  /*0110*/  UIMAD.WIDE.U32 UR8, UR12, 0x3, URZ ;  /* 0x000000030c0878a5 */ /* 0x000fe2000f8e003f */
[--C-:B------:R-:W-:Y:S01]  /*0120*/  SHF.R.S32.HI R3, RZ, 0x1f, R70.reuse ;  /* 0x0000001fff037819 */ /* 0x100fe20000011446 */
[----:B------:R-:W-:Y:S02]  /*0130*/  UIMAD UR10, UR13, 0x3, URZ ;  /* 0x000000030d0a78a4 */ /* 0x000fe4000f8e023f */
[----:B------:R-:W0:Y:S01]  /*0140*/  LDC R69, c[0x0][0x2ac] ;  /* 0x0000ab00ff457b82 */ /* 0x000e220000000800 */
[----:B------:R-:W-:Y:S01]  /*0150*/  ULEA.HI UR11, UP0, UR13, UR12, URZ, 0x1 ;  /* 0x0000000c0d0b7291 */ /* 0x000fe2000f81083f */
[----:B------:R-:W-:Y:S01]  /*0160*/  LEA.HI R3, R3, R70, RZ, 0x5 ;  /* 0x0000004603037211 */ /* 0x000fe200078f28ff */
[----:B------:R-:W-:Y:S01]  /*0170*/  UIADD3 UR10, UR9, UR10, URZ ;  /* 0x0000000a090a7290 */ /* 0x000fe2000fffe03f */
[----:B------:R-:W-:Y:S01]  /*0180*/  IMAD R71, R2, -0x15, R70 ;  /* 0xffffffeb02477824 */ /* 0x000fe200078e0246 */
[----:B------:R-:W-:Y:S01]  /*0190*/  UIADD3.X UR12, URZ, UR13, URZ, UP0, !UPT ;  /* 0x0000000d3f0c7290 */ /* 0x000fe200087fe43f */
[----:B------:R-:W-:Y:S01]  /*01a0*/  SHF.R.S32.HI R3, RZ, 0x5, R3 ;  /* 0x00000005ff037819 */ /* 0x000fe20000011403 */
[----:B------:R-:W-:Y:S01]  /*01b0*/  ULDC.64 UR18, c[0x0][0x290] ;  /* 0x0000a40000127ab9 */ /* 0x000fe20000000a00 */
[----:B------:R-:W2:Y:S01]  /*01c0*/  S2UR UR7, SR_CgaCtaId ;  /* 0x00000000000779c3 */ /* 0x000ea20000008800 */
[----:B------:R-:W-:Y:S01]  /*01d0*/  ULEA.HI UR8, UP0, UR10, UR8, URZ, 0x1 ;  /* 0x000000080a087291 */ /* 0x000fe2000f81083f */
[----:B------:R-:W-:Y:S01]  /*01e0*/  SHF.L.U32 R71, R71, 0x1, RZ ;  /* 0x0000000147477819 */ /* 0x000fe200000006ff */
[----:B------:R-:W-:Y:S01]  /*01f0*/  UMOV UR4, 0x400 ;  /* 0x0000040000047882 */ /* 0x000fe20000000000 */
[----:B------:R-:W-:-:S02]  /*0200*/  USHF.R.S32.HI UR9, URZ, 0x1, UR12 ;  /* 0x000000013f097899 */ /* 0x000fc4000801140c */
[----:B------:R-:W-:Y:S01]  /*0210*/  UIADD3.X UR10, URZ, UR10, URZ, UP0, !UPT ;  /* 0x0000000a3f0a7290 */ /* 0x000fe200087fe43f */
[----:B------:R-:W-:-:S03]  /*0220*/  ULDC.U8 UR17, c[0x0][0x2a4] ;  /* 0x0000a90000117ab9 */ /* 0x000fc60000000000 */
[----:B------:R-:W-:Y:S02]  /*0230*/  USHF.R.S64 UR8, UR8, 0x1, UR10 ;  /* 0x0000000108087899 */ /* 0x000fe4000800100a */
[----:B------:R-:W-:Y:S01]  /*0240*/  USHF.R.S32.HI UR10, URZ, 0x1, UR10 ;  /* 0x000000013f0a7899 */ /* 0x000fe2000801140a */
[----:B0-----:R-:W-:-:S03]  /*0250*/  IMAD R69, R69, UR16, R2 ;  /* 0x0000001045457c24 */ /* 0x001fc6000f8e0202 */
[----:B------:R-:W-:Y:S02]  /*0260*/  USHF.L.U64.HI UR10, UR8, 0x2, UR10 ;  /* 0x00000002080a7899 */ /* 0x000fe4000801020a */
[C---:B------:R-:W-:Y:S02]  /*0270*/  ISETP.GE.U32.AND P1, PT, R69.reuse, UR18, PT ;  /* 0x0000001245007c0c */ /* 0x040fe4000bf26070 */
[----:B------:R-:W-:Y:S01]  /*0280*/  SHF.R.S32.HI R61, RZ, 0x1f, R69 ;  /* 0x0000001fff3d7819 */ /* 0x000fe20000011445 */
[----:B--2---:R-:W-:Y:S01]  /*0290*/  ULEA UR4, UR7, UR4, 0x18 ;  /* 0x0000000407047291 */ /* 0x004fe2000f8ec03f */
[----:B------:R-:W-:Y:S01]  /*02a0*/  IADD3 R68, R69, 0x20, RZ ;  /* 0x0000002045447810 */ /* 0x000fe20007ffe0ff */
[----:B------:R-:W-:Y:S01]  /*02b0*/  USHF.R.S64 UR7, UR11, 0x1, UR12 ;  /* 0x000000010b077899 */ /* 0x000fe2000800100c */
[----:B------:R-:W-:Y:S02]  /*02c0*/  ISETP.GE.AND.EX P1, PT, R61, UR19, PT, P1 ;  /* 0x000000133d007c0c */ /* 0x000fe4000bf26310 */
[C---:B------:R-:W-:Y:S01]  /*02d0*/  IADD3 R67, R69.reuse, 0x40, RZ ;  /* 0x0000004045437810 */ /* 0x040fe20007ffe0ff */
[----:B------:R-:W-:Y:S01]  /*02e0*/  USHF.L.U64.HI UR9, UR7, 0x2, UR9 ;  /* 0x0000000207097899 */ /* 0x000fe20008010209 */
[----:B------:R-:W-:-:S02]  /*02f0*/  IADD3 R66, R69, 0x60, RZ ;  /* 0x0000006045427810 */ /* 0x000fc40007ffe0ff */
[----:B------:R-:W-:Y:S02]  /*0300*/  ISETP.LT.U32.AND P1, PT, R70, 0x2a0, !P1 ;  /* 0x000002a04600780c */ /* 0x000fe40004f21070 */
[C---:B------:R-:W-:Y:S02]  /*0310*/  IADD3 R65, R69.reuse, 0x80, RZ ;  /* 0x0000008045417810 */ /* 0x040fe40007ffe0ff */
[C---:B------:R-:W-:Y:S02]  /*0320*/  IADD3 R64, R69.reuse, 0xa0, RZ ;  /* 0x000000a045407810 */ /* 0x040fe40007ffe0ff */
[C---:B------:R-:W-:Y:S02]  /*0330*/  IADD3 R63, R69.reuse, 0xc0, RZ ;  /* 0x000000c0453f7810 */ /* 0x040fe40007ffe0ff */
[----:B------:R-:W-:Y:S02]  /*0340*/  IADD3 R62, R69, 0xe0, RZ ;  /* 0x000000e0453e7810 */ /* 0x000fe40007ffe0ff */
[----:B------:R-:W-:Y:S01]  /*0350*/  LEA R58, R3, UR4, 0x3 ;  /* 0x00000004033a7c11 */ /* 0x000fe2000f8e18ff */
[----:B-1----:R-:W-:-:S06]  /*0360*/  UMOV UR4, URZ ;  /* 0x0000003f00047c82 */ /* 0x002fcc0008000000 */
.L_x_1472:
[----:B012---:R-:W0:Y:S01]  /*0370*/  LDC R6, c[0x0][0x2a0] ;  /* 0x0000a800ff067b82 */ /* 0x007e220000000800 */
[----:B------:R-:W-:Y:S01]  /*0380*/  ULDC.64 UR18, c[0x0][0x290] ;  /* 0x0000a40000127ab9 */ /* 0x000fe20000000a00 */
[----:B------:R-:W-:Y:S01]  /*0390*/  SHF.R.S32.HI R13, RZ, 0x1f, R68 ;  /* 0x0000001fff0d7819 */ /* 0x000fe20000011444 */
[----:B------:R-:W-:Y:S01]  /*03a0*/  ULDC.64 UR12, c[0x0][0x298] ;  /* 0x0000a600000c7ab9 */ /* 0x000fe20000000a00 */
[----:B------:R-:W-:Y:S02]  /*03b0*/  ISETP.GE.U32.AND P4, PT, R68, UR18, PT ;  /* 0x0000001244007c0c */ /* 0x000fe4000bf86070 */
[----:B------:R-:W-:Y:S02]  /*03c0*/  CS2R R38, SRZ ;  /* 0x0000000000267805 */ /* 0x000fe4000001ff00 */
[----:B------:R-:W-:Y:S02]  /*03d0*/  ISETP.LE.AND P3, PT, RZ, UR6, PT ;  /* 0x00000006ff007c0c */ /* 0x000fe4000bf63270 */
[----:B------:R-:W-:Y:S01]  /*03e0*/  ISETP.GE.AND.EX P4, PT, R13, UR19, PT, P4 ;  /* 0x000000130d007c0c */ /* 0x000fe2000bf86340 */
[----:B------:R-:W1:Y:S01]  /*03f0*/  @P1 LDC.64 R24, c[0x0][0x230] ;  /* 0x00008c00ff181b82 */ /* 0x000e620000000a00 */
[----:B------:R-:W-:-:S02]  /*0400*/  SHF.R.S32.HI R27, RZ, 0x1f, R67 ;  /* 0x0000001fff1b7819 */ /* 0x000fc40000011443 */
[----:B------:R-:W-:Y:S02]  /*0410*/  ISETP.GT.U32.OR P4, PT, R70, 0x29f, P4 ;  /* 0x0000029f4600780c */ /* 0x000fe40002784470 */
[----:B------:R-:W-:Y:S02]  /*0420*/  SHF.R.S32.HI R17, RZ, 0x1f, R66 ;  /* 0x0000001fff117819 */ /* 0x000fe40000011442 */
[----:B------:R-:W-:Y:S02]  /*0430*/  SHF.R.S32.HI R15, RZ, 0x1f, R65 ;  /* 0x0000001fff0f7819 */ /* 0x000fe40000011441 */
[----:B------:R-:W-:Y:S02]  /*0440*/  SHF.R.S32.HI R33, RZ, 0x1f, R64 ;  /* 0x0000001fff217819 */ /* 0x000fe40000011440 */
[----:B0--34-:R-:W-:-:S05]  /*0450*/  IABS R5, R6 ;  /* 0x0000000600057213 */ /* 0x019fca0000000000 */
[----:B------:R-:W0:Y:S01]  /*0460*/  @!P4 LDC.64 R10, c[0x0][0x288] ;  /* 0x0000a200ff0acb82 */ /* 0x000e220000000a00 */
[----:B------:R-:W2:Y:S08]  /*0470*/  I2F.RP R0, R5 ;  /* 0x0000000500007306 */ /* 0x000eb00000209400 */
[----:B--2---:R-:W2:Y:S02]  /*0480*/  MUFU.RCP R0, R0 ;  /* 0x0000000000007308 */ /* 0x004ea40000001000 */
[----:B--2---:R-:W-:-:S06]  /*0490*/  IADD3 R2, R0, 0xffffffe, RZ ;  /* 0x0ffffffe00027810 */ /* 0x004fcc0007ffe0ff */
[----:B------:R2:W3:Y:S02]  /*04a0*/  F2I.FTZ.U32.TRUNC.NTZ R3, R2 ;  /* 0x0000000200037305 */ /* 0x0004e4000021f000 */
[----:B--2---:R-:W-:Y:S01]  /*04b0*/  HFMA2.MMA R2, -RZ, RZ, 0, 0 ;  /* 0x00000000ff027435 */ /* 0x004fe200000001ff */
[----:B---3--:R-:W-:-:S05]  /*04c0*/  IADD3 R4, RZ, -R3, RZ ;  /* 0x80000003ff047210 */ /* 0x008fca0007ffe0ff */
[----:B------:R-:W-:Y:S01]  /*04d0*/  IMAD R7, R4, R5, RZ ;  /* 0x0000000504077224 */ /* 0x000fe200078e02ff */
[----:B------:R-:W-:-:S03]  /*04e0*/  IABS R4, UR6 ;  /* 0x0000000600047c13 */ /* 0x000fc60008000000 */
[----:B------:R-:W-:Y:S01]  /*04f0*/  IMAD.HI.U32 R3, R3, R7, R2 ;  /* 0x0000000703037227 */ /* 0x000fe200078e0002 */
[----:B------:R-:W-:Y:S02]  /*0500*/  LOP3.LUT R2, R6, UR6, RZ, 0x3c, !PT ;  /* 0x0000000606027c12 */ /* 0x000fe4000f8e3cff */
[----:B------:R-:W-:Y:S02]  /*0510*/  LOP3.LUT R7, RZ, R6, RZ, 0x33, !PT ;  /* 0x00000006ff077212 */ /* 0x000fe400078e33ff */
        /* <DEDUP_REMOVED lines=12> */
[----:B------:R-:W2:Y:S02]  /*05e0*/  @P1 LDC.64 R4, c[0x0][0x288] ;  /* 0x0000a200ff041b82 */ /* 0x000ea40000000a00 */
[----:B------:R-:W-:Y:S02]  /*05f0*/  @!P3 IADD3 R0, -R0, RZ, RZ ;  /* 0x000000ff0000b210 */ /* 0x000fe40007ffe1ff */
[----:B------:R-:W-:Y:S02]  /*0600*/  @P2 IADD3 R3, R3, 0x1, RZ ;  /* 0x0000000103032810 */ /* 0x000fe40007ffe0ff */
[----:B------:R-:W-:Y:S02]  /*0610*/  SEL R73, R7, R0, !P0 ;  /* 0x0000000007497207 */ /* 0x000fe40004000000 */
[----:B------:R-:W-:-:S02]  /*0620*/  @!P5 IADD3 R3, -R3, RZ, RZ ;  /* 0x000000ff0303d210 */ /* 0x000fc40007ffe1ff */
[----:B------:R-:W-:Y:S01]  /*0630*/  ISETP.GE.U32.AND P2, PT, R67, UR18, PT ;  /* 0x0000001243007c0c */ /* 0x000fe2000bf46070 */
[----:B------:R-:W-:Y:S01]  /*0640*/  IMAD R0, R73, 0x2a, RZ ;  /* 0x0000002a49007824 */ /* 0x000fe200078e02ff */
[----:B------:R-:W-:Y:S02]  /*0650*/  SEL R3, R7, R3, !P0 ;  /* 0x0000000307037207 */ /* 0x000fe40004000000 */
[----:B------:R-:W-:Y:S02]  /*0660*/  ISETP.GE.AND.EX P5, PT, R27, UR19, PT, P2 ;  /* 0x000000131b007c0c */ /* 0x000fe4000bfa6320 */
[----:B------:R-:W-:Y:S02]  /*0670*/  SHF.R.S32.HI R7, RZ, 0x1f, R71 ;  /* 0x0000001fff077819 */ /* 0x000fe40000011447 */
[----:B------:R-:W-:Y:S02]  /*0680*/  IADD3 R74, P0, R71, R0, RZ ;  /* 0x00000000474a7210 */ /* 0x000fe40007f1e0ff */
[----:B------:R-:W-:-:S02]  /*0690*/  SHF.R.S32.HI R2, RZ, 0x1f, R3 ;  /* 0x0000001fff027819 */ /* 0x000fc40000011403 */
[----:B------:R-:W-:Y:S02]  /*06a0*/  ISETP.GT.U32.OR P5, PT, R70, 0x29f, P5 ;  /* 0x0000029f4600780c */ /* 0x000fe40002fa4470 */
[----:B------:R-:W-:Y:S01]  /*06b0*/  LEA.HI.X.SX32 R75, R0, R7, 0x1, P0 ;  /* 0x00000007004b7211 */ /* 0x000fe200000f0eff */
[----:B------:R-:W-:Y:S01]  /*06c0*/  IMAD R2, R2, UR12, RZ ;  /* 0x0000000c02027c24 */ /* 0x000fe2000f8e02ff */
[----:B------:R-:W-:Y:S01]  /*06d0*/  ISETP.GE.U32.AND P3, PT, R66, UR18, PT ;  /* 0x0000001242007c0c */ /* 0x000fe2000bf66070 */
[----:B--2---:R-:W-:Y:S01]  /*06e0*/  @P1 IMAD R6, R61, R4, RZ ;  /* 0x000000043d061224 */ /* 0x004fe200078e02ff */
[----:B------:R-:W-:Y:S01]  /*06f0*/  ISETP.GE.U32.AND P2, PT, R65, UR18, PT ;  /* 0x0000001241007c0c */ /* 0x000fe2000bf46070 */
[----:B------:R-:W-:Y:S01]  /*0700*/  IMAD R77, R3, UR13, R2 ;  /* 0x0000000d034d7c24 */ /* 0x000fe2000f8e0202 */
[----:B------:R-:W-:Y:S01]  /*0710*/  ISETP.GE.AND.EX P3, PT, R17, UR19, PT, P3 ;  /* 0x0000001311007c0c */ /* 0x000fe2000bf66330 */
[----:B------:R-:W-:Y:S01]  /*0720*/  IMAD.WIDE.U32 R74, R3, UR12, R74 ;  /* 0x0000000c034a7c25 */ /* 0x000fe2000f8e004a */
[----:B------:R-:W-:Y:S01]  /*0730*/  ISETP.GE.AND.EX P2, PT, R15, UR19, PT, P2 ;  /* 0x000000130f007c0c */ /* 0x000fe2000bf46320 */
[----:B------:R-:W2:Y:S01]  /*0740*/  @P1 LDC.64 R2, c[0x0][0x228] ;  /* 0x00008a00ff021b82 */ /* 0x000ea20000000a00 */
[----:B------:R-:W-:Y:S01]  /*0750*/  ISETP.GT.U32.OR P3, PT, R70, 0x29f, P3 ;  /* 0x0000029f4600780c */ /* 0x000fe20001f64470 */
[----:B------:R-:W-:Y:S01]  /*0760*/  @P1 IMAD R29, R69, R5, R6 ;  /* 0x00000005451d1224 */ /* 0x000fe200078e0206 */
[----:B------:R-:W-:Y:S01]  /*0770*/  IADD3 R77, R75, R77, RZ ;  /* 0x0000004d4b4d7210 */ /* 0x000fe20007ffe0ff */
[----:B0-----:R-:W-:Y:S01]  /*0780*/  @!P4 IMAD R5, R13, R10, RZ ;  /* 0x0000000a0d05c224 */ /* 0x001fe200078e02ff */
[----:B------:R-:W-:-:S02]  /*0790*/  @P1 MOV R76, R74 ;  /* 0x0000004a004c1202 */ /* 0x000fc40000000f00 */
[----:B------:R-:W-:Y:S02]  /*07a0*/  CS2R R34, SRZ ;  /* 0x0000000000227805 */ /* 0x000fe4000001ff00 */
[----:B------:R-:W-:Y:S01]  /*07b0*/  ISETP.GT.U32.OR P2, PT, R70, 0x29f, P2 ;  /* 0x0000029f4600780c */ /* 0x000fe20001744470 */
[----:B------:R-:W0:Y:S01]  /*07c0*/  @!P5 LDC.64 R8, c[0x0][0x288] ;  /* 0x0000a200ff08db82 */ /* 0x000e220000000a00 */
[----:B------:R-:W-:Y:S01]  /*07d0*/  @!P4 IMAD R31, R68, R11, R5 ;  /* 0x0000000b441fc224 */ /* 0x000fe200078e0205 */
[----:B------:R-:W-:Y:S01]  /*07e0*/  @!P4 MOV R5, R77 ;  /* 0x0000004d0005c202 */ /* 0x000fe20000000f00 */
[----:B------:R-:W-:Y:S01]  /*07f0*/  @P1 IMAD.WIDE.U32 R18, R69, R4, R76 ;  /* 0x0000000445121225 */ /* 0x000fe200078e004c */
[----:B------:R-:W-:Y:S01]  /*0800*/  @!P4 MOV R4, R74 ;  /* 0x0000004a0004c202 */ /* 0x000fe20000000f00 */
[----:B------:R-:W-:-:S03]  /*0810*/  ULDC.64 UR12, c[0x0][0x248] ;  /* 0x00009200000c7ab9 */ /* 0x000fc60000000a00 */
[----:B------:R-:W3:Y:S01]  /*0820*/  @!P4 LDC.64 R6, c[0x0][0x228] ;  /* 0x00008a00ff06cb82 */ /* 0x000ee20000000a00 */
[----:B------:R-:W-:Y:S01]  /*0830*/  @!P4 IMAD.WIDE.U32 R10, R68, R10, R4 ;  /* 0x0000000a440ac225 */ /* 0x000fe200078e0004 */
[----:B------:R-:W-:Y:S02]  /*0840*/  @P1 IADD3 R29, R19, R29, RZ ;  /* 0x0000001d131d1210 */ /* 0x000fe40007ffe0ff */
[C---:B------:R-:W-:Y:S02]  /*0850*/  @P1 SHF.L.U32 R19, R18.reuse, 0x2, RZ ;  /* 0x0000000212131819 */ /* 0x040fe400000006ff */
[----:B------:R-:W-:Y:S02]  /*0860*/  @P1 SHF.L.U64.HI R16, R18, 0x2, R29 ;  /* 0x0000000212101819 */ /* 0x000fe4000001021d */
[----:B------:R-:W4:Y:S01]  /*0870*/  @!P4 LDC.64 R12, c[0x0][0x230] ;  /* 0x00008c00ff0ccb82 */ /* 0x000f220000000a00 */
[----:B--2---:R-:W-:Y:S02]  /*0880*/  @P1 IADD3 R2, P0, R19, R2, RZ ;  /* 0x0000000213021210 */ /* 0x004fe40007f1e0ff */
[----:B------:R-:W-:-:S02]  /*0890*/  @!P4 IADD3 R11, R11, R31, RZ ;  /* 0x0000001f0b0bc210 */ /* 0x000fc40007ffe0ff */
[----:B-1----:R-:W-:Y:S02]  /*08a0*/  @P1 IADD3 R24, P6, R19, R24, RZ ;  /* 0x0000001813181210 */ /* 0x002fe40007fde0ff */
[----:B------:R-:W-:Y:S01]  /*08b0*/  @P1 IADD3.X R3, R16, R3, RZ, P0, !PT ;  /* 0x0000000310031210 */ /* 0x000fe200007fe4ff */
[----:B------:R-:W1:Y:S01]  /*08c0*/  @!P3 LDC.64 R4, c[0x0][0x288] ;  /* 0x0000a200ff04bb82 */ /* 0x000e620000000a00 */
[----:B0-----:R-:W-:Y:S01]  /*08d0*/  @!P5 IMAD R18, R27, R8, RZ ;  /* 0x000000081b12d224 */ /* 0x001fe200078e02ff */
[C---:B------:R-:W-:Y:S02]  /*08e0*/  @!P4 SHF.L.U32 R27, R10.reuse, 0x2, RZ ;  /* 0x000000020a1bc819 */ /* 0x040fe400000006ff */
[----:B------:R-:W-:Y:S01]  /*08f0*/  @!P4 SHF.L.U64.HI R14, R10, 0x2, R11 ;  /* 0x000000020a0ec819 */ /* 0x000fe2000001020b */
[----:B------:R-:W-:Y:S01]  /*0900*/  @!P5 IMAD R29, R67, R9, R18 ;  /* 0x00000009431dd224 */ /* 0x000fe200078e0212 */
[----:B------:R-:W-:Y:S02]  /*0910*/  @P1 IADD3.X R25, R16, R25, RZ, P6, !PT ;  /* 0x0000001910191210 */ /* 0x000fe400037fe4ff */
[----:B---3--:R-:W-:Y:S01]  /*0920*/  @!P4 IADD3 R26, P0, R27, R6, RZ ;  /* 0x000000061b1ac210 */ /* 0x008fe20007f1e0ff */
[----:B------:R-:W0:Y:S01]  /*0930*/  @!P2 LDC.64 R10, c[0x0][0x288] ;  /* 0x0000a200ff0aab82 */ /* 0x000e220000000a00 */
[----:B------:R-:W-:-:S02]  /*0940*/  @!P3 MOV R6, R74 ;  /* 0x0000004a0006b202 */ /* 0x000fc40000000f00 */
[----:B------:R-:W-:Y:S02]  /*0950*/  @!P5 MOV R18, R74 ;  /* 0x0000004a0012d202 */ /* 0x000fe40000000f00 */
[----:B------:R-:W-:Y:S02]  /*0960*/  @!P5 MOV R19, R77 ;  /* 0x0000004d0013d202 */ /* 0x000fe40000000f00 */
[----:B----4-:R-:W-:Y:S01]  /*0970*/  @!P4 IADD3 R12, P6, R27, R12, RZ ;  /* 0x0000000c1b0cc210 */ /* 0x010fe20007fde0ff */
[----:B------:R-:W2:Y:S01]  /*0980*/  @!P5 LDC.64 R22, c[0x0][0x230] ;  /* 0x00008c00ff16db82 */ /* 0x000ea20000000a00 */
[C---:B------:R-:W-:Y:S01]  /*0990*/  @!P4 IADD3.X R27, R14.reuse, R7, RZ, P0, !PT ;  /* 0x000000070e1bc210 */ /* 0x040fe200007fe4ff */
[----:B------:R-:W-:Y:S01]  /*09a0*/  @!P5 IMAD.WIDE.U32 R8, R67, R8, R18 ;  /* 0x000000084308d225 */ /* 0x000fe200078e0012 */
[----:B------:R-:W-:Y:S02]  /*09b0*/  @!P3 MOV R7, R77 ;  /* 0x0000004d0007b202 */ /* 0x000fe40000000f00 */
[----:B------:R-:W-:Y:S01]  /*09c0*/  @!P4 IADD3.X R13, R14, R13, RZ, P6, !PT ;  /* 0x0000000d0e0dc210 */ /* 0x000fe200037fe4ff */
[----:B-1----:R-:W-:Y:S01]  /*09d0*/  @!P3 IMAD R17, R17, R4, RZ ;  /* 0x000000041111b224 */ /* 0x002fe200078e02ff */
[----:B------:R-:W-:Y:S01]  /*09e0*/  @!P5 IADD3 R19, R9, R29, RZ ;  /* 0x0000001d0913d210 */ /* 0x000fe20007ffe0ff */
[----:B------:R-:W1:Y:S02]  /*09f0*/  @!P5 LDC.64 R20, c[0x0][0x228] ;  /* 0x00008a00ff14db82 */ /* 0x000e640000000a00 */
[----:B------:R3:W5:Y:S01]  /*0a00*/  @!P4 LDG.E.64 R38, desc[UR14][R12.64] ;  /* 0x0000000e0c26c981 */ /* 0x000762000c1e1b00 */
[C---:B------:R-:W-:Y:S01]  /*0a10*/  @!P3 IMAD R17, R66.reuse, R5, R17 ;  /* 0x000000054211b224 */ /* 0x040fe200078e0211 */
[----:B------:R-:W-:Y:S01]  /*0a20*/  @!P2 MOV R30, R74 ;  /* 0x0000004a001ea202 */ /* 0x000fe20000000f00 */
[----:B------:R-:W-:Y:S01]  /*0a30*/  @!P3 IMAD.WIDE.U32 R4, R66, R4, R6 ;  /* 0x000000044204b225 */ /* 0x000fe200078e0006 */
[----:B------:R-:W-:-:S02]  /*0a40*/  SHF.R.S32.HI R29, RZ, 0x1f, R63 ;  /* 0x0000001fff1d7819 */ /* 0x000fc4000001143f */
[----:B------:R-:W-:Y:S01]  /*0a50*/  @!P2 MOV R31, R77 ;  /* 0x0000004d001fa202 */ /* 0x000fe20000000f00 */
[-C--:B0-----:R-:W-:Y:S01]  /*0a60*/  @!P2 IMAD R6, R15, R10.reuse, RZ ;  /* 0x0000000a0f06a224 */ /* 0x081fe200078e02ff */
[----:B------:R-:W-:Y:S01]  /*0a70*/  @!P3 IADD3 R5, R5, R17, RZ ;  /* 0x000000110505b210 */ /* 0x000fe20007ffe0ff */
[----:B------:R-:W0:Y:S01]  /*0a80*/  @!P3 LDC.64 R14, c[0x0][0x230] ;  /* 0x00008c00ff0ebb82 */ /* 0x000e220000000a00 */
[C---:B------:R-:W-:Y:S01]  /*0a90*/  @!P3 SHF.L.U32 R37, R4.reuse, 0x2, RZ ;  /* 0x000000020425b819 */ /* 0x040fe200000006ff */
[C---:B------:R-:W-:Y:S01]  /*0aa0*/  @!P2 IMAD R41, R65.reuse, R11, R6 ;  /* 0x0000000b4129a224 */ /* 0x040fe200078e0206 */
[----:B------:R-:W-:Y:S02]  /*0ab0*/  @!P3 SHF.L.U64.HI R28, R4, 0x2, R5 ;  /* 0x00000002041cb819 */ /* 0x000fe40000010205 */
[----:B------:R-:W-:Y:S02]  /*0ac0*/  CS2R R4, SRZ ;  /* 0x0000000000047805 */ /* 0x000fe4000001ff00 */
[C---:B------:R-:W-:Y:S01]  /*0ad0*/  @!P5 SHF.L.U32 R9, R8.reuse, 0x2, RZ ;  /* 0x000000020809d819 */ /* 0x040fe200000006ff */
[----:B------:R-:W-:Y:S01]  /*0ae0*/  @!P2 IMAD.WIDE.U32 R30, R65, R10, R30 ;  /* 0x0000000a411ea225 */ /* 0x000fe200078e001e */
[----:B------:R-:W-:Y:S01]  /*0af0*/  @!P5 SHF.L.U64.HI R8, R8, 0x2, R19 ;  /* 0x000000020808d819 */ /* 0x000fe20000010213 */
[----:B------:R-:W4:Y:S01]  /*0b00*/  @!P3 LDC.64 R16, c[0x0][0x228] ;  /* 0x00008a00ff10bb82 */ /* 0x000f220000000a00 */
[----:B--2---:R-:W-:Y:S01]  /*0b10*/  @!P5 IADD3 R22, P0, R9, R22, RZ ;  /* 0x000000160916d210 */ /* 0x004fe20007f1e0ff */
[----:B------:R2:W5:Y:S01]  /*0b20*/  @!P4 LDG.E.64 R4, desc[UR14][R26.64] ;  /* 0x0000000e1a04c981 */ /* 0x000562000c1e1b00 */
[----:B------:R-:W-:-:S02]  /*0b30*/  ISETP.GE.U32.AND P4, PT, R63, UR18, PT ;  /* 0x000000123f007c0c */ /* 0x000fc4000bf86070 */
[----:B------:R-:W-:Y:S02]  /*0b40*/  @!P5 IADD3.X R23, R8, R23, RZ, P0, !PT ;  /* 0x000000170817d210 */ /* 0x000fe400007fe4ff */
[----:B------:R-:W-:Y:S02]  /*0b50*/  ISETP.GE.AND.EX P4, PT, R29, UR19, PT, P4 ;  /* 0x000000131d007c0c */ /* 0x000fe4000bf86340 */
[----:B------:R-:W-:Y:S02]  /*0b60*/  CS2R R6, SRZ ;  /* 0x0000000000067805 */ /* 0x000fe4000001ff00 */
[----:B------:R-:W-:Y:S01]  /*0b70*/  ISETP.GE.U32.AND P0, PT, R64, UR18, PT ;  /* 0x0000001240007c0c */ /* 0x000fe2000bf06070 */
[----:B------:R-:W5:Y:S01]  /*0b80*/  @!P5 LDG.E.64 R34, desc[UR14][R22.64] ;  /* 0x0000000e1622d981 */ /* 0x000f62000c1e1b00 */
[----:B------:R-:W-:Y:S01]  /*0b90*/  ISETP.GT.U32.OR P4, PT, R70, 0x29f, P4 ;  /* 0x0000029f4600780c */ /* 0x000fe20002784470 */
[----:B------:R-:W-:Y:S01]  /*0ba0*/  UIMAD.WIDE UR12, UR6, 0x8, UR12 ;  /* 0x00000008060c78a5 */ /* 0x000fe2000f8e020c */
[----:B-1----:R-:W-:Y:S01]  /*0bb0*/  @!P5 IADD3 R20, P6, R9, R20, RZ ;  /* 0x000000140914d210 */ /* 0x002fe20007fde0ff */
[----:B------:R-:W1:Y:S01]  /*0bc0*/  @!P2 LDC.64 R18, c[0x0][0x230] ;  /* 0x00008c00ff12ab82 */ /* 0x000e620000000a00 */
[----:B------:R-:W-:-:S02]  /*0bd0*/  ISETP.GE.AND.EX P0, PT, R33, UR19, PT, P0 ;  /* 0x0000001321007c0c */ /* 0x000fc4000bf06300 */
[----:B------:R-:W-:Y:S02]  /*0be0*/  @!P5 IADD3.X R21, R8, R21, RZ, P6, !PT ;  /* 0x000000150815d210 */ /* 0x000fe400037fe4ff */
[----:B------:R-:W-:Y:S02]  /*0bf0*/  ISETP.GT.U32.OR P0, PT, R70, 0x29f, P0 ;  /* 0x0000029f4600780c */ /* 0x000fe40000704470 */
[----:B---3--:R-:W-:Y:S01]  /*0c00*/  SHF.R.S32.HI R13, RZ, 0x1f, R62 ;  /* 0x0000001fff0d7819 */ /* 0x008fe2000001143e */
[----:B------:R3:W5:Y:S01]  /*0c10*/  @!P5 LDG.E.64 R6, desc[UR14][R20.64] ;  /* 0x0000000e1406d981 */ /* 0x000762000c1e1b00 */
[----:B--2---:R-:W2:Y:S08]  /*0c20*/  @!P2 LDC.64 R26, c[0x0][0x228] ;  /* 0x00008a00ff1aab82 */ /* 0x004eb00000000a00 */
[----:B------:R-:W1:Y:S01]  /*0c30*/  @!P4 LDC.64 R10, c[0x0][0x288] ;  /* 0x0000a200ff0acb82 */ /* 0x000e620000000a00 */
[----:B0-----:R-:W-:-:S04]  /*0c40*/  @!P3 IADD3 R14, P6, R37, R14, RZ ;  /* 0x0000000e250eb210 */ /* 0x001fc80007fde0ff */
[C---:B------:R-:W-:Y:S02]  /*0c50*/  @!P3 IADD3.X R15, R28.reuse, R15, RZ, P6, !PT ;  /* 0x0000000f1c0fb210 */ /* 0x040fe400037fe4ff */
[----:B----4-:R-:W-:Y:S01]  /*0c60*/  @!P3 IADD3 R16, P6, R37, R16, RZ ;  /* 0x000000102510b210 */ /* 0x010fe20007fde0ff */
[----:B------:R-:W0:Y:S03]  /*0c70*/  @!P0 LDC.64 R8, c[0x0][0x288] ;  /* 0x0000a200ff088b82 */ /* 0x000e260000000a00 */
[----:B------:R-:W-:Y:S02]  /*0c80*/  @!P3 IADD3.X R17, R28, R17, RZ, P6, !PT ;  /* 0x000000111c11b210 */ /* 0x000fe400037fe4ff */
[----:B------:R-:W-:Y:S02]  /*0c90*/  @!P4 MOV R28, R74 ;  /* 0x0000004a001cc202 */ /* 0x000fe40000000f00 */
[----:B---3--:R-:W-:Y:S01]  /*0ca0*/  @!P2 IADD3 R21, R31, R41, RZ ;  /* 0x000000291f15a210 */ /* 0x008fe20007ffe0ff */
[----:B------:R-:W3:Y:S01]  /*0cb0*/  @!P0 LDC.64 R42, c[0x0][0x230] ;  /* 0x00008c00ff2a8b82 */ /* 0x000ee20000000a00 */
[----:B-1----:R-:W-:Y:S01]  /*0cc0*/  @!P4 IMAD R22, R29, R10, RZ ;  /* 0x0000000a1d16c224 */ /* 0x002fe200078e02ff */
[----:B------:R-:W-:-:S06]  /*0cd0*/  @!P4 MOV R29, R77 ;  /* 0x0000004d001dc202 */ /* 0x000fcc0000000f00 */
[----:B------:R-:W1:Y:S01]  /*0ce0*/  @!P0 LDC.64 R44, c[0x0][0x228] ;  /* 0x00008a00ff2c8b82 */ /* 0x000e620000000a00 */
[C---:B------:R-:W-:Y:S02]  /*0cf0*/  @!P4 IMAD R31, R63.reuse, R11, R22 ;  /* 0x0000000b3f1fc224 */ /* 0x040fe400078e0216 */
[----:B------:R-:W-:Y:S01]  /*0d00*/  @!P4 IMAD.WIDE.U32 R10, R63, R10, R28 ;  /* 0x0000000a3f0ac225 */ /* 0x000fe200078e001c */
[----:B------:R-:W-:Y:S02]  /*0d10*/  MOV R28, UR12 ;  /* 0x0000000c001c7c02 */ /* 0x000fe40008000f00 */
[----:B------:R-:W-:Y:S02]  /*0d20*/  MOV R29, UR13 ;  /* 0x0000000d001d7c02 */ /* 0x000fe40008000f00 */
[----:B------:R-:W4:Y:S01]  /*0d30*/  @!P4 LDC.64 R46, c[0x0][0x230] ;  /* 0x00008c00ff2ecb82 */ /* 0x000f220000000a00 */
[----:B------:R-:W-:-:S03]  /*0d40*/  ISETP.GE.U32.AND P5, PT, R62, UR18, PT ;  /* 0x000000123e007c0c */ /* 0x000fc6000bfa6070 */
[----:B------:R-:W4:Y:S01]  /*0d50*/  LDG.E.64 R28, desc[UR14][R28.64] ;  /* 0x0000000e1c1c7981 */ /* 0x000f22000c1e1b00 */
[----:B------:R-:W-:-:S04]  /*0d60*/  ISETP.GE.AND.EX P5, PT, R13, UR19, PT, P5 ;  /* 0x000000130d007c0c */ /* 0x000fc8000bfa6350 */
[----:B------:R-:W-:Y:S02]  /*0d70*/  ISETP.GT.U32.OR P5, PT, R70, 0x29f, P5 ;  /* 0x0000029f4600780c */ /* 0x000fe40002fa4470 */
[C---:B------:R-:W-:Y:S02]  /*0d80*/  @!P2 SHF.L.U32 R23, R30.reuse, 0x2, RZ ;  /* 0x000000021e17a819 */ /* 0x040fe400000006ff */
[----:B------:R-:W-:Y:S01]  /*0d90*/  @!P2 SHF.L.U64.HI R30, R30, 0x2, R21 ;  /* 0x000000021e1ea819 */ /* 0x000fe20000010215 */
[----:B0-----:R-:W-:Y:S01]  /*0da0*/  @!P0 IMAD R33, R33, R8, RZ ;  /* 0x0000000821218224 */ /* 0x001fe200078e02ff */
[----:B------:R-:W-:Y:S02]  /*0db0*/  @!P0 MOV R20, R74 ;  /* 0x0000004a00148202 */ /* 0x000fe40000000f00 */
[----:B------:R-:W-:Y:S01]  /*0dc0*/  @!P0 MOV R21, R77 ;  /* 0x0000004d00158202 */ /* 0x000fe20000000f00 */
[C---:B------:R-:W-:Y:S01]  /*0dd0*/  @!P0 IMAD R33, R64.reuse, R9, R33 ;  /* 0x0000000940218224 */ /* 0x040fe200078e0221 */
[----:B------:R-:W-:Y:S01]  /*0de0*/  @!P2 IADD3 R18, P6, R23, R18, RZ ;  /* 0x000000121712a210 */ /* 0x000fe20007fde0ff */
[----:B------:R-:W-:Y:S01]  /*0df0*/  @!P0 IMAD.WIDE.U32 R20, R64, R8, R20 ;  /* 0x0000000840148225 */ /* 0x000fe200078e0014 */
[----:B------:R-:W-:Y:S01]  /*0e00*/  @!P4 IADD3 R11, R11, R31, RZ ;  /* 0x0000001f0b0bc210 */ /* 0x000fe20007ffe0ff */
[----:B------:R-:W0:Y:S01]  /*0e10*/  @!P5 LDC.64 R8, c[0x0][0x288] ;  /* 0x0000a200ff08db82 */ /* 0x000e220000000a00 */
[----:B------:R-:W-:-:S02]  /*0e20*/  @!P2 IADD3.X R19, R30, R19, RZ, P6, !PT ;  /* 0x000000131e13a210 */ /* 0x000fc400037fe4ff */
[----:B--2---:R-:W-:Y:S02]  /*0e30*/  @!P2 IADD3 R26, P6, R23, R26, RZ ;  /* 0x0000001a171aa210 */ /* 0x004fe40007fde0ff */
[----:B------:R-:W-:Y:S02]  /*0e40*/  @!P0 IADD3 R21, R21, R33, RZ ;  /* 0x0000002115158210 */ /* 0x000fe40007ffe0ff */
[----:B------:R-:W-:Y:S01]  /*0e50*/  @!P0 SHF.L.U32 R23, R20, 0x2, RZ ;  /* 0x0000000214178819 */ /* 0x000fe200000006ff */
[----:B------:R-:W2:Y:S01]  /*0e60*/  @!P5 LDC.64 R40, c[0x0][0x228] ;  /* 0x00008a00ff28db82 */ /* 0x000ea20000000a00 */
[----:B------:R-:W-:Y:S02]  /*0e70*/  @!P2 IADD3.X R27, R30, R27, RZ, P6, !PT ;  /* 0x0000001b1e1ba210 */ /* 0x000fe400037fe4ff */
[----:B------:R-:W-:Y:S02]  /*0e80*/  @!P0 SHF.L.U64.HI R12, R20, 0x2, R21 ;  /* 0x00000002140c8819 */ /* 0x000fe40000010215 */
[----:B---3--:R-:W-:-:S03]  /*0e90*/  @!P0 IADD3 R42, P6, R23, R42, RZ ;  /* 0x0000002a172a8210 */ /* 0x008fc60007fde0ff */
[----:B------:R-:W3:Y:S01]  /*0ea0*/  @!P4 LDC.64 R20, c[0x0][0x228] ;  /* 0x00008a00ff14cb82 */ /* 0x000ee20000000a00 */
[----:B------:R-:W-:Y:S02]  /*0eb0*/  @!P0 IADD3.X R43, R12, R43, RZ, P6, !PT ;  /* 0x0000002b0c2b8210 */ /* 0x000fe400037fe4ff */
[----:B-1----:R-:W-:-:S05]  /*0ec0*/  @!P0 IADD3 R44, P6, R23, R44, RZ ;  /* 0x0000002c172c8210 */ /* 0x002fca0007fde0ff */
[----:B------:R-:W1:Y:S01]  /*0ed0*/  @!P5 LDC.64 R22, c[0x0][0x230] ;  /* 0x00008c00ff16db82 */ /* 0x000e620000000a00 */
[----:B------:R-:W-:Y:S01]  /*0ee0*/  @!P0 IADD3.X R45, R12, R45, RZ, P6, !PT ;  /* 0x0000002d0c2d8210 */ /* 0x000fe200037fe4ff */
[----:B0-----:R-:W-:Y:S01]  /*0ef0*/  @!P5 IMAD R30, R13, R8, RZ ;  /* 0x000000080d1ed224 */ /* 0x001fe200078e02ff */
[C---:B------:R-:W-:Y:S02]  /*0f00*/  @!P4 SHF.L.U32 R13, R10.reuse, 0x2, RZ ;  /* 0x000000020a0dc819 */ /* 0x040fe400000006ff */
[----:B------:R-:W-:Y:S02]  /*0f10*/  @!P4 SHF.L.U64.HI R12, R10, 0x2, R11 ;  /* 0x000000020a0cc819 */ /* 0x000fe4000001020b */
[----:B------:R-:W-:Y:S02]  /*0f20*/  @!P5 MOV R10, R74 ;  /* 0x0000004a000ad202 */ /* 0x000fe40000000f00 */
[----:B------:R-:W-:Y:S01]  /*0f30*/  @!P5 MOV R11, R77 ;  /* 0x0000004d000bd202 */ /* 0x000fe20000000f00 */
[C---:B------:R-:W-:Y:S01]  /*0f40*/  @!P5 IMAD R31, R62.reuse, R9, R30 ;  /* 0x000000093e1fd224 */ /* 0x040fe200078e021e */
[----:B----4-:R-:W-:Y:S01]  /*0f50*/  @!P4 IADD3 R46, P6, R13, R46, RZ ;  /* 0x0000002e0d2ec210 */ /* 0x010fe20007fde0ff */
[----:B------:R-:W-:-:S03]  /*0f60*/  @!P5 IMAD.WIDE.U32 R8, R62, R8, R10 ;  /* 0x000000083e08d225 */ /* 0x000fc600078e000a */
[----:B------:R-:W-:Y:S02]  /*0f70*/  @!P4 IADD3.X R47, R12, R47, RZ, P6, !PT ;  /* 0x0000002f0c2fc210 */ /* 0x000fe400037fe4ff */
[----:B---3--:R-:W-:Y:S02]  /*0f80*/  @!P4 IADD3 R20, P6, R13, R20, RZ ;  /* 0x000000140d14c210 */ /* 0x008fe40007fde0ff */
[----:B------:R-:W-:Y:S02]  /*0f90*/  @!P5 IADD3 R11, R9, R31, RZ ;  /* 0x0000001f090bd210 */ /* 0x000fe40007ffe0ff */
[----:B------:R-:W-:Y:S02]  /*0fa0*/  @!P5 SHF.L.U32 R9, R8, 0x2, RZ ;  /* 0x000000020809d819 */ /* 0x000fe400000006ff */
[----:B------:R-:W-:Y:S02]  /*0fb0*/  @!P4 IADD3.X R21, R12, R21, RZ, P6, !PT ;  /* 0x000000150c15c210 */ /* 0x000fe400037fe4ff */
[----:B------:R-:W-:-:S02]  /*0fc0*/  CS2R R36, SRZ ;  /* 0x0000000000247805 */ /* 0x000fc4000001ff00 */
[----:B------:R-:W-:Y:S02]  /*0fd0*/  @!P5 SHF.L.U64.HI R8, R8, 0x2, R11 ;  /* 0x000000020808d819 */ /* 0x000fe4000001020b */
[----:B------:R-:W-:Y:S02]  /*0fe0*/  CS2R R30, SRZ ;  /* 0x00000000001e7805 */ /* 0x000fe4000001ff00 */
[C---:B-1----:R-:W-:Y:S01]  /*0ff0*/  @!P5 IADD3 R22, P6, R9.reuse, R22, RZ ;  /* 0x000000160916d210 */ /* 0x042fe20007fde0ff */
[----:B------:R0:W5:Y:S03]  /*1000*/  @P1 LDG.E.64 R36, desc[UR14][R24.64] ;  /* 0x0000000e18241981 */ /* 0x000166000c1e1b00 */
[C---:B------:R-:W-:Y:S02]  /*1010*/  @!P5 IADD3.X R23, R8.reuse, R23, RZ, P6, !PT ;  /* 0x000000170817d210 */ /* 0x040fe400037fe4ff */
[----:B--2---:R-:W-:Y:S01]  /*1020*/  @!P5 IADD3 R40, P6, R9, R40, RZ ;  /* 0x000000280928d210 */ /* 0x004fe20007fde0ff */
[----:B------:R1:W5:Y:S03]  /*1030*/  @!P2 LDG.E.64 R30, desc[UR14][R18.64] ;  /* 0x0000000e121ea981 */ /* 0x000366000c1e1b00 */
[----:B------:R-:W-:-:S02]  /*1040*/  @!P5 IADD3.X R41, R8, R41, RZ, P6, !PT ;  /* 0x000000290829d210 */ /* 0x000fc400037fe4ff */
[----:B0-----:R-:W-:Y:S02]  /*1050*/  CS2R R24, SRZ ;  /* 0x0000000000187805 */ /* 0x001fe4000001ff00 */
[----:B-1----:R-:W-:-:S04]  /*1060*/  CS2R R18, SRZ ;  /* 0x0000000000127805 */ /* 0x002fc8000001ff00 */
[----:B------:R-:W5:Y:S04]  /*1070*/  @!P4 LDG.E.64 R24, desc[UR14][R46.64] ;  /* 0x0000000e2e18c981 */ /* 0x000f68000c1e1b00 */
[----:B------:R-:W5:Y:S01]  /*1080*/  @!P5 LDG.E.64 R18, desc[UR14][R40.64] ;  /* 0x0000000e2812d981 */ /* 0x000f62000c1e1b00 */
[----:B------:R-:W-:Y:S02]  /*1090*/  CS2R R8, SRZ ;  /* 0x0000000000087805 */ /* 0x000fe4000001ff00 */
[----:B------:R-:W-:-:S04]  /*10a0*/  CS2R R32, SRZ ;  /* 0x0000000000207805 */ /* 0x000fc8000001ff00 */
[----:B------:R0:W5:Y:S04]  /*10b0*/  @P1 LDG.E.64 R8, desc[UR14][R2.64] ;  /* 0x0000000e02081981 */ /* 0x000168000c1e1b00 */
[----:B------:R1:W5:Y:S01]  /*10c0*/  @!P3 LDG.E.64 R32, desc[UR14][R14.64] ;  /* 0x0000000e0e20b981 */ /* 0x000362000c1e1b00 */
[----:B0-----:R-:W-:Y:S01]  /*10d0*/  HFMA2.MMA R3, -RZ, RZ, 0, 0 ;  /* 0x00000000ff037435 */ /* 0x001fe200000001ff */
[----:B------:R-:W-:Y:S02]  /*10e0*/  MOV R2, RZ ;  /* 0x000000ff00027202 */ /* 0x000fe40000000f00 */
[----:B-1----:R-:W-:-:S07]  /*10f0*/  CS2R R14, SRZ ;  /* 0x00000000000e7805 */ /* 0x002fce000001ff00 */
[----:B------:R-:W5:Y:S04]  /*1100*/  @!P0 LDG.E.64 R2, desc[UR14][R42.64] ;  /* 0x0000000e2a028981 */ /* 0x000f68000c1e1b00 */
[----:B------:R-:W5:Y:S01]  /*1110*/  @!P0 LDG.E.64 R14, desc[UR14][R44.64] ;  /* 0x0000000e2c0e8981 */ /* 0x000f62000c1e1b00 */
[----:B------:R-:W-:Y:S02]  /*1120*/  CS2R R10, SRZ ;  /* 0x00000000000a7805 */ /* 0x000fe4000001ff00 */
[----:B------:R-:W-:Y:S01]  /*1130*/  CS2R R12, SRZ ;  /* 0x00000000000c7805 */ /* 0x000fe2000001ff00 */
[----:B------:R-:W-:-:S03]  /*1140*/  UMOV UR13, 0x3f800000 ;  /* 0x3f800000000d7882 */ /* 0x000fc60000000000 */
[----:B------:R0:W5:Y:S04]  /*1150*/  @!P3 LDG.E.64 R10, desc[UR14][R16.64] ;  /* 0x0000000e100ab981 */ /* 0x000168000c1e1b00 */
[----:B------:R1:W5:Y:S01]  /*1160*/  @!P2 LDG.E.64 R12, desc[UR14][R26.64] ;  /* 0x0000000e1a0ca981 */ /* 0x000362000c1e1b00 */
[----:B------:R-:W-:Y:S01]  /*1170*/  BSSY B0, `(.L_x_1422) ;  /* 0x000001c000007945 */ /* 0x000fe20003800000 */
[----:B0-----:R-:W-:Y:S02]  /*1180*/  CS2R R16, SRZ ;  /* 0x0000000000107805 */ /* 0x001fe4000001ff00 */
[----:B-1----:R-:W-:-:S04]  /*1190*/  CS2R R26, SRZ ;  /* 0x00000000001a7805 */ /* 0x002fc8000001ff00 */
[----:B------:R0:W5:Y:S04]  /*11a0*/  @!P4 LDG.E.64 R16, desc[UR14][R20.64] ;  /* 0x0000000e1410c981 */ /* 0x000168000c1e1b00 */
[----:B------:R1:W5:Y:S01]  /*11b0*/  @!P5 LDG.E.64 R26, desc[UR14][R22.64] ;  /* 0x0000000e161ad981 */ /* 0x000362000c1e1b00 */
[----:B0-----:R-:W-:Y:S02]  /*11c0*/  CS2R R20, SRZ ;  /* 0x0000000000147805 */ /* 0x001fe4000001ff00 */
[----:B-1----:R-:W-:Y:S01]  /*11d0*/  CS2R R22, SRZ ;  /* 0x0000000000167805 */ /* 0x002fe2000001ff00 */
[----:B------:R-:W-:-:S05]  /*11e0*/  FFMA.FTZ R29, -R28, R28, R29 ;  /* 0x0000001c1c1d7223 */ /* 0x000fca000001011d */
        /* <DEDUP_REMOVED lines=20> */
.L_x_1423:
[----:B------:R-:W-:Y:S05]  /*1330*/  BSYNC B0 ;  /* 0x0000000000007941 */ /* 0x000fea0003800000 */
.L_x_1422:
[----:B------:R-:W-:Y:S01]  /*1340*/  ISETP.NE.AND P5, PT, RZ, UR17, PT ;  /* 0x00000011ff007c0c */ /* 0x000fe2000bfa5270 */
[C---:B-----5:R-:W-:Y:S01]  /*1350*/  FADD.FTZ R59, -R28.reuse, R36 ;  /* 0x000000241c3b7221 */ /* 0x060fe20000010100 */
[C---:B------:R-:W-:Y:S01]  /*1360*/  FADD.FTZ R56, -R28.reuse, R37 ;  /* 0x000000251c387221 */ /* 0x040fe20000010100 */
[C---:B------:R-:W-:Y:S01]  /*1370*/  FADD.FTZ R57, -R28.reuse, R38 ;  /* 0x000000261c397221 */ /* 0x040fe20000010100 */
[----:B------:R-:W-:Y:S01]  /*1380*/  FADD.FTZ R39, -R28, R39 ;  /* 0x000000271c277221 */ /* 0x000fe20000010100 */
[----:B------:R-:W-:Y:S01]  /*1390*/  MOV R38, R8 ;  /* 0x0000000800267202 */ /* 0x000fe20000000f00 */
[----:B------:R-:W-:Y:S01]  /*13a0*/  FMUL.FTZ R59, R59, UR13 ;  /* 0x0000000d3b3b7c20 */ /* 0x000fe20008410000 */
[----:B------:R-:W-:Y:S01]  /*13b0*/  MOV R36, R9 ;  /* 0x0000000900247202 */ /* 0x000fe20000000f00 */
[----:B------:R-:W-:Y:S01]  /*13c0*/  FMUL.FTZ R56, R56, UR13 ;  /* 0x0000000d38387c20 */ /* 0x000fe20008410000 */
[----:B------:R-:W-:-:S04]  /*13d0*/  MOV R37, R4 ;  /* 0x0000000400257202 */ /* 0x000fc80000000f00 */
[----:B------:R-:W-:Y:S05]  /*13e0*/  @!P5 BRA `(.L_x_1424) ;  /* 0x000000000048d947 */ /* 0x000fea0003800000 */
[----:B------:R-:W-:Y:S01]  /*13f0*/  FFMA.FTZ R29, R56, R21, R23 ;  /* 0x00000015381d7223 */ /* 0x000fe20000010017 */
        /* <DEDUP_REMOVED lines=17> */
.L_x_1424:
[----:B0-----:R-:W-:Y:S01]  /*1510*/  FMUL.FTZ R40, R38, R20 ;  /* 0x0000001426287220 */ /* 0x001fe20000410000 */
[----:B------:R-:W-:Y:S01]  /*1520*/  MOV R0, R5 ;  /* 0x0000000500007202 */ /* 0x000fe20000000f00 */
        /* <DEDUP_REMOVED lines=20> */
[----:B------:R-:W-:-:S03]  /*1670*/  FMUL.FTZ R46, R5, R46 ;  /* 0x0000002e052e7220 */ /* 0x000fc60000410000 */
[----:B------:R-:W-:Y:S01]  /*1680*/  FFMA.FTZ R39, R37, R48, 1 ;  /* 0x3f80000025277423 */ /* 0x000fe20000010030 */
[----:B------:R-:W-:-:S03]  /*1690*/  FMUL.FTZ R37, R43, R0 ;  /* 0x000000002b257220 */ /* 0x000fc60000410000 */
[----:B------:R-:W-:-:S07]  /*16a0*/  FMUL.FTZ R0, R46, R39 ;  /* 0x000000272e007220 */ /* 0x000fce0000410000 */
.L_x_1425:
        /* <DEDUP_REMOVED lines=8> */
[----:B------:R-:W-:Y:S01]  /*1730*/  FMUL.FTZ R55, R55, UR13 ;  /* 0x0000000d37377c20 */ /* 0x000fe20008410000 */
[----:B------:R-:W-:Y:S01]  /*1740*/  MOV R29, R7 ;  /* 0x00000007001d7202 */ /* 0x000fe20000000f00 */
        /* <DEDUP_REMOVED lines=21> */
.L_x_1426:
        /* <DEDUP_REMOVED lines=31> */
.L_x_1427:
        /* <DEDUP_REMOVED lines=31> */
.L_x_1428:
[----:B------:R-:W-:Y:S01]  /*1c80*/  FFMA.FTZ R44, R50, R40, R35 ;  /* 0x00000028322c7223 */ /* 0x000fe20000010023 */
[----:B------:R-:W-:Y:S01]  /*1c90*/  FMUL.FTZ R42, R31, R20 ;  /* 0x000000141f2a7220 */ /* 0x000fe20000410000 */
[----:B------:R-:W-:Y:S01]  /*1ca0*/  FADD.FTZ R39, R40, R39 ;  /* 0x0000002728277221 */ /* 0x000fe20000010000 */
[----:B------:R-:W-:Y:S01]  /*1cb0*/  FADD.FTZ R47, -R28, R24 ;  /* 0x000000181c2f7221 */ /* 0x000fe20000010100 */
[----:B------:R-:W-:Y:S01]  /*1cc0*/  FMUL.FTZ R24, R30, R21 ;  /* 0x000000151e187220 */ /* 0x000fe20000410000 */
[----:B------:R-:W-:Y:S01]  /*1cd0*/  FFMA.FTZ R35, R51, R42, R44 ;  /* 0x0000002a33237223 */ /* 0x000fe2000001002c */
[----:B------:R-:W-:Y:S01]  /*1ce0*/  FADD.FTZ R41, R39, R42 ;  /* 0x0000002a27297221 */ /* 0x000fe20000010000 */
[C---:B------:R-:W-:Y:S01]  /*1cf0*/  FADD.FTZ R49, -R28.reuse, R2 ;  /* 0x000000021c317221 */ /* 0x040fe20000010100 */
[C---:B------:R-:W-:Y:S01]  /*1d00*/  FADD.FTZ R46, -R28.reuse, R3 ;  /* 0x000000031c2e7221 */ /* 0x040fe20000010100 */
[C---:B------:R-:W-:Y:S01]  /*1d10*/  FADD.FTZ R39, -R28.reuse, R25 ;  /* 0x000000191c277221 */ /* 0x040fe20000010100 */
[C---:B------:R-:W-:Y:S01]  /*1d20*/  FADD.FTZ R3, -R28.reuse, R26 ;  /* 0x0000001a1c037221 */ /* 0x040fe20000010100 */
[----:B------:R-:W-:Y:S01]  /*1d30*/  FADD.FTZ R2, -R28, R27 ;  /* 0x0000001b1c027221 */ /* 0x000fe20000010100 */
[----:B------:R-:W-:Y:S01]  /*1d40*/  FFMA.FTZ R28, R48, R24, R35 ;  /* 0x00000018301c7223 */ /* 0x000fe20000010023 */
[----:B------:R-:W-:Y:S01]  /*1d50*/  FADD.FTZ R35, R24, R41 ;  /* 0x0000002918237221 */ /* 0x000fe20000010000 */
[----:B------:R-:W-:Y:S01]  /*1d60*/  FFMA.FTZ R26, R59, R38, RZ ;  /* 0x000000263b1a7223 */ /* 0x000fe200000100ff */
[----:B------:R-:W-:Y:S01]  /*1d70*/  MOV R25, R14 ;  /* 0x0000000e00197202 */ /* 0x000fe20000000f00 */
[----:B------:R-:W-:Y:S01]  /*1d80*/  FMUL.FTZ R49, R49, UR13 ;  /* 0x0000000d31317c20 */ /* 0x000fe20008410000 */
[----:B------:R-:W-:Y:S01]  /*1d90*/  MOV R24, R15 ;  /* 0x0000000f00187202 */ /* 0x000fe20000000f00 */
        /* <DEDUP_REMOVED lines=18> */
[----:B------:R-:W-:-:S04]  /*1ec0*/  FFMA.FTZ R24, R24, R45, 1 ;  /* 0x3f80000018187423 */ /* 0x000fc8000001002d */
[----:B------:R-:W-:Y:S01]  /*1ed0*/  FMUL.FTZ R25, R25, R24 ;  /* 0x0000001819197220 */ /* 0x000fe20000410000 */
[----:B------:R-:W-:-:S07]  /*1ee0*/  FMUL.FTZ R24, R44, R27 ;  /* 0x0000001b2c187220 */ /* 0x000fce0000410000 */
.L_x_1429:
[----:B------:R-:W-:Y:S01]  /*1ef0*/  FMUL.FTZ R40, R25, R20 ;  /* 0x0000001419287220 */ /* 0x000fe20000410000 */
[----:B------:R-:W-:Y:S01]  /*1f00*/  FFMA.FTZ R26, R57, R37, R26 ;  /* 0x00000025391a7223 */ /* 0x000fe2000001001a */
[----:B------:R-:W-:Y:S01]  /*1f10*/  FADD.FTZ R27, R38, R37 ;  /* 0x00000025261b7221 */ /* 0x000fe20000010000 */
[----:B------:R-:W-:Y:S01]  /*1f20*/  FADD.FTZ R37, RZ, R36 ;  /* 0x00000024ff257221 */ /* 0x000fe20000010000 */
[----:B------:R-:W-:Y:S01]  /*1f30*/  FFMA.FTZ R41, R49, R40, R28 ;  /* 0x0000002831297223 */ /* 0x000fe2000001001c */
[----:B------:R-:W-:Y:S01]  /*1f40*/  FADD.FTZ R43, R35, R40 ;  /* 0x00000028232b7221 */ /* 0x000fe20000010000 */
[----:B------:R-:W-:Y:S01]  /*1f50*/  FFMA.FTZ R35, R56, R36, RZ ;  /* 0x0000002438237223 */ /* 0x000fe200000100ff */
[----:B------:R-:W-:Y:S01]  /*1f60*/  FMUL.FTZ R40, R24, R21 ;  /* 0x0000001518287220 */ /* 0x000fe20000410000 */
[----:B------:R-:W-:Y:S01]  /*1f70*/  FADD.FTZ R36, R37, R0 ;  /* 0x0000000025247221 */ /* 0x000fe20000010000 */
[----:B------:R-:W-:Y:S01]  /*1f80*/  MOV R28, R16 ;  /* 0x00000010001c7202 */ /* 0x000fe20000000f00 */
[----:B------:R-:W-:Y:S01]  /*1f90*/  FFMA.FTZ R35, R54, R0, R35 ;  /* 0x0000000036237223 */ /* 0x000fe20000010023 */
[----:B------:R-:W-:Y:S01]  /*1fa0*/  FFMA.FTZ R38, R46, R40, R41 ;  /* 0x000000282e267223 */ /* 0x000fe20000010029 */
[----:B------:R-:W-:Y:S01]  /*1fb0*/  FADD.FTZ R40, R40, R43 ;  /* 0x0000002b28287221 */ /* 0x000fe20000010000 */
[----:B------:R-:W-:Y:S01]  /*1fc0*/  FMUL.FTZ R47, R47, UR13 ;  /* 0x0000000d2f2f7c20 */ /* 0x000fe20008410000 */
[----:B------:R-:W-:Y:S01]  /*1fd0*/  FMUL.FTZ R0, R39, UR13 ;  /* 0x0000000d27007c20 */ /* 0x000fe20008410000 */
[----:B------:R-:W-:Y:S01]  /*1fe0*/  MOV R37, R17 ;  /* 0x0000001100257202 */ /* 0x000fe20000000f00 */
        /* <DEDUP_REMOVED lines=19> */
.L_x_1430:
[----:B------:R-:W-:Y:S01]  /*2120*/  FMUL.FTZ R39, R28, R20 ;  /* 0x000000141c277220 */ /* 0x000fe20000410000 */
[----:B------:R-:W-:Y:S01]  /*2130*/  FMUL.FTZ R3, R3, UR13 ;  /* 0x0000000d03037c20 */ /* 0x000fe20008410000 */
[----:B------:R-:W-:Y:S02]  /*2140*/  FMUL.FTZ R2, R2, UR13 ;  /* 0x0000000d02027c20 */ /* 0x000fe40008410000 */
[----:B------:R-:W-:Y:S01]  /*2150*/  FFMA.FTZ R41, R47, R39, R38 ;  /* 0x000000272f297223 */ /* 0x000fe20000010026 */
[----:B------:R-:W-:Y:S01]  /*2160*/  FADD.FTZ R40, R40, R39 ;  /* 0x0000002728287221 */ /* 0x000fe20000010000 */
[----:B------:R-:W-:-:S04]  /*2170*/  FMUL.FTZ R39, R37, R21 ;  /* 0x0000001525277220 */ /* 0x000fc80000410000 */
[----:B------:R-:W-:Y:S01]  /*2180*/  FFMA.FTZ R38, R0, R39, R41 ;  /* 0x0000002700267223 */ /* 0x000fe20000010029 */
[----:B------:R-:W-:Y:S01]  /*2190*/  FADD.FTZ R39, R39, R40 ;  /* 0x0000002827277221 */ /* 0x000fe20000010000 */
[----:B------:R-:W-:Y:S02]  /*21a0*/  MOV R40, R18 ;  /* 0x0000001200287202 */ /* 0x000fe40000000f00 */
[----:B------:R-:W-:Y:S01]  /*21b0*/  MOV R41, R19 ;  /* 0x0000001300297202 */ /* 0x000fe20000000f00 */
        /* <DEDUP_REMOVED lines=15> */
[----:B0-----:R-:W-:-:S04]  /*22b0*/  FADD.FTZ R44, -R42, 1 ;  /* 0x3f8000002a2c7421 */ /* 0x001fc80000010100 */
[----:B------:R-:W-:Y:S01]  /*22c0*/  FFMA.FTZ R44, R41, R44, 1 ;  /* 0x3f800000292c7423 */ /* 0x000fe2000001002c */
[----:B------:R-:W-:-:S04]  /*22d0*/  FMUL.FTZ R41, R19, R42 ;  /* 0x0000002a13297220 */ /* 0x000fc80000410000 */
[----:B------:R-:W-:-:S07]  /*22e0*/  FMUL.FTZ R41, R41, R44 ;  /* 0x0000002c29297220 */ /* 0x000fce0000410000 */
.L_x_1431:
[----:B------:R-:W-:Y:S01]  /*22f0*/  FMUL.FTZ R42, R40, R20 ;  /* 0x00000014282a7220 */ /* 0x000fe20000410000 */
[----:B------:R-:W-:Y:S01]  /*2300*/  FMUL.FTZ R45, R41, R21 ;  /* 0x00000015292d7220 */ /* 0x000fe20000410000 */
[----:B------:R-:W-:Y:S01]  /*2310*/  ISETP.GT.AND P0, PT, R60, 0x1e, PT ;  /* 0x0000001e3c00780c */ /* 0x000fe20003f04270 */
[----:B------:R-:W-:Y:S01]  /*2320*/  FFMA.FTZ R26, R55, R34, R26 ;  /* 0x00000022371a7223 */ /* 0x000fe2000001001a */
[----:B------:R-:W-:Y:S01]  /*2330*/  FFMA.FTZ R43, R3, R42, R38 ;  /* 0x0000002a032b7223 */ /* 0x000fe20000010026 */
[----:B------:R-:W-:Y:S01]  /*2340*/  FADD.FTZ R42, R39, R42 ;  /* 0x0000002a272a7221 */ /* 0x000fe20000010000 */
[----:B------:R-:W0:Y:S01]  /*2350*/  S2UR UR18, SR_CgaCtaId ;  /* 0x00000000001279c3 */ /* 0x000e220000008800 */
        /* <DEDUP_REMOVED lines=8> */
[----:B------:R-:W-:Y:S01]  /*23e0*/  FFMA.FTZ R34, R51, R31, R34 ;  /* 0x0000001f33227223 */ /* 0x000fe20000010022 */
[----:B------:R-:W-:Y:S01]  /*23f0*/  FFMA.FTZ R35, R48, R30, R35 ;  /* 0x0000001e30237223 */ /* 0x000fe20000010023 */
[----:B------:R-:W2:Y:S01]  /*2400*/  SHFL.DOWN PT, R38, R45, 0x1, 0x1f ;  /* 0x08201f002d267f89 */ /* 0x000ea200000e0000 */
[----:B------:R-:W-:Y:S01]  /*2410*/  FADD.FTZ R42, R42, R31 ;  /* 0x0000001f2a2a7221 */ /* 0x000fe20000010000 */
[----:B------:R-:W-:Y:S01]  /*2420*/  UMOV UR12, 0x400 ;  /* 0x00000400000c7882 */ /* 0x000fe20000000000 */
[----:B------:R-:W-:Y:S01]  /*2430*/  FFMA.FTZ R34, R49, R25, R34 ;  /* 0x0000001931227223 */ /* 0x000fe20000010022 */
[----:B------:R-:W-:Y:S01]  /*2440*/  UIADD3 UR11, UR12, 0xd0, URZ ;  /* 0x000000d00c0b7890 */ /* 0x000fe2000fffe03f */
[----:B------:R-:W-:Y:S01]  /*2450*/  FFMA.FTZ R35, R46, R24, R35 ;  /* 0x000000182e237223 */ /* 0x000fe20000010023 */
[----:B------:R-:W-:Y:S01]  /*2460*/  ISETP.NE.AND P2, PT, R70, RZ, PT ;  /* 0x000000ff4600720c */ /* 0x000fe20003f45270 */
[----:B------:R-:W-:Y:S01]  /*2470*/  FFMA.FTZ R34, R47, R28, R34 ;  /* 0x0000001c2f227223 */ /* 0x000fe20000010022 */
[----:B------:R-:W-:Y:S01]  /*2480*/  BSSY B0, `(.L_x_1432) ;  /* 0x000005e000007945 */ /* 0x000fe20003800000 */
[----:B------:R-:W-:Y:S01]  /*2490*/  FFMA.FTZ R35, R0, R37, R35 ;  /* 0x0000002500237223 */ /* 0x000fe20000010023 */
        /* <DEDUP_REMOVED lines=19> */
[----:B------:R-:W-:Y:S01]  /*25d0*/  FADD.FTZ R39, R36, R29 ;  /* 0x0000001d24277221 */ /* 0x000fe20000010000 */
[----:B------:R-:W-:Y:S01]  /*25e0*/  FADD.FTZ R29, R42, R25 ;  /* 0x000000192a1d7221 */ /* 0x000fe20000010000 */
[----:B------:R-:W-:Y:S01]  /*25f0*/  FFMA.FTZ R25, R2, R41, R35 ;  /* 0x0000002902197223 */ /* 0x000fe20000010023 */
[----:B-1----:R-:W-:Y:S01]  /*2600*/  @!P0 FADD.FTZ R45, R45, R38 ;  /* 0x000000262d2d8221 */ /* 0x002fe20000010000 */
[----:B------:R-:W0:Y:S01]  /*2610*/  SHFL.DOWN PT, R27, R44, 0x10, 0x1f ;  /* 0x0a001f002c1b7f89 */ /* 0x000e2200000e0000 */
[----:B------:R-:W-:Y:S01]  /*2620*/  ISETP.GT.AND P0, PT, R60, 0xf, PT ;  /* 0x0000000f3c00780c */ /* 0x000fe20003f04270 */
[----:B------:R-:W-:Y:S01]  /*2630*/  FADD.FTZ R39, R39, R32 ;  /* 0x0000002027277221 */ /* 0x000fe20000010000 */
[----:B------:R-:W-:Y:S01]  /*2640*/  FADD.FTZ R29, R29, R28 ;  /* 0x0000001c1d1d7221 */ /* 0x000fe20000010000 */
[----:B------:R-:W1:Y:S02]  /*2650*/  SHFL.DOWN PT, R26, R45, 0x10, 0x1f ;  /* 0x0a001f002d1a7f89 */ /* 0x000e6400000e0000 */
[----:B------:R-:W-:-:S04]  /*2660*/  FADD.FTZ R39, R39, R30 ;  /* 0x0000001e27277221 */ /* 0x000fc80000010000 */
[----:B------:R-:W-:Y:S01]  /*2670*/  FADD.FTZ R30, R39, R24 ;  /* 0x00000018271e7221 */ /* 0x000fe20000010000 */
[----:B------:R-:W-:-:S03]  /*2680*/  FFMA.FTZ R24, R3, R40, R34 ;  /* 0x0000002803187223 */ /* 0x000fc60000010022 */
[----:B------:R-:W-:Y:S01]  /*2690*/  FADD.FTZ R30, R30, R37 ;  /* 0x000000251e1e7221 */ /* 0x000fe20000010000 */
[----:B0-----:R-:W-:-:S03]  /*26a0*/  @!P0 FADD.FTZ R44, R44, R27 ;  /* 0x0000001b2c2c8221 */ /* 0x001fc60000010000 */
[----:B------:R-:W-:Y:S01]  /*26b0*/  FADD.FTZ R27, R30, R41 ;  /* 0x000000291e1b7221 */ /* 0x000fe20000010000 */
[----:B-1----:R-:W-:Y:S01]  /*26c0*/  @!P0 FADD.FTZ R45, R45, R26 ;  /* 0x0000001a2d2d8221 */ /* 0x002fe20000010000 */
[----:B------:R-:W-:Y:S01]  /*26d0*/  ISETP.NE.AND P0, PT, R60, RZ, PT ;  /* 0x000000ff3c00720c */ /* 0x000fe20003f05270 */
[----:B------:R-:W-:-:S05]  /*26e0*/  FADD.FTZ R26, R29, R40 ;  /* 0x000000281d1a7221 */ /* 0x000fca0000010000 */
[----:B------:R0:W-:Y:S07]  /*26f0*/  STS.128 [R72], R24 ;  /* 0x0000001848007388 */ /* 0x0001ee0000000c00 */
        /* <DEDUP_REMOVED lines=10> */
[----:B------:R-:W-:Y:S01]  /*27a0*/  FADD.FTZ R28, R28, R31 ;  /* 0x0000001f1c1c7221 */ /* 0x000fe20000010000 */
[----:B------:R-:W1:Y:S02]  /*27b0*/  LDS.128 R40, [UR11+0x50] ;  /* 0x0000500bff287984 */ /* 0x000e640008000c00 */
[----:B--2---:R-:W-:Y:S01]  /*27c0*/  FADD.FTZ R29, R29, R36 ;  /* 0x000000241d1d7221 */ /* 0x004fe20000010000 */
[----:B------:R-:W-:-:S03]  /*27d0*/  FADD.FTZ R28, R28, R37 ;  /* 0x000000251c1c7221 */ /* 0x000fc60000010000 */
[----:B------:R-:W-:Y:S01]  /*27e0*/  FADD.FTZ R29, R29, R38 ;  /* 0x000000261d1d7221 */ /* 0x000fe20000010000 */
[----:B------:R-:W-:-:S03]  /*27f0*/  FADD.FTZ R28, R28, R39 ;  /* 0x000000271c1c7221 */ /* 0x000fc60000010000 */
[----:B---3--:R-:W-:Y:S01]  /*2800*/  FADD.FTZ R37, R29, R32 ;  /* 0x000000201d257221 */ /* 0x008fe20000010000 */
[----:B------:R-:W-:Y:S02]  /*2810*/  FADD.FTZ R32, R28, R33 ;  /* 0x000000211c207221 */ /* 0x000fe40000010000 */
[----:B------:R-:W2:Y:S01]  /*2820*/  LDS.128 R28, [UR11+0x60] ;  /* 0x0000600bff1c7984 */ /* 0x000ea20008000c00 */
[----:B------:R-:W-:Y:S01]  /*2830*/  FADD.FTZ R37, R37, R34 ;  /* 0x0000002225257221 */ /* 0x000fe20000010000 */
[----:B------:R-:W-:Y:S02]  /*2840*/  FADD.FTZ R36, R32, R35 ;  /* 0x0000002320247221 */ /* 0x000fe40000010000 */
        /* <DEDUP_REMOVED lines=9> */
[----:B------:R-:W-:Y:S02]  /*28e0*/  FADD.FTZ R40, R40, R31 ;  /* 0x0000001f28287221 */ /* 0x000fe40000010000 */
[----:B------:R-:W2:Y:S01]  /*28f0*/  LDS.128 R28, [UR11+0x90] ;  /* 0x0000900bff1c7984 */ /* 0x000ea20008000c00 */
[----:B---3--:R-:W-:Y:S01]  /*2900*/  FADD.FTZ R41, R41, R32 ;  /* 0x0000002029297221 */ /* 0x008fe20000010000 */
[----:B------:R-:W-:-:S03]  /*2910*/  FADD.FTZ R40, R40, R33 ;  /* 0x0000002128287221 */ /* 0x000fc60000010000 */
        /* <DEDUP_REMOVED lines=16> */
[----:B-1----:R-:W-:Y:S01]  /*2a20*/  FADD.FTZ R37, R37, R40 ;  /* 0x0000002825257221 */ /* 0x002fe20000010000 */
[----:B------:R-:W-:-:S03]  /*2a30*/  FADD.FTZ R36, R36, R41 ;  /* 0x0000002924247221 */ /* 0x000fc60000010000 */
[----:B0-----:R-:W-:Y:S01]  /*2a40*/  FADD.FTZ R44, R37, R42 ;  /* 0x0000002a252c7221 */ /* 0x001fe20000010000 */
[----:B------:R-:W-:-:S07]  /*2a50*/  FADD.FTZ R45, R36, R43 ;  /* 0x0000002b242d7221 */ /* 0x000fce0000010000 */
.L_x_1433:
[----:B------:R-:W-:Y:S05]  /*2a60*/  BSYNC B0 ;  /* 0x0000000000007941 */ /* 0x000fea0003800000 */
.L_x_1432:
        /* <DEDUP_REMOVED lines=16> */
[----:B---3--:R-:W-:Y:S01]  /*2b70*/  FADD.FTZ R27, R27, R36 ;  /* 0x000000241b1b7221 */ /* 0x008fe20000010000 */
[----:B------:R-:W-:Y:S01]  /*2b80*/  FADD.FTZ R24, R24, R37 ;  /* 0x0000002518187221 */ /* 0x000fe20000010000 */
[----:B------:R-:W-:Y:S01]  /*2b90*/  FADD.FTZ R25, R25, R38 ;  /* 0x0000002619197221 */ /* 0x000fe20000010000 */
[----:B------:R-:W1:Y:S01]  /*2ba0*/  LDS.128 R32, [R72+0x7e0] ;  /* 0x0007e00048207984 */ /* 0x000e620000000c00 */
[----:B------:R-:W-:Y:S01]  /*2bb0*/  FADD.FTZ R36, R26, R39 ;  /* 0x000000271a247221 */ /* 0x000fe20000010000 */
[----:B----4-:R-:W-:Y:S01]  /*2bc0*/  FADD.FTZ R37, R27, R40 ;  /* 0x000000281b257221 */ /* 0x010fe20000010000 */
[----:B------:R-:W-:Y:S01]  /*2bd0*/  FADD.FTZ R38, R24, R41 ;  /* 0x0000002918267221 */ /* 0x000fe20000010000 */
[----:B------:R-:W-:Y:S01]  /*2be0*/  FADD.FTZ R39, R25, R42 ;  /* 0x0000002a19277221 */ /* 0x000fe20000010000 */
[----:B------:R-:W-:Y:S01]  /*2bf0*/  FADD.FTZ R36, R36, R43 ;  /* 0x0000002b24247221 */ /* 0x000fe20000010000 */
[----:B------:R-:W2:Y:S01]  /*2c00*/  LDS.128 R24, [R72+0x930] ;  /* 0x0009300048187984 */ /* 0x000ea20000000c00 */
[----:B0-----:R-:W-:Y:S01]  /*2c10*/  FADD.FTZ R37, R37, R28 ;  /* 0x0000001c25257221 */ /* 0x001fe20000010000 */
[----:B------:R-:W-:Y:S01]  /*2c20*/  FADD.FTZ R38, R38, R29 ;  /* 0x0000001d26267221 */ /* 0x000fe20000010000 */
[----:B------:R-:W-:Y:S01]  /*2c30*/  FADD.FTZ R39, R39, R30 ;  /* 0x0000001e27277221 */ /* 0x000fe20000010000 */
[----:B------:R-:W-:Y:S01]  /*2c40*/  FADD.FTZ R36, R36, R31 ;  /* 0x0000001f24247221 */ /* 0x000fe20000010000 */
[----:B-1----:R-:W-:Y:S01]  /*2c50*/  FADD.FTZ R37, R37, R32 ;  /* 0x0000002025257221 */ /* 0x002fe20000010000 */
[----:B------:R-:W-:Y:S01]  /*2c60*/  FADD.FTZ R38, R38, R33 ;  /* 0x0000002126267221 */ /* 0x000fe20000010000 */
[----:B------:R-:W-:Y:S01]  /*2c70*/  FADD.FTZ R29, R39, R34 ;  /* 0x00000022271d7221 */ /* 0x000fe20000010000 */
[----:B------:R-:W-:-:S02]  /*2c80*/  FADD.FTZ R40, R36, R35 ;  /* 0x0000002324287221 */ /* 0x000fc40000010000 */
[----:B------:R-:W0:Y:S01]  /*2c90*/  LDS.128 R32, [R72+0xa80] ;  /* 0x000a800048207984 */ /* 0x000e220000000c00 */
[----:B--2---:R-:W-:Y:S01]  /*2ca0*/  FADD.FTZ R41, R37, R24 ;  /* 0x0000001825297221 */ /* 0x004fe20000010000 */
[----:B------:R-:W-:Y:S01]  /*2cb0*/  FADD.FTZ R24, R38, R25 ;  /* 0x0000001926187221 */ /* 0x000fe20000010000 */
[----:B------:R-:W-:Y:S01]  /*2cc0*/  FADD.FTZ R25, R29, R26 ;  /* 0x0000001a1d197221 */ /* 0x000fe20000010000 */
[----:B------:R-:W1:Y:S01]  /*2cd0*/  LDS.128 R36, [R72+0xbd0] ;  /* 0x000bd00048247984 */ /* 0x000e620000000c00 */
[----:B------:R-:W-:-:S03]  /*2ce0*/  FADD.FTZ R40, R40, R27 ;  /* 0x0000001b28287221 */ /* 0x000fc60000010000 */
[----:B------:R-:W2:Y:S01]  /*2cf0*/  LDS.128 R28, [R72+0xd20] ;  /* 0x000d2000481c7984 */ /* 0x000ea20000000c00 */
[----:B0-----:R-:W-:Y:S01]  /*2d00*/  FADD.FTZ R41, R41, R32 ;  /* 0x0000002029297221 */ /* 0x001fe20000010000 */
[----:B------:R-:W-:Y:S01]  /*2d10*/  FADD.FTZ R24, R24, R33 ;  /* 0x0000002118187221 */ /* 0x000fe20000010000 */
[----:B------:R-:W-:Y:S01]  /*2d20*/  FADD.FTZ R25, R25, R34 ;  /* 0x0000002219197221 */ /* 0x000fe20000010000 */
[----:B------:R-:W-:Y:S01]  /*2d30*/  FADD.FTZ R40, R40, R35 ;  /* 0x0000002328287221 */ /* 0x000fe20000010000 */
[----:B-1----:R-:W-:Y:S01]  /*2d40*/  FADD.FTZ R41, R41, R36 ;  /* 0x0000002429297221 */ /* 0x002fe20000010000 */
[----:B------:R-:W0:Y:S01]  /*2d50*/  LDS.128 R32, [R72+0xe70] ;  /* 0x000e700048207984 */ /* 0x000e220000000c00 */
        /* <DEDUP_REMOVED lines=111> */
.L_x_1435:
[----:B------:R-:W-:Y:S05]  /*3450*/  BSYNC B0 ;  /* 0x0000000000007941 */ /* 0x000fea0003800000 */
.L_x_1434:
        /* <DEDUP_REMOVED lines=20> */
.L_x_1437:
[----:B------:R-:W-:Y:S05]  /*35a0*/  BSYNC B0 ;  /* 0x0000000000007941 */ /* 0x000fea0003800000 */
.L_x_1436:
[----:B------:R-:W-:Y:S05]  /*35b0*/  @!P0 BRA `(.L_x_1438) ;  /* 0x0000001000908947 */ /* 0x000fea0003800000 */
[----:B--2---:R-:W1:Y:S01]  /*35c0*/  LDC R34, c[0x0][0x10] ;  /* 0x00000400ff227b82 */ /* 0x004e620000000800 */
        /* <DEDUP_REMOVED lines=32> */
.L_x_1440:
[----:B------:R-:W2:Y:S04]  /*37d0*/  LDG.E.STRONG.GPU R26, desc[UR14][R24.64] ;  /* 0x0000000e181a7981 */ /* 0x000ea8000c1ef900 */
[----:B--2---:R-:W-:Y:S01]  /*37e0*/  CCTL.IVALL ;  /* 0x00000000ff00798f */ /* 0x004fe20002000000 */
[----:B------:R-:W-:Y:S05]  /*37f0*/  YIELD ;  /* 0x0000000000007946 */ /* 0x000fea0003800000 */
[----:B------:R-:W-:-:S13]  /*3800*/  ISETP.NE.AND P0, PT, R26, R29, PT ;  /* 0x0000001d1a00720c */ /* 0x000fda0003f05270 */
[----:B------:R-:W-:Y:S05]  /*3810*/  @P0 BRA `(.L_x_1440) ;  /* 0xfffffffc00ec0947 */ /* 0x000fea000383ffff */
.L_x_1439:
        /* <DEDUP_REMOVED lines=17> */
.L_x_1444:
        /* <DEDUP_REMOVED lines=8> */
[----:B------:R-:W-:-:S09]  /*39b0*/  IADD3 R28, R36, 0x3, RZ ;  /* 0x00000003241c7810 */ /* 0x000fd20007ffe0ff */
[C-C-:B------:R-:W-:Y:S02]  /*39c0*/  @!P3 IMAD R27, R34.reuse, R27, R33.reuse ;  /* 0x0000001b221bb224 */ /* 0x140fe400078e0221 */
[----:B------:R-:W-:Y:S02]  /*39d0*/  @!P4 IMAD R29, R34, R29, R33 ;  /* 0x0000001d221dc224 */ /* 0x000fe400078e0221 */
[----:B--2---:R-:W-:Y:S01]  /*39e0*/  @!P6 FADD.FTZ R44, R44, R24 ;  /* 0x000000182c2ce221 */ /* 0x004fe20000010000 */
        /* <DEDUP_REMOVED lines=103> */
.L_x_1443:
[----:B------:R-:W-:-:S13]  /*4060*/  ISETP.GT.AND P3, PT, R35, 0x4, PT ;  /* 0x000000042300780c */ /* 0x000fda0003f64270 */
[----:B------:R-:W-:Y:S05]  /*4070*/  @!P3 BRA `(.L_x_1445) ;  /* 0x0000000000ecb947 */ /* 0x000fea0003800000 */
[C---:B------:R-:W-:Y:S02]  /*4080*/  IADD3 R27, R36.reuse, 0x1, RZ ;  /* 0x00000001241b7810 */ /* 0x040fe40007ffe0ff */
[C---:B------:R-:W-:Y:S02]  /*4090*/  ISETP.EQ.OR P0, PT, R36.reuse, UR16, P2 ;  /* 0x0000001024007c0c */ /* 0x040fe40009702670 */
[----:B------:R-:W-:Y:S02]  /*40a0*/  ISETP.EQ.OR P4, PT, R27, UR16, P2 ;  /* 0x000000101b007c0c */ /* 0x000fe40009782670 */
[C---:B------:R-:W-:Y:S02]  /*40b0*/  IADD3 R29, R36.reuse, 0x2, RZ ;  /* 0x00000002241d7810 */ /* 0x040fe40007ffe0ff */
[----:B------:R-:W-:Y:S02]  /*40c0*/  IADD3 R30, R36, 0x3, RZ ;  /* 0x00000003241e7810 */ /* 0x000fe40007ffe0ff */
[----:B------:R-:W-:-:S02]  /*40d0*/  ISETP.EQ.OR P6, PT, R29, UR16, P2 ;  /* 0x000000101d007c0c */ /* 0x000fc400097c2670 */
[----:B------:R-:W-:-:S03]  /*40e0*/  ISETP.EQ.OR P3, PT, R30, UR16, P2 ;  /* 0x000000101e007c0c */ /* 0x000fc60009762670 */
[--C-:B------:R-:W-:Y:S02]  /*40f0*/  @!P0 IMAD R25, R36, R34, R33.reuse ;  /* 0x0000002224198224 */ /* 0x100fe400078e0221 */
[----:B------:R-:W-:Y:S02]  /*4100*/  @!P4 IMAD R27, R34, R27, R33 ;  /* 0x0000001b221bc224 */ /* 0x000fe400078e0221 */
[----:B------:R-:W-:-:S04]  /*4110*/  @!P0 IMAD.WIDE.U32 R24, R25, 0x8, R38 ;  /* 0x0000000819188825 */ /* 0x000fc800078e0026 */
[----:B------:R-:W-:Y:S02]  /*4120*/  @!P4 IMAD.WIDE.U32 R26, R27, 0x8, R38 ;  /* 0x000000081b1ac825 */ /* 0x000fe400078e0026 */
[----:B------:R-:W2:Y:S02]  /*4130*/  @!P0 LDG.E.64 R24, desc[UR14][R24.64] ;  /* 0x0000000e18188981 */ /* 0x000ea4000c1e1b00 */
[C-C-:B------:R-:W-:Y:S02]  /*4140*/  @!P6 IMAD R29, R34.reuse, R29, R33.reuse ;  /* 0x0000001d221de224 */ /* 0x140fe400078e0221 */
[----:B------:R-:W-:Y:S01]  /*4150*/  @!P3 IMAD R31, R34, R30, R33 ;  /* 0x0000001e221fb224 */ /* 0x000fe200078e0221 */
[----:B------:R-:W3:Y:S01]  /*4160*/  @!P4 LDG.E.64 R26, desc[UR14][R26.64] ;  /* 0x0000000e1a1ac981 */ /* 0x000ee2000c1e1b00 */
[----:B------:R-:W-:-:S04]  /*4170*/  @!P6 IMAD.WIDE.U32 R28, R29, 0x8, R38 ;  /* 0x000000081d1ce825 */ /* 0x000fc800078e0026 */
[----:B------:R-:W-:Y:S02]  /*4180*/  @!P3 IMAD.WIDE.U32 R30, R31, 0x8, R38 ;  /* 0x000000081f1eb825 */ /* 0x000fe400078e0026 */
[----:B------:R-:W4:Y:S04]  /*4190*/  @!P6 LDG.E.64 R28, desc[UR14][R28.64] ;  /* 0x0000000e1c1ce981 */ /* 0x000f28000c1e1b00 */
[----:B------:R-:W5:Y:S01]  /*41a0*/  @!P3 LDG.E.64 R30, desc[UR14][R30.64] ;  /* 0x0000000e1e1eb981 */ /* 0x000f62000c1e1b00 */
[----:B------:R-:W-:-:S04]  /*41b0*/  IADD3 R36, R36, 0x4, RZ ;  /* 0x0000000424247810 */ /* 0x000fc80007ffe0ff */
[----:B------:R-:W-:Y:S01]  /*41c0*/  IADD3 R37, R36, 0x3, RZ ;  /* 0x0000000324257810 */ /* 0x000fe20007ffe0ff */
[----:B--2---:R-:W-:Y:S01]  /*41d0*/  @!P0 FADD.FTZ R44, R44, R24 ;  /* 0x000000182c2c8221 */ /* 0x004fe20000010000 */
[----:B------:R-:W-:Y:S01]  /*41e0*/  @!P0 FADD.FTZ R45, R45, R25 ;  /* 0x000000192d2d8221 */ /* 0x000fe20000010000 */
[C---:B------:R-:W-:Y:S02]  /*41f0*/  IADD3 R24, R36.reuse, 0x1, RZ ;  /* 0x0000000124187810 */ /* 0x040fe40007ffe0ff */
[----:B------:R-:W-:Y:S01]  /*4200*/  ISETP.EQ.OR P0, PT, R36, UR16, P2 ;  /* 0x0000001024007c0c */ /* 0x000fe20009702670 */
[----:B---3--:R-:W-:Y:S01]  /*4210*/  @!P4 FADD.FTZ R44, R44, R26 ;  /* 0x0000001a2c2cc221 */ /* 0x008fe20000010000 */
[----:B------:R-:W-:Y:S01]  /*4220*/  @!P4 FADD.FTZ R45, R45, R27 ;  /* 0x0000001b2d2dc221 */ /* 0x000fe20000010000 */
[----:B------:R-:W-:Y:S02]  /*4230*/  IADD3 R26, R36, 0x2, RZ ;  /* 0x00000002241a7810 */ /* 0x000fe40007ffe0ff */
[----:B------:R-:W-:Y:S01]  /*4240*/  ISETP.EQ.OR P4, PT, R24, UR16, P2 ;  /* 0x0000001018007c0c */ /* 0x000fe20009782670 */
[----:B----4-:R-:W-:Y:S01]  /*4250*/  @!P6 FADD.FTZ R44, R44, R28 ;  /* 0x0000001c2c2ce221 */ /* 0x010fe20000010000 */
[----:B------:R-:W-:Y:S01]  /*4260*/  @!P6 FADD.FTZ R45, R45, R29 ;  /* 0x0000001d2d2de221 */ /* 0x000fe20000010000 */
[----:B------:R-:W-:-:S02]  /*4270*/  ISETP.EQ.OR P6, PT, R26, UR16, P2 ;  /* 0x000000101a007c0c */ /* 0x000fc400097c2670 */
[----:B-----5:R-:W-:Y:S01]  /*4280*/  @!P3 FADD.FTZ R44, R44, R30 ;  /* 0x0000001e2c2cb221 */ /* 0x020fe20000010000 */
[----:B------:R-:W-:Y:S01]  /*4290*/  @!P3 FADD.FTZ R45, R45, R31 ;  /* 0x0000001f2d2db221 */ /* 0x000fe20000010000 */
[----:B------:R-:W-:Y:S01]  /*42a0*/  ISETP.EQ.OR P3, PT, R37, UR16, P2 ;  /* 0x0000001025007c0c */ /* 0x000fe20009762670 */
[----:B------:R-:W-:-:S05]  /*42b0*/  @!P0 IMAD R25, R34, R36, R33 ;  /* 0x0000002422198224 */ /* 0x000fca00078e0221 */
[----:B------:R-:W-:Y:S02]  /*42c0*/  @!P4 IMAD R27, R34, R24, R33 ;  /* 0x00000018221bc224 */ /* 0x000fe400078e0221 */
[----:B------:R-:W-:-:S04]  /*42d0*/  @!P0 IMAD.WIDE.U32 R24, R25, 0x8, R38 ;  /* 0x0000000819188825 */ /* 0x000fc800078e0026 */
[C---:B------:R-:W-:Y:S02]  /*42e0*/  @!P6 IMAD R29, R34.reuse, R26, R33 ;  /* 0x0000001a221de224 */ /* 0x040fe400078e0221 */
[--C-:B------:R-:W-:Y:S01]  /*42f0*/  @!P4 IMAD.WIDE.U32 R26, R27, 0x8, R38.reuse ;  /* 0x000000081b1ac825 */ /* 0x100fe200078e0026 */
[----:B------:R-:W2:Y:S03]  /*4300*/  @!P0 LDG.E.64 R24, desc[UR14][R24.64] ;  /* 0x0000000e18188981 */ /* 0x000ea6000c1e1b00 */
[----:B------:R-:W-:Y:S02]  /*4310*/  @!P6 IMAD.WIDE.U32 R28, R29, 0x8, R38 ;  /* 0x000000081d1ce825 */ /* 0x000fe400078e0026 */
[----:B------:R-:W3:Y:S02]  /*4320*/  @!P4 LDG.E.64 R26, desc[UR14][R26.64] ;  /* 0x0000000e1a1ac981 */ /* 0x000ee4000c1e1b00 */
[----:B------:R-:W-:-:S02]  /*4330*/  @!P3 IMAD R31, R34, R37, R33 ;  /* 0x00000025221fb224 */ /* 0x000fc400078e0221 */
[----:B------:R-:W4:Y:S02]  /*4340*/  @!P6 LDG.E.64 R28, desc[UR14][R28.64] ;  /* 0x0000000e1c1ce981 */ /* 0x000f24000c1e1b00 */
[----:B------:R-:W-:-:S06]  /*4350*/  @!P3 IMAD.WIDE.U32 R30, R31, 0x8, R38 ;  /* 0x000000081f1eb825 */ /* 0x000fcc00078e0026 */
[----:B------:R-:W5:Y:S01]  /*4360*/  @!P3 LDG.E.64 R30, desc[UR14][R30.64] ;  /* 0x0000000e1e1eb981 */ /* 0x000f62000c1e1b00 */
[----:B------:R-:W-:Y:S02]  /*4370*/  IADD3 R35, R35, -0x4, RZ ;  /* 0xfffffffc23237810 */ /* 0x000fe40007ffe0ff */
        /* <DEDUP_REMOVED lines=11> */
.L_x_1445:
[----:B------:R-:W-:-:S13]  /*4430*/  ISETP.NE.OR P0, PT, R35, RZ, P0 ;  /* 0x000000ff2300720c */ /* 0x000fda0000705670 */
[----:B------:R-:W-:Y:S05]  /*4440*/  @!P0 BRA `(.L_x_1441) ;  /* 0x00000000007c8947 */ /* 0x000fea0003800000 */
.L_x_1442:
        /* <DEDUP_REMOVED lines=10> */
[----:B------:R-:W2:Y:S01]  /*44f0*/  @!P4 LDG.E.64 R24, desc[UR14][R24.64] ;  /* 0x0000000e1818c981 */ /* 0x000ea2000c1e1b00 */
[----:B------:R-:W-:Y:S02]  /*4500*/  @!P3 IMAD R29, R34, R29, R33 ;  /* 0x0000001d221db224 */ /* 0x000fe400078e0221 */
[----:B------:R-:W-:-:S04]  /*4510*/  @!P6 IMAD.WIDE.U32 R26, R27, 0x8, R38 ;  /* 0x000000081b1ae825 */ /* 0x000fc800078e0026 */
[----:B------:R-:W-:Y:S02]  /*4520*/  @!P3 IMAD.WIDE.U32 R28, R29, 0x8, R38 ;  /* 0x000000081d1cb825 */ /* 0x000fe400078e0026 */
[----:B------:R-:W3:Y:S02]  /*4530*/  @!P6 LDG.E.64 R26, desc[UR14][R26.64] ;  /* 0x0000000e1a1ae981 */ /* 0x000ee4000c1e1b00 */
[----:B------:R-:W-:Y:S02]  /*4540*/  @!P0 IMAD R31, R34, R31, R33 ;  /* 0x0000001f221f8224 */ /* 0x000fe400078e0221 */
[----:B------:R-:W4:Y:S02]  /*4550*/  @!P3 LDG.E.64 R28, desc[UR14][R28.64] ;  /* 0x0000000e1c1cb981 */ /* 0x000f24000c1e1b00 */
[----:B------:R-:W-:-:S06]  /*4560*/  @!P0 IMAD.WIDE.U32 R30, R31, 0x8, R38 ;  /* 0x000000081f1e8825 */ /* 0x000fcc00078e0026 */
[----:B------:R-:W5:Y:S01]  /*4570*/  @!P0 LDG.E.64 R30, desc[UR14][R30.64] ;  /* 0x0000000e1e1e8981 */ /* 0x000f62000c1e1b00 */
[----:B------:R-:W-:Y:S02]  /*4580*/  IADD3 R35, R35, -0x4, RZ ;  /* 0xfffffffc23237810 */ /* 0x000fe40007ffe0ff */
[----:B------:R-:W-:Y:S01]  /*4590*/  IADD3 R36, R36, 0x4, RZ ;  /* 0x0000000424247810 */ /* 0x000fe20007ffe0ff */
[----:B--2---:R-:W-:Y:S01]  /*45a0*/  @!P4 FADD.FTZ R44, R44, R24 ;  /* 0x000000182c2cc221 */ /* 0x004fe20000010000 */
[----:B------:R-:W-:Y:S01]  /*45b0*/  @!P4 FADD.FTZ R45, R45, R25 ;  /* 0x000000192d2dc221 */ /* 0x000fe20000010000 */
[----:B------:R-:W-:Y:S02]  /*45c0*/  ISETP.NE.AND P4, PT, R35, RZ, PT ;  /* 0x000000ff2300720c */ /* 0x000fe40003f85270 */
[----:B---3--:R-:W-:Y:S01]  /*45d0*/  @!P6 FADD.FTZ R44, R44, R26 ;  /* 0x0000001a2c2ce221 */ /* 0x008fe20000010000 */
[----:B------:R-:W-:-:S03]  /*45e0*/  @!P6 FADD.FTZ R45, R45, R27 ;  /* 0x0000001b2d2de221 */ /* 0x000fc60000010000 */
[----:B----4-:R-:W-:Y:S01]  /*45f0*/  @!P3 FADD.FTZ R44, R44, R28 ;  /* 0x0000001c2c2cb221 */ /* 0x010fe20000010000 */
[----:B------:R-:W-:-:S03]  /*4600*/  @!P3 FADD.FTZ R45, R45, R29 ;  /* 0x0000001d2d2db221 */ /* 0x000fc60000010000 */
[----:B-----5:R-:W-:Y:S01]  /*4610*/  @!P0 FADD.FTZ R44, R44, R30 ;  /* 0x0000001e2c2c8221 */ /* 0x020fe20000010000 */
[----:B------:R-:W-:Y:S02]  /*4620*/  @!P0 FADD.FTZ R45, R45, R31 ;  /* 0x0000001f2d2d8221 */ /* 0x000fe40000010000 */
[----:B------:R-:W-:Y:S05]  /*4630*/  @P4 BRA `(.L_x_1442) ;  /* 0xfffffffc00844947 */ /* 0x000fea000383ffff */
.L_x_1441:
        /* <DEDUP_REMOVED lines=11> */
.L_x_1447:
[----:B------:R-:W-:Y:S05]  /*46f0*/  BSYNC B0 ;  /* 0x0000000000007941 */ /* 0x000fea0003800000 */
.L_x_1446:
        /* <DEDUP_REMOVED lines=16> */
.L_x_1438:
[----:B------:R-:W1:Y:S01]  /*4800*/  S2UR UR12, SR_CgaCtaId ;  /* 0x00000000000c79c3 */ /* 0x000e620000008800 */
[----:B------:R-:W-:Y:S01]  /*4810*/  UMOV UR11, 0x400 ;  /* 0x00000400000b7882 */ /* 0x000fe20000000000 */
[----:B------:R-:W-:Y:S01]  /*4820*/  ULDC.64 UR20, c[0x0][0x290] ;  /* 0x0000a40000147ab9 */ /* 0x000fe20000000a00 */
[----:B------:R-:W-:Y:S02]  /*4830*/  SHF.R.S32.HI R33, RZ, 0x1f, R68 ;  /* 0x0000001fff217819 */ /* 0x000fe40000011444 */
[----:B------:R-:W-:Y:S02]  /*4840*/  SHF.R.S32.HI R32, RZ, 0x1f, R67 ;  /* 0x0000001fff207819 */ /* 0x000fe40000011443 */
[----:B------:R-:W-:Y:S02]  /*4850*/  ISETP.GE.U32.AND P0, PT, R68, UR20, PT ;  /* 0x0000001444007c0c */ /* 0x000fe4000bf06070 */
[----:B------:R-:W-:Y:S02]  /*4860*/  SHF.R.S32.HI R28, RZ, 0x1f, R66 ;  /* 0x0000001fff1c7819 */ /* 0x000fe40000011442 */
[----:B------:R-:W-:-:S02]  /*4870*/  ISETP.GE.AND.EX P0, PT, R33, UR21, PT, P0 ;  /* 0x0000001521007c0c */ /* 0x000fc4000bf06300 */
[----:B------:R-:W-:Y:S02]  /*4880*/  SHF.R.S32.HI R29, RZ, 0x1f, R65 ;  /* 0x0000001fff1d7819 */ /* 0x000fe40000011441 */
[----:B------:R-:W-:Y:S01]  /*4890*/  ISETP.GT.U32.OR P0, PT, R70, 0x29f, P0 ;  /* 0x0000029f4600780c */ /* 0x000fe20000704470 */
[----:B-1----:R-:W-:-:S09]  /*48a0*/  ULEA UR11, UR12, UR11, 0x18 ;  /* 0x0000000b0c0b7291 */ /* 0x002fd2000f8ec03f */
[----:B------:R-:W-:Y:S01]  /*48b0*/  @!P2 STS.64 [UR11+0xc8], R44 ;  /* 0x0000c82cff00a988 */ /* 0x000fe20008000a0b */
[----:B------:R-:W-:Y:S01]  /*48c0*/  BAR.SYNC.DEFER_BLOCKING 0x0 ;  /* 0x0000000000007b1d */ /* 0x000fe20000010000 */
[----:B------:R-:W-:-:S04]  /*48d0*/  ISETP.GE.U32.AND P2, PT, R67, UR20, PT ;  /* 0x0000001443007c0c */ /* 0x000fc8000bf46070 */
[----:B------:R-:W-:-:S04]  /*48e0*/  ISETP.GE.AND.EX P2, PT, R32, UR21, PT, P2 ;  /* 0x0000001520007c0c */ /* 0x000fc8000bf46320 */
[----:B------:R-:W-:Y:S01]  /*48f0*/  ISETP.GT.U32.OR P2, PT, R70, 0x29f, P2 ;  /* 0x0000029f4600780c */ /* 0x000fe20001744470 */
[----:B0-2---:R-:W0:Y:S01]  /*4900*/  LDS.64 R24, [UR11+0xc8] ;  /* 0x0000c80bff187984 */ /* 0x005e220008000a00 */
        /* <DEDUP_REMOVED lines=22> */
.L_x_1448:
        /* <DEDUP_REMOVED lines=14> */
[----:B------:R-:W-:Y:S01]  /*4b50*/  FMUL.FTZ R8, R8, UR13 ;  /* 0x0000000d08087c20 */ /* 0x000fe20008410000 */
[----:B------:R-:W-:Y:S01]  /*4b60*/  IADD3 R27, R25, R27, RZ ;  /* 0x0000001b191b7210 */ /* 0x000fe20007ffe0ff */
[----:B------:R-:W-:-:S03]  /*4b70*/  FMUL.FTZ R9, R9, UR13 ;  /* 0x0000000d09097c20 */ /* 0x000fc60008410000 */
[----:B------:R-:W-:-:S05]  /*4b80*/  LEA.HI.X R27, R24, UR19, R27, 0x2, P3 ;  /* 0x00000013181b7c11 */ /* 0x000fca00098f141b */
[----:B------:R0:W-:Y:S02]  /*4b90*/  STG.E.64 desc[UR14][R26.64], R8 ;  /* 0x000000081a007986 */ /* 0x0001e4000c101b0e */
.L_x_1450:
[----:B------:R-:W-:Y:S05]  /*4ba0*/  BSYNC B0 ;  /* 0x0000000000007941 */ /* 0x000fea0003800000 */
.L_x_1449:
[----:B------:R-:W-:Y:S05]  /*4bb0*/  @!P5 BRA `(.L_x_1451) ;  /* 0x000000000048d947 */ /* 0x000fea0003800000 */
        /* <DEDUP_REMOVED lines=18> */
.L_x_1451:
[----:B------:R-:W-:Y:S04]  /*4ce0*/  BSSY B0, `(.L_x_1452) ;  /* 0x0000013000007945 */ /* 0x000fe80003800000 */
[----:B------:R-:W-:Y:S05]  /*4cf0*/  @P0 BRA `(.L_x_1453) ;  /* 0x0000000000440947 */ /* 0x000fea0003800000 */
        /* <DEDUP_REMOVED lines=17> */
.L_x_1453:
[----:B------:R-:W-:Y:S05]  /*4e10*/  BSYNC B0 ;  /* 0x0000000000007941 */ /* 0x000fea0003800000 */
.L_x_1452:
[----:B------:R-:W-:Y:S05]  /*4e20*/  @!P5 BRA `(.L_x_1454) ;  /* 0x000000000048d947 */ /* 0x000fea0003800000 */
[----:B-1----:R-:W-:Y:S01]  /*4e30*/  FFMA.FTZ R4, R55, R20, R22 ;  /* 0x0000001437047223 */ /* 0x002fe20000010016 */
        /* <DEDUP_REMOVED lines=17> */
.L_x_1454:
        /* <DEDUP_REMOVED lines=8> */
[C---:B0-----:R-:W-:Y:S02]  /*4fd0*/  IMAD R9, R67.reuse, UR19, R32 ;  /* 0x0000001343097c24 */ /* 0x041fe4000f8e0220 */
        /* <DEDUP_REMOVED lines=10> */
.L_x_1456:
[----:B------:R-:W-:Y:S05]  /*5080*/  BSYNC B0 ;  /* 0x0000000000007941 */ /* 0x000fea0003800000 */
.L_x_1455:
[----:B-1----:R-:W-:Y:S02]  /*5090*/  SHF.R.S32.HI R24, RZ, 0x1f, R64 ;  /* 0x0000001fff187819 */ /* 0x002fe40000011440 */
[----:B0-2---:R-:W-:Y:S02]  /*50a0*/  SHF.R.S32.HI R9, RZ, 0x1f, R63 ;  /* 0x0000001fff097819 */ /* 0x005fe4000001143f */
[----:B------:R-:W-:Y:S02]  /*50b0*/  SHF.R.S32.HI R8, RZ, 0x1f, R62 ;  /* 0x0000001fff087819 */ /* 0x000fe4000001143e */
[----:B------:R-:W-:Y:S02]  /*50c0*/  ISETP.GE.U32.AND P6, PT, R66, UR20, PT ;  /* 0x0000001442007c0c */ /* 0x000fe4000bfc6070 */
[----:B------:R-:W-:Y:S02]  /*50d0*/  ISETP.GE.U32.AND P0, PT, R65, UR20, PT ;  /* 0x0000001441007c0c */ /* 0x000fe4000bf06070 */
[----:B------:R-:W-:-:S02]  /*50e0*/  ISETP.GE.U32.AND P2, PT, R64, UR20, PT ;  /* 0x0000001440007c0c */ /* 0x000fc4000bf46070 */
[----:B------:R-:W-:Y:S02]  /*50f0*/  ISETP.GE.U32.AND P3, PT, R63, UR20, PT ;  /* 0x000000143f007c0c */ /* 0x000fe4000bf66070 */
[----:B------:R-:W-:Y:S02]  /*5100*/  ISETP.GE.U32.AND P4, PT, R62, UR20, PT ;  /* 0x000000143e007c0c */ /* 0x000fe4000bf86070 */
[----:B------:R-:W-:Y:S02]  /*5110*/  ISETP.GE.AND.EX P6, PT, R28, UR21, PT, P6 ;  /* 0x000000151c007c0c */ /* 0x000fe4000bfc6360 */
[----:B------:R-:W-:Y:S02]  /*5120*/  ISETP.GE.AND.EX P0, PT, R29, UR21, PT, P0 ;  /* 0x000000151d007c0c */ /* 0x000fe4000bf06300 */
[----:B------:R-:W-:Y:S02]  /*5130*/  ISETP.GE.AND.EX P2, PT, R24, UR21, PT, P2 ;  /* 0x0000001518007c0c */ /* 0x000fe4000bf46320 */
[----:B------:R-:W-:-:S02]  /*5140*/  ISETP.GE.AND.EX P3, PT, R9, UR21, PT, P3 ;  /* 0x0000001509007c0c */ /* 0x000fc4000bf66330 */
[----:B------:R-:W-:Y:S02]  /*5150*/  ISETP.GE.AND.EX P4, PT, R8, UR21, PT, P4 ;  /* 0x0000001508007c0c */ /* 0x000fe4000bf86340 */
[C---:B------:R-:W-:Y:S02]  /*5160*/  ISETP.GT.U32.OR P6, PT, R70.reuse, 0x29f, P6 ;  /* 0x0000029f4600780c */ /* 0x040fe400037c4470 */
[C---:B------:R-:W-:Y:S02]  /*5170*/  ISETP.GT.U32.OR P0, PT, R70.reuse, 0x29f, P0 ;  /* 0x0000029f4600780c */ /* 0x040fe40000704470 */
[C---:B------:R-:W-:Y:S02]  /*5180*/  ISETP.GT.U32.OR P2, PT, R70.reuse, 0x29f, P2 ;  /* 0x0000029f4600780c */ /* 0x040fe40001744470 */
        /* <DEDUP_REMOVED lines=21> */
.L_x_1457:
[----:B------:R-:W-:Y:S04]  /*52e0*/  BSSY B0, `(.L_x_1458) ;  /* 0x0000013000007945 */ /* 0x000fe80003800000 */
[----:B------:R-:W-:Y:S05]  /*52f0*/  @P6 BRA `(.L_x_1459) ;  /* 0x0000000000446947 */ /* 0x000fea0003800000 */
        /* <DEDUP_REMOVED lines=17> */
.L_x_1459:
[----:B------:R-:W-:Y:S05]  /*5410*/  BSYNC B0 ;  /* 0x0000000000007941 */ /* 0x000fea0003800000 */
.L_x_1458:
        /* <DEDUP_REMOVED lines=19> */
.L_x_1460:
[----:B------:R-:W-:Y:S04]  /*5550*/  BSSY B0, `(.L_x_1461) ;  /* 0x0000013000007945 */ /* 0x000fe80003800000 */
[----:B------:R-:W-:Y:S05]  /*5560*/  @P0 BRA `(.L_x_1462) ;  /* 0x0000000000440947 */ /* 0x000fea0003800000 */
[----:B------:R-:W-:Y:S01]  /*5570*/  ULDC.64 UR18, c[0x0][0x288] ;  /* 0x0000a20000127ab9 */ /* 0x000fe20000000a00 */
[----:B------:R-:W-:Y:S01]  /*5580*/  MOV R4, R74 ;  /* 0x0000004a00047202 */ /* 0x000fe20000000f00 */
[----:B0-----:R-:W-:Y:S01]  /*5590*/  IMAD R6, R29, UR18, RZ ;  /* 0x000000121d067c24 */ /* 0x001fe2000f8e02ff */
        /* <DEDUP_REMOVED lines=14> */
.L_x_1462:
[----:B------:R-:W-:Y:S05]  /*5680*/  BSYNC B0 ;  /* 0x0000000000007941 */ /* 0x000fea0003800000 */
.L_x_1461:
[----:B------:R-:W-:Y:S05]  /*5690*/  @!P5 BRA `(.L_x_1463) ;  /* 0x000000000048d947 */ /* 0x000fea0003800000 */
[----:B------:R-:W-:Y:S01]  /*56a0*/  FFMA.FTZ R4, R49, R20, R22 ;  /* 0x0000001431047223 */ /* 0x000fe20000010016 */
[----:B------:R-:W-:-:S03]  /*56b0*/  FFMA.FTZ R5, R46, R21, R23 ;  /* 0x000000152e057223 */ /* 0x000fc60000010017 */
[----:B01----:R-:W-:Y:S01]  /*56c0*/  FMUL.FTZ R6, R4, -1.4426950216293334961 ;  /* 0xbfb8aa3b04067820 */ /* 0x003fe20000410000 */
        /* <DEDUP_REMOVED lines=15> */
.L_x_1463:
[----:B------:R-:W-:Y:S04]  /*57c0*/  BSSY B0, `(.L_x_1464) ;  /* 0x0000013000007945 */ /* 0x000fe80003800000 */
[----:B------:R-:W-:Y:S05]  /*57d0*/  @P2 BRA `(.L_x_1465) ;  /* 0x0000000000442947 */ /* 0x000fea0003800000 */
[----:B------:R-:W-:Y:S01]  /*57e0*/  ULDC.64 UR18, c[0x0][0x288] ;  /* 0x0000a20000127ab9 */ /* 0x000fe20000000a00 */
[----:B------:R-:W-:Y:S01]  /*57f0*/  MOV R4, R74 ;  /* 0x0000004a00047202 */ /* 0x000fe20000000f00 */
[----:B01----:R-:W-:Y:S01]  /*5800*/  IMAD R7, R24, UR18, RZ ;  /* 0x0000001218077c24 */ /* 0x003fe2000f8e02ff */
        /* <DEDUP_REMOVED lines=14> */
.L_x_1465:
[----:B------:R-:W-:Y:S05]  /*58f0*/  BSYNC B0 ;  /* 0x0000000000007941 */ /* 0x000fea0003800000 */
.L_x_1464:
[----:B------:R-:W-:Y:S05]  /*5900*/  @!P5 BRA `(.L_x_1466) ;  /* 0x000000000048d947 */ /* 0x000fea0003800000 */
[----:B------:R-:W-:Y:S01]  /*5910*/  FFMA.FTZ R4, R47, R20, R22 ;  /* 0x000000142f047223 */ /* 0x000fe20000010016 */
[----:B------:R-:W-:-:S03]  /*5920*/  FFMA.FTZ R5, R0, R21, R23 ;  /* 0x0000001500057223 */ /* 0x000fc60000010017 */
[----:B012---:R-:W-:Y:S01]  /*5930*/  FMUL.FTZ R6, R4, -1.4426950216293334961 ;  /* 0xbfb8aa3b04067820 */ /* 0x007fe20000410000 */
        /* <DEDUP_REMOVED lines=15> */
.L_x_1466:
[----:B------:R-:W-:Y:S04]  /*5a30*/  BSSY B0, `(.L_x_1467) ;  /* 0x0000013000007945 */ /* 0x000fe80003800000 */
[----:B------:R-:W-:Y:S05]  /*5a40*/  @P3 BRA `(.L_x_1468) ;  /* 0x0000000000443947 */ /* 0x000fea0003800000 */
[----:B------:R-:W-:Y:S01]  /*5a50*/  ULDC.64 UR18, c[0x0][0x288] ;  /* 0x0000a20000127ab9 */ /* 0x000fe20000000a00 */
[----:B------:R-:W-:Y:S01]  /*5a60*/  MOV R4, R74 ;  /* 0x0000004a00047202 */ /* 0x000fe20000000f00 */
[----:B012---:R-:W-:Y:S01]  /*5a70*/  IMAD R10, R9, UR18, RZ ;  /* 0x00000012090a7c24 */ /* 0x007fe2000f8e02ff */
[----:B------:R-:W-:Y:S01]  /*5a80*/  MOV R5, R77 ;  /* 0x0000004d00057202 */ /* 0x000fe20000000f00 */
[-CC-:B------:R-:W-:Y:S01]  /*5a90*/  FFMA.FTZ R47, R47, R30.reuse, R31.reuse ;  /* 0x0000001e2f2f7223 */ /* 0x180fe2000001001f */
[----:B------:R-:W-:Y:S01]  /*5aa0*/  FFMA.FTZ R0, R0, R30, R31 ;  /* 0x0000001e00007223 */ /* 0x000fe2000001001f */
[----:B------:R-:W-:-:S04]  /*5ab0*/  IMAD.WIDE.U32 R6, R63, UR18, R4 ;  /* 0x000000123f067c25 */ /* 0x000fc8000f8e0004 */
[----:B------:R-:W-:Y:S01]  /*5ac0*/  FFMA.FTZ R47, R20, R16, -R47 ;  /* 0x00000010142f7223 */ /* 0x000fe2000001082f */
[----:B------:R-:W-:Y:S01]  /*5ad0*/  FFMA.FTZ R0, R21, R17, -R0 ;  /* 0x0000001115007223 */ /* 0x000fe20000010800 */
[----:B------:R-:W-:Y:S01]  /*5ae0*/  IMAD R5, R63, UR19, R10 ;  /* 0x000000133f057c24 */ /* 0x000fe2000f8e020a */
[----:B------:R-:W-:Y:S01]  /*5af0*/  ULDC.64 UR18, c[0x0][0x210] ;  /* 0x0000840000127ab9 */ /* 0x000fe20000000a00 */
[----:B------:R-:W-:Y:S01]  /*5b00*/  FMUL.FTZ R10, R47, UR13 ;  /* 0x0000000d2f0a7c20 */ /* 0x000fe20008410000 */
[----:B------:R-:W-:Y:S01]  /*5b10*/  LEA R4, P0, R6, UR18, 0x2 ;  /* 0x0000001206047c11 */ /* 0x000fe2000f8010ff */
[----:B------:R-:W-:Y:S01]  /*5b20*/  FMUL.FTZ R11, R0, UR13 ;  /* 0x0000000d000b7c20 */ /* 0x000fe20008410000 */
[----:B------:R-:W-:-:S04]  /*5b30*/  IADD3 R5, R7, R5, RZ ;  /* 0x0000000507057210 */ /* 0x000fc80007ffe0ff */
[----:B------:R-:W-:-:S05]  /*5b40*/  LEA.HI.X R5, R6, UR19, R5, 0x2, P0 ;  /* 0x0000001306057c11 */ /* 0x000fca00080f1405 */
[----:B------:R3:W-:Y:S02]  /*5b50*/  STG.E.64 desc[UR14][R4.64], R10 ;  /* 0x0000000a04007986 */ /* 0x0007e4000c101b0e */
.L_x_1468:
[----:B------:R-:W-:Y:S05]  /*5b60*/  BSYNC B0 ;  /* 0x0000000000007941 */ /* 0x000fea0003800000 */
.L_x_1467:
[----:B------:R-:W-:Y:S05]  /*5b70*/  @!P5 BRA `(.L_x_1469) ;  /* 0x000000000048d947 */ /* 0x000fea0003800000 */
[----:B------:R-:W-:Y:S01]  /*5b80*/  FFMA.FTZ R22, R3, R20, R22 ;  /* 0x0000001403167223 */ /* 0x000fe20000010016 */
[----:B------:R-:W-:-:S03]  /*5b90*/  FFMA.FTZ R23, R2, R21, R23 ;  /* 0x0000001502177223 */ /* 0x000fc60000010017 */
[----:B------:R-:W-:Y:S01]  /*5ba0*/  FMUL.FTZ R0, R22, -1.4426950216293334961 ;  /* 0xbfb8aa3b16007820 */ /* 0x000fe20000410000 */
[----:B012---:R-:W-:-:S05]  /*5bb0*/  FMUL.FTZ R6, R23, -1.4426950216293334961 ;  /* 0xbfb8aa3b17067820 */ /* 0x007fca0000410000 */
[----:B------:R-:W3:Y:S08]  /*5bc0*/  MUFU.EX2 R0, R0 ;  /* 0x0000000000007308 */ /* 0x000ef00000000800 */
[----:B------:R-:W0:Y:S01]  /*5bd0*/  MUFU.EX2 R6, R6 ;  /* 0x0000000600067308 */ /* 0x000e220000000800 */
[----:B---3--:R-:W-:-:S07]  /*5be0*/  FADD.FTZ R4, R0, 1 ;  /* 0x3f80000000047421 */ /* 0x008fce0000010000 */
        /* <DEDUP_REMOVED lines=11> */
.L_x_1469:
[----:B------:R-:W-:Y:S04]  /*5ca0*/  BSSY B0, `(.L_x_1470) ;  /* 0x0000012000007945 */ /* 0x000fe80003800000 */
[----:B------:R-:W-:Y:S05]  /*5cb0*/  @P4 BRA `(.L_x_1471) ;  /* 0x0000000000404947 */ /* 0x000fea0003800000 */
[----:B------:R-:W-:Y:S01]  /*5cc0*/  ULDC.64 UR18, c[0x0][0x288] ;  /* 0x0000a20000127ab9 */ /* 0x000fe20000000a00 */
[----:B------:R-:W-:Y:S01]  /*5cd0*/  MOV R75, R77 ;  /* 0x0000004d004b7202 */ /* 0x000fe20000000f00 */
[----:B---3--:R-:W-:Y:S02]  /*5ce0*/  IMAD R5, R8, UR18, RZ ;  /* 0x0000001208057c24 */ /* 0x008fe4000f8e02ff */
        /* <DEDUP_REMOVED lines=8> */
[----:B------:R-:W-:Y:S02]  /*5d70*/  LEA R2, P0, R74, UR18, 0x2 ;  /* 0x000000124a027c11 */ /* 0x000fe4000f8010ff */
[----:B------:R-:W-:-:S04]  /*5d80*/  IADD3 R5, R75, R5, RZ ;  /* 0x000000054b057210 */ /* 0x000fc80007ffe0ff */
[----:B------:R-:W-:Y:S01]  /*5d90*/  LEA.HI.X R3, R74, UR19, R5, 0x2, P0 ;  /* 0x000000134a037c11 */ /* 0x000fe200080f1405 */
[----:B------:R-:W-:-:S05]  /*5da0*/  FMUL.FTZ R5, R30, UR13 ;  /* 0x0000000d1e057c20 */ /* 0x000fca0008410000 */
[----:B------:R4:W-:Y:S02]  /*5db0*/  STG.E.64 desc[UR14][R2.64], R4 ;  /* 0x0000000402007986 */ /* 0x0009e4000c101b0e */
.L_x_1471:
[----:B------:R-:W-:Y:S05]  /*5dc0*/  BSYNC B0 ;  /* 0x0000000000007941 */ /* 0x000fea0003800000 */
.L_x_1470:
[----:B------:R-:W-:Y:S01]  /*5dd0*/  ULDC UR11, c[0x0][0x10] ;  /* 0x00000400000b7ab9 */ /* 0x000fe20000000800 */
[----:B------:R-:W-:Y:S02]  /*5de0*/  UIADD3 UR4, UR4, 0x1, URZ ;  /* 0x0000000104047890 */ /* 0x000fe4000fffe03f */
[----:B------:R-:W-:-:S04]  /*5df0*/  UIADD3 UR6, UR11, UR6, URZ ;  /* 0x000000060b067290 */ /* 0x000fc8000fffe03f */
[----:B------:R-:W-:-:S06]  /*5e00*/  UISETP.GE.AND UP0, UPT, UR6, UR5, UPT ;  /* 0x000000050600728c */ /* 0x000fcc000bf06270 */
[----:B------:R-:W-:-:S13]  /*5e10*/  PLOP3.LUT P0, PT, PT, PT, UP0, 0x80, 0x0 ;  /* 0x000000000000781c */ /* 0x000fda0003f0f008 */
[----:B------:R-:W-:Y:S05]  /*5e20*/  @!P0 BRA `(.L_x_1472) ;  /* 0xffffffa400508947 */ /* 0x000fea000383ffff */
.L_x_1421:
[----:B---34-:R-:W3:Y:S01]  /*5e30*/  LDC R4, c[0x0][0xc] ;  /* 0x00000300ff047b82 */ /* 0x018ee20000000800 */
[----:B------:R-:W-:Y:S01]  /*5e40*/  ISETP.NE.AND P1, PT, R70, RZ, PT ;  /* 0x000000ff4600720c */ /* 0x000fe20003f25270 */
[----:B------:R-:W-:Y:S06]  /*5e50*/  BSSY B0, `(.L_x_1473) ;  /* 0x0000011000007945 */ /* 0x000fec0003800000 */
[----:B012---:R-:W0:Y:S08]  /*5e60*/  LDC R7, c[0x0][0x10] ;  /* 0x00000400ff077b82 */ /* 0x007e300000000800 */
[----:B------:R-:W1:Y:S01]  /*5e70*/  LDC.64 R2, c[0x0][0x258] ;  /* 0x00009600ff027b82 */ /* 0x000e620000000a00 */
[----:B---3--:R-:W-:-:S02]  /*5e80*/  ISETP.NE.AND P0, PT, R4, 0x1, PT ;  /* 0x000000010400780c */ /* 0x008fc40003f05270 */
[----:B0-----:R-:W-:-:S04]  /*5e90*/  SHF.L.U32 R0, R7, 0x1, RZ ;  /* 0x0000000107007819 */ /* 0x001fc800000006ff */
[----:B------:R-:W-:-:S05]  /*5ea0*/  SEL R5, R0, RZ, P0 ;  /* 0x000000ff00057207 */ /* 0x000fca0000000000 */
[----:B-1----:R-:W-:Y:S01]  /*5eb0*/  IMAD.WIDE.U32 R2, R5, 0x4, R2 ;  /* 0x0000000405027825 */ /* 0x002fe200078e0002 */
        /* <DEDUP_REMOVED lines=10> */
.L_x_1474:
[----:B------:R-:W-:Y:S05]  /*5f60*/  BSYNC B0 ;  /* 0x0000000000007941 */ /* 0x000fea0003800000 */
.L_x_1473:
        /* <DEDUP_REMOVED lines=11> */
.L_x_1476:
[----:B------:R-:W2:Y:S04]  /*6020*/  LDG.E.STRONG.GPU R5, desc[UR14][R2.64] ;  /* 0x0000000e02057981 */ /* 0x000ea8000c1ef900 */
[----:B--2---:R-:W-:Y:S01]  /*6030*/  CCTL.IVALL ;  /* 0x00000000ff00798f */ /* 0x004fe20002000000 */
[----:B------:R-:W-:Y:S05]  /*6040*/  YIELD ;  /* 0x0000000000007946 */ /* 0x000fea0003800000 */
[----:B------:R-:W-:-:S13]  /*6050*/  ISETP.NE.AND P0, PT, R5, R0, PT ;  /* 0x000000000500720c */ /* 0x000fda0003f05270 */
[----:B------:R-:W-:Y:S05]  /*6060*/  @P0 BRA `(.L_x_1476) ;  /* 0xfffffffc00ec0947 */ /* 0x000fea000383ffff */
.L_x_1475:
        /* <DEDUP_REMOVED lines=24> */
.L_x_1477:
        /* <DEDUP_REMOVED lines=23> */
.L_x_1478:
        /* <DEDUP_REMOVED lines=10> */
.L_x_3250:


//--------------------- .text._Z35group_norm_nhwc_bwd_one_pass_kernelI11Fp32IOFp32WLi512ELi42ELi672EEv26Group_norm_nhwc_bwd_params --------------------------
	.section	.text._Z35group_norm_nhwc_bwd_one_pass_kernelI11Fp32IOFp32WLi512ELi42ELi672EEv26Group_norm_nhwc_bwd_params,"ax",@progbits
	.align	128
        .global         _Z35group_norm_nhwc_bwd_one_pass_kernelI11Fp32IOFp32WLi512ELi42ELi672EEv26Group_norm_nhwc_bwd_params
        .type           _Z35group_norm_nhwc_bwd_one_pass_kernelI11Fp32IOFp32WLi512ELi42ELi672EEv26Group_norm_nhwc_bwd_params,@function
        .size           _Z35group_norm_nhwc_bwd_one_pass_kernelI11Fp32IOFp32WLi512ELi42ELi672EEv26Group_norm_nhwc_bwd_params,(.L_x_3251 - _Z35group_norm_nhwc_bwd_one_pass_kernelI11Fp32IOFp32WLi512ELi42ELi672EEv26Group_norm_nhwc_bwd_params)
        .other          _Z35group_norm_nhwc_bwd_one_pass_kernelI11Fp32IOFp32WLi512ELi42ELi672EEv26Group_norm_nhwc_bwd_params,@"STO_CUDA_ENTRY STV_DEFAULT"
_Z35group_norm_nhwc_bwd_one_pass_kernelI11Fp32IOFp32WLi512ELi42ELi672EEv26Group_norm_nhwc_bwd_params:
.text._Z35group_norm_nhwc_bwd_one_pass_kernelI11Fp32IOFp32WLi512ELi42ELi672EEv26Group_norm_nhwc_bwd_params:
        /* <DEDUP_REMOVED lines=17> */
[----:B------:R-:W-:Y:S01]  /*0110*/  SHF.R.S32.HI R5, RZ, 0x1f, R0 ;  /* 0x0000001fff057819 */ /* 0x000fe20000011400 */
[----:B------:R-:W-:Y:S01]  /*0120*/  ULDC.64 UR10, c[0x0][0x288] ;  /* 0x0000a200000a7ab9 */ /* 0x000fe20000000a00 */
[----:B------:R-:W-:Y:S01]  /*0130*/  ULDC.64 UR14, c[0x0][0x290] ;  /* 0x0000a400000e7ab9 */ /* 0x000fe20000000a00 */
[----:B------:R-:W-:Y:S01]  /*0140*/  UIMAD.WIDE.U32 UR4, UR10, 0x3, URZ ;  /* 0x000000030a0478a5 */ /* 0x000fe2000f8e003f */
[----:B------:R-:W-:Y:S01]  /*0150*/  LEA.HI R5, R5, R0, RZ, 0x5 ;  /* 0x0000000005057211 */ /* 0x000fe200078f28ff */
[----:B------:R-:W0:Y:S01]  /*0160*/  LDC R4, c[0x0][0x2ac] ;  /* 0x0000ab00ff047b82 */ /* 0x000e220000000800 */
[----:B------:R-:W-:Y:S02]  /*0170*/  UIMAD UR12, UR11, 0x3, URZ ;  /* 0x000000030b0c78a4 */ /* 0x000fe4000f8e023f */
[----:B------:R-:W-:Y:S01]  /*0180*/  SHF.R.S32.HI R5, RZ, 0x5, R5 ;  /* 0x00000005ff057819 */ /* 0x000fe20000011405 */
[----:B------:R-:W-:-:S02]  /*0190*/  ULEA.HI UR9, UP0, UR11, UR10, URZ, 0x1 ;  /* 0x0000000a0b097291 */ /* 0x000fc4000f81083f */
[----:B------:R-:W-:Y:S02]  /*01a0*/  UIADD3 UR12, UR5, UR12, URZ ;  /* 0x0000000c050c7290 */ /* 0x000fe4000fffe03f */
[----:B------:R-:W1:Y:S01]  /*01b0*/  S2UR UR7, SR_CgaCtaId ;  /* 0x00000000000779c3 */ /* 0x000e620000008800 */
[----:B------:R-:W-:Y:S02]  /*01c0*/  UIADD3.X UR11, URZ, UR11, URZ, UP0, !UPT ;  /* 0x0000000b3f0b7290 */ /* 0x000fe400087fe43f */
[----:B------:R-:W-:Y:S02]  /*01d0*/  ULEA.HI UR10, UP0, UR12, UR4, URZ, 0x1 ;  /* 0x000000040c0a7291 */ /* 0x000fe4000f81083f */
[----:B------:R-:W-:Y:S02]  /*01e0*/  USHF.R.S64 UR9, UR9, 0x1, UR11 ;  /* 0x0000000109097899 */ /* 0x000fe4000800100b */
[----:B------:R-:W-:Y:S02]  /*01f0*/  UIADD3.X UR12, URZ, UR12, URZ, UP0, !UPT ;  /* 0x0000000c3f0c7290 */ /* 0x000fe400087fe43f */
[----:B------:R-:W-:-:S02]  /*0200*/  USHF.R.S32.HI UR11, URZ, 0x1, UR11 ;  /* 0x000000013f0b7899 */ /* 0x000fc4000801140b */
[----:B------:R-:W-:Y:S02]  /*0210*/  USHF.R.S64 UR10, UR10, 0x1, UR12 ;  /* 0x000000010a0a7899 */ /* 0x000fe4000800100c */
[----:B------:R-:W-:Y:S02]  /*0220*/  USHF.R.S32.HI UR12, URZ, 0x1, UR12 ;  /* 0x000000013f0c7899 */ /* 0x000fe4000801140c */
[----:B------:R-:W-:Y:S01]  /*0230*/  USHF.L.U64.HI UR11, UR9, 0x2, UR11 ;  /* 0x00000002090b7899 */ /* 0x000fe2000801020b */
[----:B0-----:R-:W-:Y:S01]  /*0240*/  IMAD R2, R4, UR24, R3 ;  /* 0x0000001804027c24 */ /* 0x001fe2000f8e0203 */
[----:B------:R-:W-:Y:S01]  /*0250*/  USHF.L.U64.HI UR12, UR10, 0x2, UR12 ;  /* 0x000000020a0c7899 */ /* 0x000fe2000801020c */
[----:B------:R-:W-:Y:S01]  /*0260*/  IMAD R3, R3, -0x15, R0 ;  /* 0xffffffeb03037824 */ /* 0x000fe200078e0200 */
[----:B------:R-:W-:Y:S01]  /*0270*/  ULDC.U8 UR25, c[0x0][0x2a4] ;  /* 0x0000a90000197ab9 */ /* 0x000fe20000000000 */
[----:B------:R-:W-:Y:S01]  /*0280*/  UMOV UR4, URZ ;  /* 0x0000003f00047c82 */ /* 0x000fe20008000000 */
[----:B------:R-:W-:-:S02]  /*0290*/  ISETP.GE.U32.AND P1, PT, R2, UR14, PT ;  /* 0x0000000e02007c0c */ /* 0x000fc4000bf26070 */
[----:B------:R-:W-:Y:S01]  /*02a0*/  SHF.L.U32 R3, R3, 0x1, RZ ;  /* 0x0000000103037819 */ /* 0x000fe200000006ff */
[----:B-1----:R-:W-:Y:S01]  /*02b0*/  ULEA UR6, UR7, UR6, 0x18 ;  /* 0x0000000607067291 */ /* 0x002fe2000f8ec03f */
[----:B------:R-:W-:Y:S02]  /*02c0*/  SHF.R.S32.HI R4, RZ, 0x1f, R2 ;  /* 0x0000001fff047819 */ /* 0x000fe40000011402 */
[----:B------:R-:W-:Y:S01]  /*02d0*/  IADD3 R6, R2, 0x80, RZ ;  /* 0x0000008002067810 */ /* 0x000fe20007ffe0ff */
[----:B------:R0:W-:Y:S01]  /*02e0*/  STL [R1+0x40], R3 ;  /* 0x0000400301007387 */ /* 0x0001e20000100800 */
[----:B------:R-:W-:Y:S02]  /*02f0*/  ISETP.GE.AND.EX P1, PT, R4, UR15, PT, P1 ;  /* 0x0000000f04007c0c */ /* 0x000fe4000bf26310 */
[----:B------:R-:W-:Y:S02]  /*0300*/  IADD3 R4, R2, 0x40, RZ ;  /* 0x0000004002047810 */ /* 0x000fe40007ffe0ff */
[----:B------:R-:W-:-:S02]  /*0310*/  ISETP.LT.U32.AND P1, PT, R0, 0x2a0, !P1 ;  /* 0x000002a00000780c */ /* 0x000fc40004f21070 */
[C---:B------:R-:W-:Y:S02]  /*0320*/  IADD3 R4, R2.reuse, 0xa0, RZ ;  /* 0x000000a002047810 */ /* 0x040fe40007ffe0ff */
[C---:B0-----:R-:W-:Y:S02]  /*0330*/  IADD3 R3, R2.reuse, 0x20, RZ ;  /* 0x0000002002037810 */ /* 0x041fe40007ffe0ff */
[----:B------:R-:W-:Y:S02]  /*0340*/  IADD3 R3, R2, 0x60, RZ ;  /* 0x0000006002037810 */ /* 0x000fe40007ffe0ff */
[----:B------:R-:W-:-:S05]  /*0350*/  LEA R3, R5, UR6, 0x3 ;  /* 0x0000000605037c11 */ /* 0x000fca000f8e18ff */
[----:B------:R0:W-:Y:S02]  /*0360*/  STL [R1+0x44], R3 ;  /* 0x0000440301007387 */ /* 0x0001e40000100800 */
.L_x_1562:
[----:B--2---:R-:W2:Y:S01]  /*0370*/  LDL R7, [R1+0x40] ;  /* 0x0000400001077983 */ /* 0x004ea20000100800 */
[----:B------:R-:W-:Y:S01]  /*0380*/  ULDC UR14, c[0x0][0x2a0] ;  /* 0x0000a800000e7ab9 */ /* 0x000fe20000000800 */
[----:B----4-:R-:W-:Y:S01]  /*0390*/  IABS R5, UR8 ;  /* 0x0000000800057c13 */ /* 0x010fe20008000000 */
[----:B------:R-:W-:Y:S01]  /*03a0*/  UMOV UR6, URZ ;  /* 0x0000003f00067c82 */ /* 0x000fe20008000000 */
[----:B0-----:R-:W-:Y:S01]  /*03b0*/  MOV R3, UR14 ;  /* 0x0000000e00037c02 */ /* 0x001fe20008000f00 */
[----:B------:R-:W-:Y:S01]  /*03c0*/  UISETP.GE.AND UP4, UPT, UR8, URZ, UPT ;  /* 0x0000003f0800728c */ /* 0x000fe2000bf86270 */
[----:B------:R-:W-:Y:S01]  /*03d0*/  R2UR UR13, R5 ;  /* 0x00000000050d72ca */ /* 0x000fe200000e0000 */
[----:B------:R-:W-:Y:S01]  /*03e0*/  UISETP.NE.AND UP0, UPT, UR14, URZ, UPT ;  /* 0x0000003f0e00728c */ /* 0x000fe2000bf05270 */
[----:B------:R-:W-:Y:S01]  /*03f0*/  IABS R3, R3 ;  /* 0x0000000300037213 */ /* 0x000fe20000000000 */
[----:B------:R-:W-:Y:S01]  /*0400*/  ULDC.64 UR18, c[0x0][0x290] ;  /* 0x0000a40000127ab9 */ /* 0x000fe20000000a00 */
[----:B-1----:R-:W-:Y:S01]  /*0410*/  IADD3 R15, R2, 0x140, RZ ;  /* 0x00000140020f7810 */ /* 0x002fe20007ffe0ff */
[----:B------:R-:W0:Y:S01]  /*0420*/  @P1 LDC.64 R10, c[0x0][0x288] ;  /* 0x0000a200ff0a1b82 */ /* 0x000e220000000a00 */
[----:B------:R-:W-:-:S02]  /*0430*/  R2UR UR15, R3 ;  /* 0x00000000030f72ca */ /* 0x000fc400000e0000 */
[----:B------:R-:W-:Y:S02]  /*0440*/  CS2R R54, SRZ ;  /* 0x0000000000367805 */ /* 0x000fe4000001ff00 */
[----:B------:R-:W-:Y:S02]  /*0450*/  ISETP.GE.U32.AND P2, PT, R15, UR18, PT ;  /* 0x000000120f007c0c */ /* 0x000fe4000bf46070 */
[----:B------:R-:W-:Y:S02]  /*0460*/  SHF.R.S32.HI R5, RZ, 0x1f, R15 ;  /* 0x0000001fff057819 */ /* 0x000fe4000001140f */
[----:B------:R-:W-:Y:S01]  /*0470*/  IADD3 R35, R2, 0xc0, RZ ;  /* 0x000000c002237810 */ /* 0x000fe20007ffe0ff */
[----:B------:R-:W1:Y:S01]  /*0480*/  @P1 LDC.64 R46, c[0x0][0x230] ;  /* 0x00008c00ff2e1b82 */ /* 0x000e620000000a00 */
[----:B------:R-:W-:Y:S02]  /*0490*/  ISETP.GE.AND.EX P2, PT, R5, UR19, PT, P2 ;  /* 0x0000001305007c0c */ /* 0x000fe4000bf46320 */
[----:B------:R-:W-:-:S02]  /*04a0*/  ISETP.GE.U32.AND P5, PT, R35, UR18, PT ;  /* 0x0000001223007c0c */ /* 0x000fc4000bfa6070 */
[----:B------:R-:W-:Y:S01]  /*04b0*/  ISETP.GT.U32.OR P2, PT, R0, 0x29f, P2 ;  /* 0x0000029f0000780c */ /* 0x000fe20001744470 */
[----:B---3--:R-:W3:Y:S01]  /*04c0*/  I2F.RP R3, UR15 ;  /* 0x0000000f00037d06 */ /* 0x008ee20008209400 */
[----:B------:R-:W-:Y:S01]  /*04d0*/  SHF.R.S32.HI R19, RZ, 0x1f, R35 ;  /* 0x0000001fff137819 */ /* 0x000fe20000011423 */
[----:B------:R-:W4:Y:S01]  /*04e0*/  @P1 LDC.64 R44, c[0x0][0x228] ;  /* 0x00008a00ff2c1b82 */ /* 0x000f220000000a00 */
[----:B------:R-:W-:Y:S02]  /*04f0*/  IADD3 R26, R2, 0xe0, RZ ;  /* 0x000000e0021a7810 */ /* 0x000fe40007ffe0ff */
[----:B------:R-:W-:Y:S02]  /*0500*/  ISETP.GE.AND.EX P5, PT, R19, UR19, PT, P5 ;  /* 0x0000001313007c0c */ /* 0x000fe4000bfa6350 */
[----:B------:R-:W-:Y:S02]  /*0510*/  ISETP.GE.U32.AND P4, PT, R26, UR18, PT ;  /* 0x000000121a007c0c */ /* 0x000fe4000bf86070 */
[----:B------:R-:W-:-:S02]  /*0520*/  SHF.R.S32.HI R29, RZ, 0x1f, R26 ;  /* 0x0000001fff1d7819 */ /* 0x000fc4000001141a */
[C---:B------:R-:W-:Y:S01]  /*0530*/  ISETP.GT.U32.OR P5, PT, R0.reuse, 0x29f, P5 ;  /* 0x0000029f0000780c */ /* 0x040fe20002fa4470 */
[----:B------:R-:W1:Y:S01]  /*0540*/  @!P2 LDC.64 R8, c[0x0][0x288] ;  /* 0x0000a200ff08ab82 */ /* 0x000e620000000a00 */
[----:B------:R-:W-:Y:S01]  /*0550*/  ISETP.GE.AND.EX P4, PT, R29, UR19, PT, P4 ;  /* 0x000000131d007c0c */ /* 0x000fe2000bf86340 */
[----:B---3--:R-:W3:Y:S01]  /*0560*/  MUFU.RCP R3, R3 ;  /* 0x0000000300037308 */ /* 0x008ee20000001000 */
[----:B------:R-:W-:Y:S02]  /*0570*/  SHF.R.S32.HI R23, RZ, 0x1f, R15 ;  /* 0x0000001fff177819 */ /* 0x000fe4000001140f */
[----:B------:R-:W-:-:S03]  /*0580*/  ISETP.GT.U32.OR P4, PT, R0, 0x29f, P4 ;  /* 0x0000029f0000780c */ /* 0x000fc60002784470 */
[----:B------:R-:W4:Y:S08]  /*0590*/  @!P2 LDC.64 R20, c[0x0][0x230] ;  /* 0x00008c00ff14ab82 */ /* 0x000f300000000a00 */
[----:B------:R-:W0:Y:S01]  /*05a0*/  @!P5 LDC.64 R24, c[0x0][0x288] ;  /* 0x0000a200ff18db82 */ /* 0x000e220000000a00 */
[----:B---3--:R-:W-:-:S07]  /*05b0*/  IADD3 R4, R3, 0xffffffe, RZ ;  /* 0x0ffffffe03047810 */ /* 0x008fce0007ffe0ff */
[----:B------:R-:W3:Y:S01]  /*05c0*/  @!P2 LDC.64 R16, c[0x0][0x228] ;  /* 0x00008a00ff10ab82 */ /* 0x000ee20000000a00 */
[----:B------:R-:W0:Y:S02]  /*05d0*/  F2I.FTZ.U32.TRUNC.NTZ R4, R4 ;  /* 0x0000000400047305 */ /* 0x000e24000021f000 */
[----:B0-----:R-:W-:Y:S01]  /*05e0*/  @!P5 IMAD R22, R19, R24, RZ ;  /* 0x000000181316d224 */ /* 0x001fe200078e02ff */
[----:B------:R-:W-:-:S04]  /*05f0*/  R2UR UR7, R4 ;  /* 0x00000000040772ca */ /* 0x000fc800000e0000 */
[----:B------:R-:W0:Y:S01]  /*0600*/  @!P4 LDC.64 R18, c[0x0][0x230] ;  /* 0x00008c00ff12cb82 */ /* 0x000e220000000a00 */
[----:B------:R-:W-:-:S08]  /*0610*/  @!P5 IMAD R33, R35, R25, R22 ;  /* 0x000000192321d224 */ /* 0x000fd000078e0216 */
[----:B------:R-:W-:-:S04]  /*0620*/  UIADD3 UR5, URZ, -UR7, URZ ;  /* 0x800000073f057290 */ /* 0x000fc8000fffe03f */
[----:B------:R-:W-:-:S04]  /*0630*/  UIMAD UR5, UR5, UR15, URZ ;  /* 0x0000000f050572a4 */ /* 0x000fc8000f8e023f */
[----:B------:R-:W-:-:S04]  /*0640*/  UIMAD.WIDE.U32 UR6, UR7, UR5, UR6 ;  /* 0x00000005070672a5 */ /* 0x000fc8000f8e0006 */
[----:B------:R-:W-:-:S04]  /*0650*/  UIMAD.WIDE.U32 UR6, UR7, UR13, URZ ;  /* 0x0000000d070672a5 */ /* 0x000fc8000f8e003f */
[----:B------:R-:W-:-:S04]  /*0660*/  UIADD3 UR5, -UR7, URZ, URZ ;  /* 0x0000003f07057290 */ /* 0x000fc8000fffe13f */
[----:B------:R-:W-:Y:S02]  /*0670*/  UIMAD UR5, UR15, UR5, UR13 ;  /* 0x000000050f0572a4 */ /* 0x000fe4000f8e020d */
[----:B------:R-:W-:Y:S02]  /*0680*/  ULOP3.LUT UR13, URZ, UR14, URZ, 0x33, !UPT ;  /* 0x0000000e3f0d7292 */ /* 0x000fe4000f8e333f */
[----:B------:R-:W-:-:S11]  /*0690*/  UISETP.GT.U32.AND UP2, UPT, UR15, UR5, UPT ;  /* 0x000000050f00728c */ /* 0x000fd6000bf44070 */
[----:B------:R-:W-:Y:S02]  /*06a0*/  @!UP2 UIADD3 UR5, UR5, -UR15, URZ ;  /* 0x8000000f0505a290 */ /* 0x000fe4000fffe03f */
[----:B------:R-:W-:Y:S02]  /*06b0*/  @!UP2 UIADD3 UR7, UR7, 0x1, URZ ;  /* 0x000000010707a890 */ /* 0x000fe4000fffe03f */
[----:B------:R-:W-:Y:S02]  /*06c0*/  UIADD3 UR6, UR5, -UR15, URZ ;  /* 0x8000000f05067290 */ /* 0x000fe4000fffe03f */
[----:B------:R-:W-:Y:S02]  /*06d0*/  UISETP.GT.U32.AND UP3, UPT, UR15, UR5, UPT ;  /* 0x000000050f00728c */ /* 0x000fe4000bf64070 */
[----:B------:R-:W-:Y:S02]  /*06e0*/  UISETP.GE.U32.AND UP1, UPT, UR5, UR15, UPT ;  /* 0x0000000f0500728c */ /* 0x000fe4000bf26070 */
[----:B------:R-:W-:-:S02]  /*06f0*/  USEL UR5, UR6, UR5, !UP3 ;  /* 0x0000000506057287 */ /* 0x000fc4000d800000 */
[----:B------:R-:W-:Y:S02]  /*0700*/  ULOP3.LUT UR6, UR8, UR14, URZ, 0x3c, !UPT ;  /* 0x0000000e08067292 */ /* 0x000fe4000f8e3c3f */
[----:B------:R-:W-:Y:S02]  /*0710*/  @!UP4 UIADD3 UR5, -UR5, URZ, URZ ;  /* 0x0000003f0505c290 */ /* 0x000fe4000fffe13f */
[----:B------:R-:W-:Y:S02]  /*0720*/  UISETP.GE.AND UP2, UPT, UR6, URZ, UPT ;  /* 0x0000003f0600728c */ /* 0x000fe4000bf46270 */
[----:B------:R-:W-:Y:S02]  /*0730*/  USEL UR16, UR13, UR5, !UP0 ;  /* 0x000000050d107287 */ /* 0x000fe4000c000000 */
[----:B------:R-:W-:Y:S02]  /*0740*/  @UP1 UIADD3 UR7, UR7, 0x1, URZ ;  /* 0x0000000107071890 */ /* 0x000fe4000fffe03f */
[----:B------:R-:W-:Y:S01]  /*0750*/  UIMAD UR17, UR16, 0x2a, URZ ;  /* 0x0000002a101178a4 */ /* 0x000fe2000f8e023f */
[----:B------:R-:W-:-:S04]  /*0760*/  ULDC.64 UR14, c[0x0][0x298] ;  /* 0x0000a600000e7ab9 */ /* 0x000fc80000000a00 */
[----:B------:R-:W-:Y:S01]  /*0770*/  @!UP2 UIADD3 UR7, -UR7, URZ, URZ ;  /* 0x0000003f0707a290 */ /* 0x000fe2000fffe13f */
[----:B------:R-:W-:-:S03]  /*0780*/  MOV R6, UR17 ;  /* 0x0000001100067c02 */ /* 0x000fc60008000f00 */
[----:B------:R-:W-:-:S04]  /*0790*/  USEL UR7, UR13, UR7, !UP0 ;  /* 0x000000070d077287 */ /* 0x000fc8000c000000 */
[----:B------:R-:W-:-:S04]  /*07a0*/  USHF.R.S32.HI UR5, URZ, 0x1f, UR7 ;  /* 0x0000001f3f057899 */ /* 0x000fc80008011407 */
[----:B------:R-:W-:-:S04]  /*07b0*/  UIMAD UR5, UR5, UR14, URZ ;  /* 0x0000000e050572a4 */ /* 0x000fc8000f8e023f */
[----:B------:R-:W-:Y:S01]  /*07c0*/  UIMAD UR5, UR7, UR15, UR5 ;  /* 0x0000000f070572a4 */ /* 0x000fe2000f8e0205 */
[----:B--2---:R-:W-:Y:S02]  /*07d0*/  SHF.R.S32.HI R3, RZ, 0x1f, R7 ;  /* 0x0000001fff037819 */ /* 0x004fe40000011407 */
[----:B------:R-:W-:Y:S02]  /*07e0*/  IADD3 R4, P0, R7, UR17, RZ ;  /* 0x0000001107047c10 */ /* 0x000fe4000ff1e0ff */
[----:B------:R-:W-:Y:S02]  /*07f0*/  SHF.R.S32.HI R7, RZ, 0x1f, R2 ;  /* 0x0000001fff077819 */ /* 0x000fe40000011402 */
[----:B------:R-:W-:Y:S02]  /*0800*/  LEA.HI.X.SX32 R5, R6, R3, 0x1, P0 ;  /* 0x0000000306057211 */ /* 0x000fe400000f0eff */
[----:B------:R-:W-:-:S05]  /*0810*/  MOV R3, UR14 ;  /* 0x0000000e00037c02 */ /* 0x000fca0008000f00 */
[----:B------:R-:W-:Y:S01]  /*0820*/  IMAD.WIDE.U32 R4, R3, UR7, R4 ;  /* 0x0000000703047c25 */ /* 0x000fe2000f8e0004 */
[----:B------:R-:W-:-:S03]  /*0830*/  ULDC.64 UR6, c[0x0][0x248] ;  /* 0x0000920000067ab9 */ /* 0x000fc60000000a00 */
[----:B------:R-:W-:Y:S01]  /*0840*/  @P1 IMAD R3, R7, R10, RZ ;  /* 0x0000000a07031224 */ /* 0x000fe200078e02ff */
[----:B------:R-:W-:Y:S02]  /*0850*/  IADD3 R7, R5, UR5, RZ ;  /* 0x0000000505077c10 */ /* 0x000fe4000fffe0ff */
[-C--:B------:R-:W-:Y:S01]  /*0860*/  @P1 MOV R6, R4.reuse ;  /* 0x0000000400061202 */ /* 0x080fe20000000f00 */
[----:B------:R-:W-:Y:S01]  /*0870*/  @P1 IMAD R3, R2, R11, R3 ;  /* 0x0000000b02031224 */ /* 0x000fe200078e0203 */
[----:B------:R-:W-:-:S03]  /*0880*/  @!P5 MOV R28, R4 ;  /* 0x00000004001cd202 */ /* 0x000fc60000000f00 */
[----:B------:R-:W-:-:S05]  /*0890*/  @P1 IMAD.WIDE.U32 R10, R2, R10, R6 ;  /* 0x0000000a020a1225 */ /* 0x000fca00078e0006 */
[----:B------:R-:W-:Y:S02]  /*08a0*/  @P1 IADD3 R13, R11, R3, RZ ;  /* 0x000000030b0d1210 */ /* 0x000fe40007ffe0ff */
[----:B------:R-:W-:Y:S02]  /*08b0*/  IADD3 R3, R2, 0x100, RZ ;  /* 0x0000010002037810 */ /* 0x000fe40007ffe0ff */
[C---:B------:R-:W-:Y:S02]  /*08c0*/  @P1 SHF.L.U64.HI R14, R10.reuse, 0x2, R13 ;  /* 0x000000020a0e1819 */ /* 0x040fe4000001020d */
[----:B------:R-:W2:Y:S01]  /*08d0*/  @!P4 LDC.64 R12, c[0x0][0x288] ;  /* 0x0000a200ff0ccb82 */ /* 0x000ea20000000a00 */
[----:B------:R-:W-:Y:S01]  /*08e0*/  @P1 SHF.L.U32 R11, R10, 0x2, RZ ;  /* 0x000000020a0b1819 */ /* 0x000fe200000006ff */
[----:B-1----:R-:W-:Y:S01]  /*08f0*/  @!P2 IMAD R10, R23, R8, RZ ;  /* 0x00000008170aa224 */ /* 0x002fe200078e02ff */
[----:B------:R-:W-:Y:S02]  /*0900*/  ISETP.GE.U32.AND P3, PT, R3, UR18, PT ;  /* 0x0000001203007c0c */ /* 0x000fe4000bf66070 */
[----:B------:R-:W-:Y:S01]  /*0910*/  SHF.R.S32.HI R27, RZ, 0x1f, R3 ;  /* 0x0000001fff1b7819 */ /* 0x000fe20000011403 */
[----:B------:R-:W-:Y:S01]  /*0920*/  @!P2 IMAD R23, R15, R9, R10 ;  /* 0x000000090f17a224 */ /* 0x000fe200078e020a */
[----:B------:R-:W-:-:S02]  /*0930*/  @P1 IADD3 R46, P0, R11, R46, RZ ;  /* 0x0000002e0b2e1210 */ /* 0x000fc40007f1e0ff */
[----:B------:R-:W-:Y:S02]  /*0940*/  ISETP.GE.AND.EX P3, PT, R27, UR19, PT, P3 ;  /* 0x000000131b007c0c */ /* 0x000fe4000bf66330 */
[----:B----4-:R-:W-:Y:S02]  /*0950*/  @P1 IADD3 R44, P6, R11, R44, RZ ;  /* 0x0000002c0b2c1210 */ /* 0x010fe40007fde0ff */
[----:B------:R-:W-:Y:S02]  /*0960*/  @!P2 MOV R10, R4 ;  /* 0x00000004000aa202 */ /* 0x000fe40000000f00 */
[----:B------:R-:W-:Y:S02]  /*0970*/  @!P2 MOV R11, R7 ;  /* 0x00000007000ba202 */ /* 0x000fe40000000f00 */
[----:B------:R-:W-:Y:S02]  /*0980*/  ISETP.GT.U32.OR P3, PT, R0, 0x29f, P3 ;  /* 0x0000029f0000780c */ /* 0x000fe40001f64470 */
[C---:B------:R-:W-:Y:S01]  /*0990*/  @P1 IADD3.X R47, R14.reuse, R47, RZ, P0, !PT ;  /* 0x0000002f0e2f1210 */ /* 0x040fe200007fe4ff */
[----:B------:R-:W-:Y:S01]  /*09a0*/  @!P2 IMAD.WIDE.U32 R8, R15, R8, R10 ;  /* 0x000000080f08a225 */ /* 0x000fe200078e000a */
[----:B------:R-:W-:Y:S01]  /*09b0*/  @P1 IADD3.X R45, R14, R45, RZ, P6, !PT ;  /* 0x0000002d0e2d1210 */ /* 0x000fe200037fe4ff */
[----:B------:R-:W1:Y:S02]  /*09c0*/  @!P5 LDC.64 R10, c[0x0][0x228] ;  /* 0x00008a00ff0adb82 */ /* 0x000e640000000a00 */
[----:B--2---:R-:W-:Y:S01]  /*09d0*/  @!P4 IMAD R32, R29, R12, RZ ;  /* 0x0000000c1d20c224 */ /* 0x004fe200078e02ff */
[----:B------:R-:W-:-:S02]  /*09e0*/  @!P2 IADD3 R9, R9, R23, RZ ;  /* 0x000000170909a210 */ /* 0x000fc40007ffe0ff */
[C---:B------:R-:W-:Y:S02]  /*09f0*/  @!P2 SHF.L.U32 R31, R8.reuse, 0x2, RZ ;  /* 0x00000002081fa819 */ /* 0x040fe400000006ff */
[----:B------:R-:W-:Y:S01]  /*0a00*/  @!P2 SHF.L.U64.HI R30, R8, 0x2, R9 ;  /* 0x00000002081ea819 */ /* 0x000fe20000010209 */
[----:B------:R-:W2:Y:S01]  /*0a10*/  @!P4 LDC.64 R22, c[0x0][0x228] ;  /* 0x00008a00ff16cb82 */ /* 0x000ea20000000a00 */
[-C--:B------:R-:W-:Y:S02]  /*0a20*/  @!P5 MOV R29, R7.reuse ;  /* 0x00000007001dd202 */ /* 0x080fe40000000f00 */
[C---:B------:R-:W-:Y:S02]  /*0a30*/  @!P2 IADD3 R20, P0, R31.reuse, R20, RZ ;  /* 0x000000141f14a210 */ /* 0x040fe40007f1e0ff */
[----:B---3--:R-:W-:Y:S01]  /*0a40*/  @!P2 IADD3 R16, P6, R31, R16, RZ ;  /* 0x000000101f10a210 */ /* 0x008fe20007fde0ff */
[----:B------:R-:W-:Y:S01]  /*0a50*/  @!P5 IMAD.WIDE.U32 R24, R35, R24, R28 ;  /* 0x000000182318d225 */ /* 0x000fe200078e001c */
[----:B------:R-:W-:Y:S01]  /*0a60*/  @!P4 MOV R28, R4 ;  /* 0x00000004001cc202 */ /* 0x000fe20000000f00 */
[----:B------:R-:W3:Y:S01]  /*0a70*/  @!P3 LDC.64 R8, c[0x0][0x288] ;  /* 0x0000a200ff08bb82 */ /* 0x000ee20000000a00 */
[----:B------:R-:W-:Y:S01]  /*0a80*/  @!P4 MOV R29, R7 ;  /* 0x00000007001dc202 */ /* 0x000fe20000000f00 */
[----:B------:R-:W-:Y:S01]  /*0a90*/  @!P4 IMAD R31, R26, R13, R32 ;  /* 0x0000000d1a1fc224 */ /* 0x000fe200078e0220 */
[----:B------:R-:W-:-:S02]  /*0aa0*/  @!P5 IADD3 R25, R25, R33, RZ ;  /* 0x000000211919d210 */ /* 0x000fc40007ffe0ff */
[----:B------:R-:W-:Y:S01]  /*0ab0*/  @!P2 IADD3.X R17, R30, R17, RZ, P6, !PT ;  /* 0x000000111e11a210 */ /* 0x000fe200037fe4ff */
[----:B------:R-:W-:Y:S01]  /*0ac0*/  @!P4 IMAD.WIDE.U32 R12, R26, R12, R28 ;  /* 0x0000000c1a0cc225 */ /* 0x000fe200078e001c */
[C---:B------:R-:W-:Y:S01]  /*0ad0*/  @!P5 SHF.L.U32 R29, R24.reuse, 0x2, RZ ;  /* 0x00000002181dd819 */ /* 0x040fe200000006ff */
[----:B------:R-:W4:Y:S01]  /*0ae0*/  @!P5 LDC.64 R14, c[0x0][0x230] ;  /* 0x00008c00ff0edb82 */ /* 0x000f220000000a00 */
[----:B------:R-:W-:Y:S02]  /*0af0*/  @!P5 SHF.L.U64.HI R26, R24, 0x2, R25 ;  /* 0x00000002181ad819 */ /* 0x000fe40000010219 */
[----:B------:R-:W-:Y:S02]  /*0b00*/  @!P4 IADD3 R25, R13, R31, RZ ;  /* 0x0000001f0d19c210 */ /* 0x000fe40007ffe0ff */
[----:B-1----:R-:W-:Y:S02]  /*0b10*/  @!P5 IADD3 R10, P6, R29, R10, RZ ;  /* 0x0000000a1d0ad210 */ /* 0x002fe40007fde0ff */
[----:B------:R-:W-:-:S02]  /*0b20*/  @!P4 SHF.L.U32 R13, R12, 0x2, RZ ;  /* 0x000000020c0dc819 */ /* 0x000fc400000006ff */
[----:B------:R-:W-:Y:S02]  /*0b30*/  @!P2 IADD3.X R21, R30, R21, RZ, P0, !PT ;  /* 0x000000151e15a210 */ /* 0x000fe400007fe4ff */
[----:B------:R-:W-:Y:S02]  /*0b40*/  @!P4 SHF.L.U64.HI R24, R12, 0x2, R25 ;  /* 0x000000020c18c819 */ /* 0x000fe40000010219 */
[----:B------:R-:W-:Y:S01]  /*0b50*/  @!P5 IADD3.X R11, R26, R11, RZ, P6, !PT ;  /* 0x0000000b1a0bd210 */ /* 0x000fe200037fe4ff */
[----:B------:R-:W4:Y:S01]  /*0b60*/  @!P2 LDG.E.64 R54, desc[UR22][R20.64] ;  /* 0x000000161436a981 */ /* 0x000f22000c1e1b00 */
[----:B--2---:R-:W-:Y:S01]  /*0b70*/  @!P4 IADD3 R12, P6, R13, R22, RZ ;  /* 0x000000160d0cc210 */ /* 0x004fe20007fde0ff */
[----:B---3--:R-:W-:Y:S01]  /*0b80*/  @!P3 IMAD R22, R27, R8, RZ ;  /* 0x000000081b16b224 */ /* 0x008fe200078e02ff */
[----:B------:R-:W-:Y:S02]  /*0b90*/  @!P3 MOV R30, R4 ;  /* 0x00000004001eb202 */ /* 0x000fe40000000f00 */
[----:B------:R-:W-:Y:S01]  /*0ba0*/  @!P3 MOV R31, R7 ;  /* 0x00000007001fb202 */ /* 0x000fe20000000f00 */
[----:B------:R-:W-:Y:S01]  /*0bb0*/  UIMAD.WIDE UR6, UR8, 0x8, UR6 ;  /* 0x00000008080678a5 */ /* 0x000fe2000f8e0206 */
[----:B------:R-:W-:-:S02]  /*0bc0*/  IADD3 R32, R2, 0x120, RZ ;  /* 0x0000012002207810 */ /* 0x000fc40007ffe0ff */
[----:B------:R-:W-:Y:S01]  /*0bd0*/  IADD3 R27, R2, 0x160, RZ ;  /* 0x00000160021b7810 */ /* 0x000fe20007ffe0ff */
[----:B------:R-:W-:Y:S01]  /*0be0*/  @!P3 IMAD.WIDE.U32 R30, R3, R8, R30 ;  /* 0x00000008031eb225 */ /* 0x000fe200078e001e */
[----:B----4-:R-:W-:Y:S02]  /*0bf0*/  @!P5 IADD3 R14, P0, R29, R14, RZ ;  /* 0x0000000e1d0ed210 */ /* 0x010fe40007f1e0ff */
[----:B------:R-:W-:Y:S01]  /*0c00*/  MOV R52, UR6 ;  /* 0x0000000600347c02 */ /* 0x000fe20008000f00 */
[----:B------:R-:W-:Y:S01]  /*0c10*/  @!P3 IMAD R29, R3, R9, R22 ;  /* 0x00000009031db224 */ /* 0x000fe200078e0216 */
[----:B------:R-:W-:Y:S02]  /*0c20*/  CS2R R8, SRZ ;  /* 0x0000000000087805 */ /* 0x000fe4000001ff00 */
[----:B------:R-:W-:Y:S02]  /*0c30*/  MOV R53, UR7 ;  /* 0x0000000700357c02 */ /* 0x000fe40008000f00 */
[----:B------:R-:W-:-:S02]  /*0c40*/  @!P5 IADD3.X R15, R26, R15, RZ, P0, !PT ;  /* 0x0000000f1a0fd210 */ /* 0x000fc400007fe4ff */
[----:B0-----:R-:W-:Y:S01]  /*0c50*/  @!P4 IADD3 R18, P0, R13, R18, RZ ;  /* 0x000000120d12c210 */ /* 0x001fe20007f1e0ff */
[----:B------:R-:W2:Y:S01]  /*0c60*/  @!P2 LDG.E.64 R8, desc[UR22][R16.64] ;  /* 0x000000161008a981 */ /* 0x000ea2000c1e1b00 */
[----:B------:R-:W-:Y:S02]  /*0c70*/  SHF.R.S32.HI R33, RZ, 0x1f, R32 ;  /* 0x0000001fff217819 */ /* 0x000fe40000011420 */
[----:B------:R-:W-:Y:S01]  /*0c80*/  @!P4 IADD3.X R19, R24, R19, RZ, P0, !PT ;  /* 0x000000131813c210 */ /* 0x000fe200007fe4ff */
[----:B------:R-:W3:Y:S01]  /*0c90*/  LDG.E.64 R52, desc[UR22][R52.64] ;  /* 0x0000001634347981 */ /* 0x000ee2000c1e1b00 */
[----:B------:R-:W-:Y:S02]  /*0ca0*/  ISETP.GE.U32.AND P0, PT, R32, UR18, PT ;  /* 0x0000001220007c0c */ /* 0x000fe4000bf06070 */
[----:B------:R-:W-:Y:S02]  /*0cb0*/  @!P3 IADD3 R31, R31, R29, RZ ;  /* 0x0000001d1f1fb210 */ /* 0x000fe40007ffe0ff */
[----:B------:R-:W-:-:S02]  /*0cc0*/  ISETP.GE.AND.EX P0, PT, R33, UR19, PT, P0 ;  /* 0x0000001321007c0c */ /* 0x000fc4000bf06300 */
[----:B------:R-:W-:Y:S02]  /*0cd0*/  SHF.R.S32.HI R35, RZ, 0x1f, R27 ;  /* 0x0000001fff237819 */ /* 0x000fe4000001141b */
[----:B------:R-:W-:Y:S02]  /*0ce0*/  ISETP.GT.U32.OR P0, PT, R0, 0x29f, P0 ;  /* 0x0000029f0000780c */ /* 0x000fe40000704470 */
[----:B------:R-:W-:Y:S02]  /*0cf0*/  ISETP.GE.U32.AND P2, PT, R27, UR18, PT ;  /* 0x000000121b007c0c */ /* 0x000fe4000bf46070 */
[----:B------:R-:W-:Y:S02]  /*0d00*/  CS2R R56, SRZ ;  /* 0x0000000000387805 */ /* 0x000fe4000001ff00 */
[----:B------:R-:W-:Y:S02]  /*0d10*/  CS2R R40, SRZ ;  /* 0x0000000000287805 */ /* 0x000fe4000001ff00 */
[----:B------:R-:W-:-:S02]  /*0d20*/  IADD3 R26, R2, 0x1c0, RZ ;  /* 0x000001c0021a7810 */ /* 0x000fc40007ffe0ff */
[----:B------:R-:W-:Y:S01]  /*0d30*/  ISETP.GE.AND.EX P2, PT, R35, UR19, PT, P2 ;  /* 0x0000001323007c0c */ /* 0x000fe2000bf46320 */
[----:B------:R-:W5:Y:S01]  /*0d40*/  @!P5 LDG.E.64 R56, desc[UR22][R14.64] ;  /* 0x000000160e38d981 */ /* 0x000f62000c1e1b00 */
[----:B------:R-:W-:Y:S01]  /*0d50*/  @!P4 IADD3.X R13, R24, R23, RZ, P6, !PT ;  /* 0x00000017180dc210 */ /* 0x000fe200037fe4ff */
[----:B------:R-:W0:Y:S01]  /*0d60*/  @!P0 LDC.64 R28, c[0x0][0x288] ;  /* 0x0000a200ff1c8b82 */ /* 0x000e220000000a00 */
[----:B------:R-:W-:Y:S01]  /*0d70*/  ISETP.GT.U32.OR P2, PT, R0, 0x29f, P2 ;  /* 0x0000029f0000780c */ /* 0x000fe20001744470 */
[----:B------:R1:W5:Y:S01]  /*0d80*/  @!P5 LDG.E.64 R40, desc[UR22][R10.64] ;  /* 0x000000160a28d981 */ /* 0x000362000c1e1b00 */
[----:B------:R-:W-:Y:S02]  /*0d90*/  ISETP.GE.U32.AND P5, PT, R26, UR18, PT ;  /* 0x000000121a007c0c */ /* 0x000fe4000bfa6070 */
[----:B------:R-:W-:-:S03]  /*0da0*/  SHF.R.S32.HI R39, RZ, 0x1f, R26 ;  /* 0x0000001fff277819 */ /* 0x000fc6000001141a */
[----:B------:R-:W4:Y:S01]  /*0db0*/  @!P3 LDC.64 R24, c[0x0][0x230] ;  /* 0x00008c00ff18bb82 */ /* 0x000f220000000a00 */
[----:B------:R-:W-:-:S04]  /*0dc0*/  ISETP.GE.AND.EX P5, PT, R39, UR19, PT, P5 ;  /* 0x0000001327007c0c */ /* 0x000fc8000bfa6350 */
[----:B------:R-:W-:-:S03]  /*0dd0*/  ISETP.GT.U32.OR P5, PT, R0, 0x29f, P5 ;  /* 0x0000029f0000780c */ /* 0x000fc60002fa4470 */
[----:B------:R-:W4:Y:S01]  /*0de0*/  @!P3 LDC.64 R22, c[0x0][0x228] ;  /* 0x00008a00ff16bb82 */ /* 0x000f220000000a00 */
[C---:B------:R-:W-:Y:S02]  /*0df0*/  @!P3 SHF.L.U32 R3, R30.reuse, 0x2, RZ ;  /* 0x000000021e03b819 */ /* 0x040fe400000006ff */
[----:B------:R-:W-:Y:S02]  /*0e00*/  @!P3 SHF.L.U64.HI R34, R30, 0x2, R31 ;  /* 0x000000021e22b819 */ /* 0x000fe4000001021f */
[----:B-1----:R-:W-:-:S03]  /*0e10*/  @!P0 MOV R10, R4 ;  /* 0x00000004000a8202 */ /* 0x002fc60000000f00 */
[----:B------:R-:W1:Y:S01]  /*0e20*/  @!P2 LDC.64 R20, c[0x0][0x288] ;  /* 0x0000a200ff14ab82 */ /* 0x000e620000000a00 */
[----:B0-----:R-:W-:Y:S01]  /*0e30*/  @!P0 IMAD R33, R33, R28, RZ ;  /* 0x0000001c21218224 */ /* 0x001fe200078e02ff */
[----:B------:R-:W-:-:S03]  /*0e40*/  @!P0 MOV R11, R7 ;  /* 0x00000007000b8202 */ /* 0x000fc60000000f00 */
[----:B------:R-:W-:-:S03]  /*0e50*/  @!P0 IMAD R37, R32, R29, R33 ;  /* 0x0000001d20258224 */ /* 0x000fc600078e0221 */
[----:B------:R-:W0:Y:S01]  /*0e60*/  @!P0 LDC.64 R30, c[0x0][0x230] ;  /* 0x00008c00ff1e8b82 */ /* 0x000e220000000a00 */
[----:B------:R-:W-:-:S07]  /*0e70*/  @!P0 IMAD.WIDE.U32 R28, R32, R28, R10 ;  /* 0x0000001c201c8225 */ /* 0x000fce00078e000a */
[----:B------:R-:W0:Y:S01]  /*0e80*/  @!P0 LDC.64 R32, c[0x0][0x228] ;  /* 0x00008a00ff208b82 */ /* 0x000e220000000a00 */
[----:B------:R-:W-:-:S07]  /*0e90*/  CS2R R10, SRZ ;  /* 0x00000000000a7805 */ /* 0x000fce000001ff00 */
[----:B------:R-:W0:Y:S01]  /*0ea0*/  @!P5 LDC.64 R14, c[0x0][0x288] ;  /* 0x0000a200ff0edb82 */ /* 0x000e220000000a00 */
[----:B----4-:R-:W-:Y:S01]  /*0eb0*/  @!P3 IADD3 R24, P6, R3, R24, RZ ;  /* 0x000000180318b210 */ /* 0x010fe20007fde0ff */
[----:B------:R4:W5:Y:S01]  /*0ec0*/  @!P4 LDG.E.64 R10, desc[UR22][R12.64] ;  /* 0x000000160c0ac981 */ /* 0x000962000c1e1b00 */
[----:B------:R-:W-:Y:S02]  /*0ed0*/  @!P0 IADD3 R37, R29, R37, RZ ;  /* 0x000000251d258210 */ /* 0x000fe40007ffe0ff */
[----:B------:R-:W-:Y:S01]  /*0ee0*/  @!P3 IADD3.X R25, R34, R25, RZ, P6, !PT ;  /* 0x000000192219b210 */ /* 0x000fe200037fe4ff */
[----:B-1----:R-:W-:Y:S01]  /*0ef0*/  @!P2 IMAD R36, R35, R20, RZ ;  /* 0x000000142324a224 */ /* 0x002fe200078e02ff */
[----:B------:R-:W-:Y:S02]  /*0f00*/  @!P3 IADD3 R16, P6, R3, R22, RZ ;  /* 0x000000160310b210 */ /* 0x000fe40007fde0ff */
[----:B------:R-:W-:Y:S02]  /*0f10*/  @!P0 SHF.L.U32 R29, R28, 0x2, RZ ;  /* 0x000000021c1d8819 */ /* 0x000fe400000006ff */
[----:B------:R-:W-:-:S02]  /*0f20*/  CS2R R58, SRZ ;  /* 0x00000000003a7805 */ /* 0x000fc4000001ff00 */
[----:B----4-:R-:W-:Y:S02]  /*0f30*/  @!P2 MOV R12, R4 ;  /* 0x00000004000ca202 */ /* 0x010fe40000000f00 */
[----:B------:R-:W-:Y:S01]  /*0f40*/  @!P2 MOV R13, R7 ;  /* 0x00000007000da202 */ /* 0x000fe20000000f00 */
[----:B------:R-:W-:Y:S01]  /*0f50*/  @!P2 IMAD R35, R27, R21, R36 ;  /* 0x000000151b23a224 */ /* 0x000fe200078e0224 */
[----:B------:R-:W-:Y:S01]  /*0f60*/  @!P3 IADD3.X R17, R34, R23, RZ, P6, !PT ;  /* 0x000000172211b210 */ /* 0x000fe200037fe4ff */
[----:B------:R1:W5:Y:S01]  /*0f70*/  @!P4 LDG.E.64 R58, desc[UR22][R18.64] ;  /* 0x00000016123ac981 */ /* 0x000362000c1e1b00 */
[----:B------:R-:W-:Y:S01]  /*0f80*/  @!P0 SHF.L.U64.HI R34, R28, 0x2, R37 ;  /* 0x000000021c228819 */ /* 0x000fe20000010225 */
[----:B------:R-:W4:Y:S01]  /*0f90*/  @!P2 LDC.64 R22, c[0x0][0x230] ;  /* 0x00008c00ff16ab82 */ /* 0x000f220000000a00 */
[----:B0-----:R-:W-:Y:S01]  /*0fa0*/  @!P0 IADD3 R30, P6, R29, R30, RZ ;  /* 0x0000001e1d1e8210 */ /* 0x001fe20007fde0ff */
[----:B------:R-:W-:Y:S01]  /*0fb0*/  @!P2 IMAD.WIDE.U32 R20, R27, R20, R12 ;  /* 0x000000141b14a225 */ /* 0x000fe200078e000c */
[----:B------:R-:W-:-:S02]  /*0fc0*/  IADD3 R3, R2, 0x180, RZ ;  /* 0x0000018002037810 */ /* 0x000fc40007ffe0ff */
[----:B------:R-:W-:Y:S01]  /*0fd0*/  @!P0 IADD3.X R31, R34, R31, RZ, P6, !PT ;  /* 0x0000001f221f8210 */ /* 0x000fe200037fe4ff */
[----:B------:R-:W-:Y:S01]  /*0fe0*/  @!P5 IMAD R12, R39, R14, RZ ;  /* 0x0000000e270cd224 */ /* 0x000fe200078e02ff */
[----:B------:R-:W-:Y:S02]  /*0ff0*/  ISETP.GE.U32.AND P4, PT, R3, UR18, PT ;  /* 0x0000001203007c0c */ /* 0x000fe4000bf86070 */
[----:B------:R-:W-:Y:S02]  /*1000*/  SHF.R.S32.HI R38, RZ, 0x1f, R3 ;  /* 0x0000001fff267819 */ /* 0x000fe40000011403 */
[----:B------:R-:W-:Y:S02]  /*1010*/  @!P0 IADD3 R32, P6, R29, R32, RZ ;  /* 0x000000201d208210 */ /* 0x000fe40007fde0ff */
[----:B------:R-:W0:Y:S01]  /*1020*/  @!P2 LDC.64 R28, c[0x0][0x228] ;  /* 0x00008a00ff1cab82 */ /* 0x000e220000000a00 */
[----:B------:R-:W-:Y:S01]  /*1030*/  @!P2 IADD3 R13, R21, R35, RZ ;  /* 0x00000023150da210 */ /* 0x000fe20007ffe0ff */
[----:B------:R-:W-:Y:S01]  /*1040*/  @!P5 IMAD R37, R26, R15, R12 ;  /* 0x0000000f1a25d224 */ /* 0x000fe200078e020c */
[----:B------:R-:W-:-:S02]  /*1050*/  ISETP.GE.AND.EX P4, PT, R38, UR19, PT, P4 ;  /* 0x0000001326007c0c */ /* 0x000fc4000bf86340 */
[C---:B------:R-:W-:Y:S02]  /*1060*/  @!P2 SHF.L.U64.HI R36, R20.reuse, 0x2, R13 ;  /* 0x000000021424a819 */ /* 0x040fe4000001020d */
[----:B------:R-:W-:Y:S02]  /*1070*/  @!P2 SHF.L.U32 R35, R20, 0x2, RZ ;  /* 0x000000021423a819 */ /* 0x000fe400000006ff */
[----:B------:R-:W-:Y:S01]  /*1080*/  @!P5 MOV R12, R4 ;  /* 0x00000004000cd202 */ /* 0x000fe20000000f00 */
[----:B------:R-:W0:Y:S01]  /*1090*/  @!P5 LDC.64 R20, c[0x0][0x230] ;  /* 0x00008c00ff14db82 */ /* 0x000e220000000a00 */
[----:B------:R-:W-:Y:S02]  /*10a0*/  @!P5 MOV R13, R7 ;  /* 0x00000007000dd202 */ /* 0x000fe40000000f00 */
[----:B------:R-:W-:Y:S01]  /*10b0*/  ISETP.GT.U32.OR P4, PT, R0, 0x29f, P4 ;  /* 0x0000029f0000780c */ /* 0x000fe20002784470 */
[----:B------:R-:W-:-:S04]  /*10c0*/  @!P5 IMAD.WIDE.U32 R14, R26, R14, R12 ;  /* 0x0000000e1a0ed225 */ /* 0x000fc800078e000c */
[----:B------:R-:W0:Y:S01]  /*10d0*/  @!P5 LDC.64 R26, c[0x0][0x228] ;  /* 0x00008a00ff1adb82 */ /* 0x000e220000000a00 */
[----:B------:R-:W-:Y:S02]  /*10e0*/  @!P0 IADD3.X R33, R34, R33, RZ, P6, !PT ;  /* 0x0000002122218210 */ /* 0x000fe400037fe4ff */
[----:B----4-:R-:W-:-:S05]  /*10f0*/  @!P2 IADD3 R22, P6, R35, R22, RZ ;  /* 0x000000162316a210 */ /* 0x010fca0007fde0ff */
[----:B-1----:R-:W1:Y:S01]  /*1100*/  @!P4 LDC.64 R18, c[0x0][0x288] ;  /* 0x0000a200ff12cb82 */ /* 0x002e620000000a00 */
[----:B------:R-:W-:Y:S02]  /*1110*/  @!P2 IADD3.X R23, R36, R23, RZ, P6, !PT ;  /* 0x000000172417a210 */ /* 0x000fe400037fe4ff */
[----:B0-----:R-:W-:Y:S02]  /*1120*/  @!P2 IADD3 R28, P6, R35, R28, RZ ;  /* 0x0000001c231ca210 */ /* 0x001fe40007fde0ff */
[----:B------:R-:W-:Y:S02]  /*1130*/  @!P5 IADD3 R35, R15, R37, RZ ;  /* 0x000000250f23d210 */ /* 0x000fe40007ffe0ff */
[----:B------:R-:W-:Y:S02]  /*1140*/  @!P5 SHF.L.U32 R15, R14, 0x2, RZ ;  /* 0x000000020e0fd819 */ /* 0x000fe400000006ff */
[----:B------:R-:W-:Y:S02]  /*1150*/  CS2R R60, SRZ ;  /* 0x00000000003c7805 */ /* 0x000fe4000001ff00 */
[----:B------:R-:W-:-:S02]  /*1160*/  CS2R R12, SRZ ;  /* 0x00000000000c7805 */ /* 0x000fc4000001ff00 */
[----:B------:R-:W-:Y:S02]  /*1170*/  @!P2 IADD3.X R29, R36, R29, RZ, P6, !PT ;  /* 0x0000001d241da210 */ /* 0x000fe400037fe4ff */
[----:B------:R-:W-:Y:S02]  /*1180*/  @!P5 SHF.L.U64.HI R14, R14, 0x2, R35 ;  /* 0x000000020e0ed819 */ /* 0x000fe40000010223 */
[----:B------:R-:W-:Y:S02]  /*1190*/  CS2R R62, SRZ ;  /* 0x00000000003e7805 */ /* 0x000fe4000001ff00 */
[----:B------:R-:W-:Y:S01]  /*11a0*/  @!P5 IADD3 R20, P6, R15, R20, RZ ;  /* 0x000000140f14d210 */ /* 0x000fe20007fde0ff */
[----:B------:R-:W5:Y:S01]  /*11b0*/  @!P3 LDG.E.64 R60, desc[UR22][R24.64] ;  /* 0x00000016183cb981 */ /* 0x000f62000c1e1b00 */
[C---:B------:R-:W-:Y:S02]  /*11c0*/  IADD3 R34, R2.reuse, 0x1a0, RZ ;  /* 0x000001a002227810 */ /* 0x040fe40007ffe0ff */
[----:B------:R-:W-:Y:S01]  /*11d0*/  IADD3 R49, R2, 0x20, RZ ;  /* 0x0000002002317810 */ /* 0x000fe20007ffe0ff */
[----:B------:R1:W5:Y:S01]  /*11e0*/  @!P3 LDG.E.64 R12, desc[UR22][R16.64] ;  /* 0x00000016100cb981 */ /* 0x000362000c1e1b00 */
[----:B------:R-:W-:-:S02]  /*11f0*/  @!P5 IADD3.X R21, R14, R21, RZ, P6, !PT ;  /* 0x000000150e15d210 */ /* 0x000fc400037fe4ff */
[----:B------:R-:W-:Y:S02]  /*1200*/  CS2R R64, SRZ ;  /* 0x0000000000407805 */ /* 0x000fe4000001ff00 */
[----:B------:R-:W-:Y:S01]  /*1210*/  @!P5 IADD3 R26, P6, R15, R26, RZ ;  /* 0x0000001a0f1ad210 */ /* 0x000fe20007fde0ff */
[----:B------:R-:W5:Y:S01]  /*1220*/  @!P0 LDG.E.64 R62, desc[UR22][R30.64] ;  /* 0x000000161e3e8981 */ /* 0x000f62000c1e1b00 */
[----:B------:R-:W-:Y:S01]  /*1230*/  ISETP.GE.U32.AND P3, PT, R34, UR18, PT ;  /* 0x0000001222007c0c */ /* 0x000fe2000bf66070 */
[----:B------:R-:W0:Y:S01]  /*1240*/  @!P4 LDC.64 R36, c[0x0][0x230] ;  /* 0x00008c00ff24cb82 */ /* 0x000e220000000a00 */
[----:B------:R-:W-:Y:S02]  /*1250*/  @!P5 IADD3.X R27, R14, R27, RZ, P6, !PT ;  /* 0x0000001b0e1bd210 */ /* 0x000fe400037fe4ff */
[----:B------:R-:W-:Y:S02]  /*1260*/  CS2R R14, SRZ ;  /* 0x00000000000e7805 */ /* 0x000fe4000001ff00 */
[----:B------:R-:W-:Y:S01]  /*1270*/  SHF.R.S32.HI R42, RZ, 0x1f, R49 ;  /* 0x0000001fff2a7819 */ /* 0x000fe20000011431 */
[----:B-1----:R-:W-:Y:S01]  /*1280*/  @!P4 IMAD R16, R38, R18, RZ ;  /* 0x000000122610c224 */ /* 0x002fe200078e02ff */
[----:B------:R-:W-:Y:S01]  /*1290*/  @!P4 MOV R17, R7 ;  /* 0x000000070011c202 */ /* 0x000fe20000000f00 */
[----:B------:R1:W5:Y:S02]  /*12a0*/  @!P2 LDG.E.64 R64, desc[UR22][R22.64] ;  /* 0x000000161640a981 */ /* 0x000364000c1e1b00 */
[----:B------:R-:W-:-:S02]  /*12b0*/  @!P4 IMAD R35, R3, R19, R16 ;  /* 0x000000130323c224 */ /* 0x000fc400078e0210 */
[----:B------:R4:W5:Y:S01]  /*12c0*/  @!P0 LDG.E.64 R14, desc[UR22][R32.64] ;  /* 0x00000016200e8981 */ /* 0x000962000c1e1b00 */
[----:B------:R-:W-:Y:S02]  /*12d0*/  ISETP.GE.U32.AND P0, PT, R49, UR18, PT ;  /* 0x0000001231007c0c */ /* 0x000fe4000bf06070 */
[----:B------:R-:W-:Y:S02]  /*12e0*/  @!P4 MOV R16, R4 ;  /* 0x000000040010c202 */ /* 0x000fe40000000f00 */
[----:B------:R-:W-:Y:S01]  /*12f0*/  ISETP.GE.AND.EX P0, PT, R42, UR19, PT, P0 ;  /* 0x000000132a007c0c */ /* 0x000fe2000bf06300 */
[----:B-1----:R-:W1:Y:S02]  /*1300*/  @!P4 LDC.64 R22, c[0x0][0x228] ;  /* 0x00008a00ff16cb82 */ /* 0x002e640000000a00 */
[----:B------:R-:W-:Y:S01]  /*1310*/  @!P4 IMAD.WIDE.U32 R18, R3, R18, R16 ;  /* 0x000000120312c225 */ /* 0x000fe200078e0010 */
[----:B------:R-:W-:Y:S02]  /*1320*/  CS2R R16, SRZ ;  /* 0x0000000000107805 */ /* 0x000fe4000001ff00 */
[----:B------:R-:W-:-:S04]  /*1330*/  ISETP.GT.U32.OR P0, PT, R0, 0x29f, P0 ;  /* 0x0000029f0000780c */ /* 0x000fc80000704470 */
[----:B------:R4:W5:Y:S01]  /*1340*/  @!P2 LDG.E.64 R16, desc[UR22][R28.64] ;  /* 0x000000161c10a981 */ /* 0x000962000c1e1b00 */
[----:B------:R-:W-:-:S08]  /*1350*/  @!P4 IADD3 R3, R19, R35, RZ ;  /* 0x000000231303c210 */ /* 0x000fd00007ffe0ff */
[----:B------:R-:W1:Y:S01]  /*1360*/  @!P0 LDC.64 R30, c[0x0][0x288] ;  /* 0x0000a200ff1e8b82 */ /* 0x000e620000000a00 */
[C---:B------:R-:W-:Y:S02]  /*1370*/  @!P4 SHF.L.U32 R39, R18.reuse, 0x2, RZ ;  /* 0x000000021227c819 */ /* 0x040fe400000006ff */
[----:B------:R-:W-:Y:S02]  /*1380*/  @!P4 SHF.L.U64.HI R3, R18, 0x2, R3 ;  /* 0x000000021203c819 */ /* 0x000fe40000010203 */
[----:B------:R-:W-:Y:S02]  /*1390*/  CS2R R18, SRZ ;  /* 0x0000000000127805 */ /* 0x000fe4000001ff00 */
[----:B------:R-:W-:Y:S02]  /*13a0*/  CS2R R66, SRZ ;  /* 0x0000000000427805 */ /* 0x000fe4000001ff00 */
[----:B------:R-:W-:Y:S02]  /*13b0*/  IADD3 R48, R2, 0x60, RZ ;  /* 0x0000006002307810 */ /* 0x000fe40007ffe0ff */
[----:B------:R0:W5:Y:S02]  /*13c0*/  @!P5 LDG.E.64 R18, desc[UR22][R26.64] ;  /* 0x000000161a12d981 */ /* 0x000164000c1e1b00 */
[----:B------:R-:W-:-:S02]  /*13d0*/  ISETP.GE.U32.AND P6, PT, R48, UR18, PT ;  /* 0x0000001230007c0c */ /* 0x000fc4000bfc6070 */
[----:B------:R3:W5:Y:S04]  /*13e0*/  @!P5 LDG.E.64 R66, desc[UR22][R20.64] ;  /* 0x000000161442d981 */ /* 0x000768000c1e1b00 */
[----:B------:R-:W-:Y:S04]  /*13f0*/  STL [R1+0x4c], R54 ;  /* 0x00004c3601007387 */ /* 0x000fe80000100800 */
[----:B------:R-:W-:Y:S04]  /*1400*/  STL [R1+0x48], R55 ;  /* 0x0000483701007387 */ /* 0x000fe80000100800 */
[----:B--2---:R2:W-:Y:S02]  /*1410*/  STL.64 [R1+0x50], R8 ;  /* 0x0000500801007387 */ /* 0x0045e40000100a00 */
[----:B--2---:R-:W-:-:S04]  /*1420*/  SHF.R.S32.HI R8, RZ, 0x1f, R34 ;  /* 0x0000001fff087819 */ /* 0x004fc80000011422 */
[----:B------:R-:W-:-:S04]  /*1430*/  ISETP.GE.AND.EX P3, PT, R8, UR19, PT, P3 ;  /* 0x0000001308007c0c */ /* 0x000fc8000bf66330 */
[----:B------:R-:W-:Y:S02]  /*1440*/  ISETP.GT.U32.OR P3, PT, R0, 0x29f, P3 ;  /* 0x0000029f0000780c */ /* 0x000fe40001f64470 */
[----:B------:R-:W-:-:S04]  /*1450*/  IADD3 R9, R2, 0x40, RZ ;  /* 0x0000004002097810 */ /* 0x000fc80007ffe0ff */
[----:B------:R-:W-:Y:S02]  /*1460*/  SHF.R.S32.HI R43, RZ, 0x1f, R9 ;  /* 0x0000001fff2b7819 */ /* 0x000fe40000011409 */
[----:B------:R-:W-:-:S05]  /*1470*/  ISETP.GE.U32.AND P2, PT, R9, UR18, PT ;  /* 0x0000001209007c0c */ /* 0x000fca000bf46070 */
[----:B------:R-:W2:Y:S01]  /*1480*/  @!P3 LDC.64 R24, c[0x0][0x288] ;  /* 0x0000a200ff18bb82 */ /* 0x000ea20000000a00 */
[----:B------:R-:W-:-:S04]  /*1490*/  ISETP.GE.AND.EX P2, PT, R43, UR19, PT, P2 ;  /* 0x000000132b007c0c */ /* 0x000fc8000bf46320 */
[----:B------:R-:W-:-:S03]  /*14a0*/  ISETP.GT.U32.OR P2, PT, R0, 0x29f, P2 ;  /* 0x0000029f0000780c */ /* 0x000fc60001744470 */
[----:B----4-:R-:W4:Y:S01]  /*14b0*/  @!P3 LDC.64 R32, c[0x0][0x230] ;  /* 0x00008c00ff20bb82 */ /* 0x010f220000000a00 */
[----:B------:R-:W-:Y:S02]  /*14c0*/  @!P3 MOV R28, R4 ;  /* 0x00000004001cb202 */ /* 0x000fe40000000f00 */
[----:B------:R-:W-:-:S05]  /*14d0*/  @!P3 MOV R29, R7 ;  /* 0x00000007001db202 */ /* 0x000fca0000000f00 */
[----:B0-----:R-:W0:Y:S01]  /*14e0*/  @!P3 LDC.64 R26, c[0x0][0x228] ;  /* 0x00008a00ff1abb82 */ /* 0x001e220000000a00 */
[----:B--2---:R-:W-:Y:S01]  /*14f0*/  @!P3 IMAD R38, R8, R24, RZ ;  /* 0x000000180826b224 */ /* 0x004fe200078e02ff */
[----:B------:R-:W-:-:S06]  /*1500*/  SHF.R.S32.HI R8, RZ, 0x1f, R48 ;  /* 0x0000001fff087819 */ /* 0x000fcc0000011430 */
[----:B---3--:R-:W2:Y:S01]  /*1510*/  @!P2 LDC.64 R20, c[0x0][0x288] ;  /* 0x0000a200ff14ab82 */ /* 0x008ea20000000a00 */
[----:B------:R-:W-:Y:S01]  /*1520*/  @!P3 IMAD R38, R34, R25, R38 ;  /* 0x000000192226b224 */ /* 0x000fe200078e0226 */
[----:B------:R-:W-:Y:S01]  /*1530*/  ISETP.GE.AND.EX P6, PT, R8, UR19, PT, P6 ;  /* 0x0000001308007c0c */ /* 0x000fe2000bfc6360 */
[----:B------:R-:W-:-:S03]  /*1540*/  @!P3 IMAD.WIDE.U32 R24, R34, R24, R28 ;  /* 0x000000182218b225 */ /* 0x000fc600078e001c */
[----:B------:R-:W-:Y:S02]  /*1550*/  ISETP.GT.U32.OR P5, PT, R0, 0x29f, P6 ;  /* 0x0000029f0000780c */ /* 0x000fe400037a4470 */
[----:B------:R-:W3:Y:S01]  /*1560*/  @!P0 LDC.64 R34, c[0x0][0x230] ;  /* 0x00008c00ff228b82 */ /* 0x000ee20000000a00 */
[----:B------:R-:W-:Y:S02]  /*1570*/  @!P4 IADD3 R36, P6, R39, R36, RZ ;  /* 0x000000242724c210 */ /* 0x000fe40007fde0ff */
[----:B------:R-:W-:Y:S01]  /*1580*/  @!P3 IADD3 R25, R25, R38, RZ ;  /* 0x000000261919b210 */ /* 0x000fe20007ffe0ff */
[----:B-1----:R-:W-:Y:S01]  /*1590*/  @!P0 IMAD R38, R42, R30, RZ ;  /* 0x0000001e2a268224 */ /* 0x002fe200078e02ff */
[----:B------:R-:W-:Y:S02]  /*15a0*/  @!P4 IADD3.X R37, R3, R37, RZ, P6, !PT ;  /* 0x000000250325c210 */ /* 0x000fe400037fe4ff */
[----:B------:R-:W-:Y:S01]  /*15b0*/  @!P4 IADD3 R22, P6, R39, R22, RZ ;  /* 0x000000162716c210 */ /* 0x000fe20007fde0ff */
[----:B------:R-:W-:Y:S01]  /*15c0*/  @!P0 IMAD R31, R49, R31, R38 ;  /* 0x0000001f311f8224 */ /* 0x000fe200078e0226 */
[----:B------:R-:W-:Y:S01]  /*15d0*/  @!P3 SHF.L.U32 R42, R24, 0x2, RZ ;  /* 0x00000002182ab819 */ /* 0x000fe200000006ff */
[----:B------:R-:W1:Y:S01]  /*15e0*/  @!P0 LDC.64 R28, c[0x0][0x228] ;  /* 0x00008a00ff1c8b82 */ /* 0x000e620000000a00 */
[----:B------:R-:W-:-:S02]  /*15f0*/  @!P0 MOV R38, R4 ;  /* 0x0000000400268202 */ /* 0x000fc40000000f00 */
[----:B------:R-:W-:Y:S02]  /*1600*/  @!P0 MOV R39, R7 ;  /* 0x0000000700278202 */ /* 0x000fe40000000f00 */
[----:B------:R-:W-:Y:S02]  /*1610*/  @!P4 IADD3.X R23, R3, R23, RZ, P6, !PT ;  /* 0x000000170317c210 */ /* 0x000fe400037fe4ff */
[----:B------:R-:W-:Y:S01]  /*1620*/  @!P3 SHF.L.U64.HI R3, R24, 0x2, R25 ;  /* 0x000000021803b819 */ /* 0x000fe20000010219 */
[----:B------:R-:W-:Y:S01]  /*1630*/  @!P0 IMAD.WIDE.U32 R38, R49, R30, R38 ;  /* 0x0000001e31268225 */ /* 0x000fe200078e0026 */
[C---:B----4-:R-:W-:Y:S01]  /*1640*/  @!P3 IADD3 R32, P6, R42.reuse, R32, RZ ;  /* 0x000000202a20b210 */ /* 0x050fe20007fde0ff */
[----:B------:R-:W4:Y:S03]  /*1650*/  @!P5 LDC.64 R24, c[0x0][0x288] ;  /* 0x0000a200ff18db82 */ /* 0x000f260000000a00 */
[----:B------:R-:W-:Y:S01]  /*1660*/  @!P3 IADD3.X R33, R3, R33, RZ, P6, !PT ;  /* 0x000000210321b210 */ /* 0x000fe200037fe4ff */
[----:B--2---:R-:W-:Y:S01]  /*1670*/  @!P2 IMAD R30, R43, R20, RZ ;  /* 0x000000142b1ea224 */ /* 0x004fe200078e02ff */
[----:B0-----:R-:W-:-:S02]  /*1680*/  @!P3 IADD3 R26, P6, R42, R26, RZ ;  /* 0x0000001a2a1ab210 */ /* 0x001fc40007fde0ff */
[----:B------:R-:W-:Y:S02]  /*1690*/  @!P0 IADD3 R31, R39, R31, RZ ;  /* 0x0000001f271f8210 */ /* 0x000fe40007ffe0ff */
[----:B------:R-:W-:Y:S02]  /*16a0*/  CS2R R68, SRZ ;  /* 0x0000000000447805 */ /* 0x000fe4000001ff00 */
[C---:B------:R-:W-:Y:S02]  /*16b0*/  @!P0 SHF.L.U32 R39, R38.reuse, 0x2, RZ ;  /* 0x0000000226278819 */ /* 0x040fe400000006ff */
[----:B------:R-:W-:Y:S02]  /*16c0*/  CS2R R70, SRZ ;  /* 0x0000000000467805 */ /* 0x000fe4000001ff00 */
[----:B------:R-:W-:Y:S01]  /*16d0*/  @!P3 IADD3.X R27, R3, R27, RZ, P6, !PT ;  /* 0x0000001b031bb210 */ /* 0x000fe200037fe4ff */
[----:B------:R-:W-:Y:S01]  /*16e0*/  @!P2 IMAD R3, R9, R21, R30 ;  /* 0x000000150903a224 */ /* 0x000fe200078e021e */
[----:B------:R-:W-:Y:S01]  /*16f0*/  @!P0 SHF.L.U64.HI R38, R38, 0x2, R31 ;  /* 0x0000000226268819 */ /* 0x000fe2000001021f */
[----:B------:R0:W5:Y:S01]  /*1700*/  @!P4 LDG.E.64 R68, desc[UR22][R36.64] ;  /* 0x000000162444c981 */ /* 0x000162000c1e1b00 */
[----:B------:R-:W-:-:S02]  /*1710*/  @!P2 MOV R30, R4 ;  /* 0x00000004001ea202 */ /* 0x000fc40000000f00 */
[----:B------:R-:W-:Y:S02]  /*1720*/  CS2R R72, SRZ ;  /* 0x0000000000487805 */ /* 0x000fe4000001ff00 */
[----:B------:R-:W-:Y:S01]  /*1730*/  @!P2 MOV R31, R7 ;  /* 0x00000007001fa202 */ /* 0x000fe20000000f00 */
[----:B------:R2:W5:Y:S01]  /*1740*/  @!P3 LDG.E.64 R70, desc[UR22][R32.64] ;  /* 0x000000162046b981 */ /* 0x000562000c1e1b00 */
[----:B------:R-:W-:Y:S02]  /*1750*/  IADD3 R54, R2, 0x80, RZ ;  /* 0x0000008002367810 */ /* 0x000fe40007ffe0ff */
[----:B------:R-:W-:Y:S01]  /*1760*/  CS2R R50, SRZ ;  /* 0x0000000000327805 */ /* 0x000fe2000001ff00 */
[----:B------:R-:W2:Y:S01]  /*1770*/  @!P5 LDC.64 R42, c[0x0][0x228] ;  /* 0x00008a00ff2adb82 */ /* 0x000ea20000000a00 */
[----:B------:R-:W-:Y:S01]  /*1780*/  @!P2 IMAD.WIDE.U32 R20, R9, R20, R30 ;  /* 0x000000140914a225 */ /* 0x000fe200078e001e */
[----:B---3--:R-:W-:-:S04]  /*1790*/  @!P0 IADD3 R34, P6, R39, R34, RZ ;  /* 0x0000002227228210 */ /* 0x008fc80007fde0ff */
[----:B------:R-:W-:Y:S02]  /*17a0*/  @!P2 IADD3 R3, R21, R3, RZ ;  /* 0x000000031503a210 */ /* 0x000fe40007ffe0ff */
[C---:B------:R-:W-:Y:S01]  /*17b0*/  @!P2 SHF.L.U32 R31, R20.reuse, 0x2, RZ ;  /* 0x00000002141fa819 */ /* 0x040fe200000006ff */
[----:B0-----:R-:W0:Y:S01]  /*17c0*/  @!P2 LDC.64 R36, c[0x0][0x230] ;  /* 0x00008c00ff24ab82 */ /* 0x001e220000000a00 */
[----:B------:R-:W-:Y:S02]  /*17d0*/  @!P2 SHF.L.U64.HI R3, R20, 0x2, R3 ;  /* 0x000000021403a819 */ /* 0x000fe40000010203 */
[----:B------:R-:W-:Y:S02]  /*17e0*/  CS2R R20, SRZ ;  /* 0x0000000000147805 */ /* 0x000fe4000001ff00 */
[----:B------:R-:W-:Y:S02]  /*17f0*/  @!P0 IADD3.X R35, R38, R35, RZ, P6, !PT ;  /* 0x0000002326238210 */ /* 0x000fe400037fe4ff */
[----:B-1----:R-:W-:-:S02]  /*1800*/  @!P0 IADD3 R28, P6, R39, R28, RZ ;  /* 0x0000001c271c8210 */ /* 0x002fc40007fde0ff */
[----:B------:R1:W5:Y:S02]  /*1810*/  @!P4 LDG.E.64 R20, desc[UR22][R22.64] ;  /* 0x000000161614c981 */ /* 0x000364000c1e1b00 */
[----:B------:R-:W-:Y:S01]  /*1820*/  @!P0 IADD3.X R29, R38, R29, RZ, P6, !PT ;  /* 0x0000001d261d8210 */ /* 0x000fe200037fe4ff */
[----:B----4-:R-:W-:Y:S01]  /*1830*/  @!P5 IMAD R30, R8, R24, RZ ;  /* 0x00000018081ed224 */ /* 0x010fe200078e02ff */
[----:B------:R-:W-:Y:S01]  /*1840*/  SHF.R.S32.HI R38, RZ, 0x1f, R54 ;  /* 0x0000001fff267819 */ /* 0x000fe20000011436 */
[----:B--2---:R-:W2:Y:S01]  /*1850*/  @!P2 LDC.64 R32, c[0x0][0x228] ;  /* 0x00008a00ff20ab82 */ /* 0x004ea20000000a00 */
[----:B------:R-:W-:Y:S01]  /*1860*/  ISETP.GE.U32.AND P4, PT, R54, UR18, PT ;  /* 0x0000001236007c0c */ /* 0x000fe2000bf86070 */
[----:B------:R3:W5:Y:S01]  /*1870*/  @!P0 LDG.E.64 R72, desc[UR22][R34.64] ;  /* 0x0000001622488981 */ /* 0x000762000c1e1b00 */
[----:B------:R-:W-:Y:S02]  /*1880*/  IADD3 R8, R2, 0xa0, RZ ;  /* 0x000000a002087810 */ /* 0x000fe40007ffe0ff */
[----:B-1----:R-:W-:-:S02]  /*1890*/  CS2R R22, SRZ ;  /* 0x0000000000167805 */ /* 0x002fc4000001ff00 */
[----:B------:R-:W-:Y:S01]  /*18a0*/  ISETP.GE.AND.EX P4, PT, R38, UR19, PT, P4 ;  /* 0x0000001326007c0c */ /* 0x000fe2000bf86340 */
[----:B------:R1:W5:Y:S01]  /*18b0*/  @!P0 LDG.E.64 R50, desc[UR22][R28.64] ;  /* 0x000000161c328981 */ /* 0x000362000c1e1b00 */
[----:B------:R-:W-:-:S03]  /*18c0*/  SHF.R.S32.HI R9, RZ, 0x1f, R8 ;  /* 0x0000001fff097819 */ /* 0x000fc60000011408 */
[----:B------:R4:W5:Y:S01]  /*18d0*/  @!P3 LDG.E.64 R22, desc[UR22][R26.64] ;  /* 0x000000161a16b981 */ /* 0x000962000c1e1b00 */
[----:B------:R-:W-:Y:S01]  /*18e0*/  ISETP.GE.U32.AND P3, PT, R8, UR18, PT ;  /* 0x0000001208007c0c */ /* 0x000fe2000bf66070 */
[----:B---3--:R-:W3:Y:S01]  /*18f0*/  @!P5 LDC.64 R34, c[0x0][0x230] ;  /* 0x00008c00ff22db82 */ /* 0x008ee20000000a00 */
[----:B------:R-:W-:Y:S02]  /*1900*/  ISETP.GT.U32.OR P4, PT, R0, 0x29f, P4 ;  /* 0x0000029f0000780c */ /* 0x000fe40002784470 */
[----:B------:R-:W-:-:S04]  /*1910*/  ISETP.GE.AND.EX P3, PT, R9, UR19, PT, P3 ;  /* 0x0000001309007c0c */ /* 0x000fc8000bf66330 */
[----:B------:R-:W-:Y:S02]  /*1920*/  ISETP.GT.U32.OR P3, PT, R0, 0x29f, P3 ;  /* 0x0000029f0000780c */ /* 0x000fe40001f64470 */
[----:B------:R-:W-:Y:S01]  /*1930*/  IADD3 R39, R2, 0x1e0, RZ ;  /* 0x000001e002277810 */ /* 0x000fe20007ffe0ff */
[----:B------:R-:W-:Y:S01]  /*1940*/  @!P5 IMAD R30, R48, R25, R30 ;  /* 0x00000019301ed224 */ /* 0x000fe200078e021e */
[----:B-1----:R-:W-:Y:S02]  /*1950*/  @!P5 MOV R28, R4 ;  /* 0x00000004001cd202 */ /* 0x002fe40000000f00 */
[----:B------:R-:W-:Y:S01]  /*1960*/  ISETP.GE.U32.AND P6, PT, R39, UR18, PT ;  /* 0x0000001227007c0c */ /* 0x000fe2000bfc6070 */
[----:B----4-:R-:W1:Y:S01]  /*1970*/  @!P4 LDC.64 R26, c[0x0][0x288] ;  /* 0x0000a200ff1acb82 */ /* 0x010e620000000a00 */
[----:B------:R-:W-:Y:S02]  /*1980*/  SHF.R.S32.HI R25, RZ, 0x1f, R39 ;  /* 0x0000001fff197819 */ /* 0x000fe40000011427 */
[----:B------:R-:W-:-:S02]  /*1990*/  @!P5 MOV R29, R7 ;  /* 0x00000007001dd202 */ /* 0x000fc40000000f00 */
[----:B------:R-:W-:Y:S01]  /*19a0*/  ISETP.GE.AND.EX P6, PT, R25, UR19, PT, P6 ;  /* 0x0000001319007c0c */ /* 0x000fe2000bfc6360 */
[----:B------:R-:W-:Y:S01]  /*19b0*/  @!P5 IMAD.WIDE.U32 R24, R48, R24, R28 ;  /* 0x000000183018d225 */ /* 0x000fe200078e001c */
[----:B0-----:R-:W-:Y:S01]  /*19c0*/  @!P2 IADD3 R36, P0, R31, R36, RZ ;  /* 0x000000241f24a210 */ /* 0x001fe20007f1e0ff */
[----:B------:R-:W0:Y:S01]  /*19d0*/  @!P3 LDC.64 R48, c[0x0][0x288] ;  /* 0x0000a200ff30bb82 */ /* 0x000e220000000a00 */
[----:B------:R-:W-:Y:S02]  /*19e0*/  ISETP.GT.U32.OR P6, PT, R0, 0x29f, P6 ;  /* 0x0000029f0000780c */ /* 0x000fe400037c4470 */
[----:B------:R-:W-:Y:S02]  /*19f0*/  @!P2 IADD3.X R37, R3, R37, RZ, P0, !PT ;  /* 0x000000250325a210 */ /* 0x000fe400007fe4ff */
[----:B--2---:R-:W-:Y:S02]  /*1a00*/  @!P2 IADD3 R32, P0, R31, R32, RZ ;  /* 0x000000201f20a210 */ /* 0x004fe40007f1e0ff */
[----:B------:R-:W-:Y:S01]  /*1a10*/  @!P5 IADD3 R25, R25, R30, RZ ;  /* 0x0000001e1919d210 */ /* 0x000fe20007ffe0ff */
[----:B------:R-:W2:Y:S01]  /*1a20*/  @!P4 LDC.64 R28, c[0x0][0x230] ;  /* 0x00008c00ff1ccb82 */ /* 0x000ea20000000a00 */
[----:B------:R-:W-:-:S02]  /*1a30*/  @!P5 SHF.L.U32 R30, R24, 0x2, RZ ;  /* 0x00000002181ed819 */ /* 0x000fc400000006ff */
[----:B------:R-:W-:Y:S02]  /*1a40*/  @!P2 IADD3.X R33, R3, R33, RZ, P0, !PT ;  /* 0x000000210321a210 */ /* 0x000fe400007fe4ff */
[----:B------:R-:W-:Y:S02]  /*1a50*/  @!P5 SHF.L.U64.HI R3, R24, 0x2, R25 ;  /* 0x000000021803d819 */ /* 0x000fe40000010219 */
[----:B---3--:R-:W-:Y:S01]  /*1a60*/  @!P5 IADD3 R34, P0, R30, R34, RZ ;  /* 0x000000221e22d210 */ /* 0x008fe20007f1e0ff */
[----:B-1----:R-:W-:Y:S01]  /*1a70*/  @!P4 IMAD R74, R38, R26, RZ ;  /* 0x0000001a264ac224 */ /* 0x002fe200078e02ff */
[----:B------:R-:W-:Y:S01]  /*1a80*/  @!P4 MOV R31, R7 ;  /* 0x00000007001fc202 */ /* 0x000fe20000000f00 */
[----:B------:R-:W1:Y:S01]  /*1a90*/  @!P6 LDC.64 R38, c[0x0][0x288] ;  /* 0x0000a200ff26eb82 */ /* 0x000e620000000a00 */
[----:B------:R-:W-:Y:S02]  /*1aa0*/  @!P5 IADD3.X R35, R3, R35, RZ, P0, !PT ;  /* 0x000000230323d210 */ /* 0x000fe400007fe4ff */
[----:B------:R-:W-:-:S02]  /*1ab0*/  @!P5 IADD3 R42, P0, R30, R42, RZ ;  /* 0x0000002a1e2ad210 */ /* 0x000fc40007f1e0ff */
[----:B------:R-:W-:Y:S01]  /*1ac0*/  @!P4 MOV R30, R4 ;  /* 0x00000004001ec202 */ /* 0x000fe20000000f00 */
[----:B0-----:R-:W-:Y:S02]  /*1ad0*/  @!P3 IMAD R75, R9, R48, RZ ;  /* 0x00000030094bb224 */ /* 0x001fe400078e02ff */
[----:B------:R-:W0:Y:S01]  /*1ae0*/  @!P4 LDC.64 R24, c[0x0][0x228] ;  /* 0x00008a00ff18cb82 */ /* 0x000e220000000a00 */
[C---:B------:R-:W-:Y:S01]  /*1af0*/  @!P4 IMAD R74, R54.reuse, R27, R74 ;  /* 0x0000001b364ac224 */ /* 0x040fe200078e024a */
[----:B------:R-:W-:Y:S01]  /*1b00*/  MOV R55, R53 ;  /* 0x0000003500377202 */ /* 0x000fe20000000f00 */
[----:B------:R-:W-:Y:S01]  /*1b10*/  @!P4 IMAD.WIDE.U32 R26, R54, R26, R30 ;  /* 0x0000001a361ac225 */ /* 0x000fe200078e001e */
[----:B------:R-:W-:Y:S02]  /*1b20*/  MOV R54, R52 ;  /* 0x0000003400367202 */ /* 0x000fe40000000f00 */
[----:B------:R-:W-:Y:S01]  /*1b30*/  @!P3 MOV R52, R4 ;  /* 0x000000040034b202 */ /* 0x000fe20000000f00 */
[----:B------:R-:W-:Y:S01]  /*1b40*/  @!P3 IMAD R75, R8, R49, R75 ;  /* 0x00000031084bb224 */ /* 0x000fe200078e024b */
[----:B------:R-:W-:Y:S01]  /*1b50*/  IADD3 R49, R2, 0xa0, RZ ;  /* 0x000000a002317810 */ /* 0x000fe20007ffe0ff */
[----:B------:R-:W3:Y:S01]  /*1b60*/  @!P3 LDC.64 R30, c[0x0][0x230] ;  /* 0x00008c00ff1ebb82 */ /* 0x000ee20000000a00 */
[----:B------:R-:W-:-:S02]  /*1b70*/  @!P3 MOV R53, R7 ;  /* 0x000000070035b202 */ /* 0x000fc40000000f00 */
[----:B------:R-:W-:Y:S01]  /*1b80*/  @!P5 IADD3.X R43, R3, R43, RZ, P0, !PT ;  /* 0x0000002b032bd210 */ /* 0x000fe200007fe4ff */
[----:B------:R-:W-:Y:S01]  /*1b90*/  @!P3 IMAD.WIDE.U32 R48, R49, R48, R52 ;  /* 0x000000303130b225 */ /* 0x000fe200078e0034 */
[----:B------:R-:W-:-:S03]  /*1ba0*/  IADD3 R53, R2, 0x1e0, RZ ;  /* 0x000001e002357810 */ /* 0x000fc60007ffe0ff */
[----:B------:R-:W4:Y:S01]  /*1bb0*/  @!P3 LDC.64 R76, c[0x0][0x228] ;  /* 0x00008a00ff4cbb82 */ /* 0x000f220000000a00 */
[----:B------:R-:W-:Y:S02]  /*1bc0*/  @!P4 IADD3 R74, R27, R74, RZ ;  /* 0x0000004a1b4ac210 */ /* 0x000fe40007ffe0ff */
[C---:B------:R-:W-:Y:S02]  /*1bd0*/  @!P4 SHF.L.U32 R3, R26.reuse, 0x2, RZ ;  /* 0x000000021a03c819 */ /* 0x040fe400000006ff */
[----:B------:R-:W-:Y:S02]  /*1be0*/  SHF.R.S32.HI R53, RZ, 0x1f, R53 ;  /* 0x0000001fff357819 */ /* 0x000fe40000011435 */
[----:B------:R-:W-:Y:S02]  /*1bf0*/  @!P4 SHF.L.U64.HI R74, R26, 0x2, R74 ;  /* 0x000000021a4ac819 */ /* 0x000fe4000001024a */
[----:B--2---:R-:W-:Y:S01]  /*1c00*/  @!P4 IADD3 R8, P0, R3, R28, RZ ;  /* 0x0000001c0308c210 */ /* 0x004fe20007f1e0ff */
[----:B------:R-:W2:Y:S01]  /*1c10*/  @!P6 LDC.64 R26, c[0x0][0x230] ;  /* 0x00008c00ff1aeb82 */ /* 0x000ea20000000a00 */
[----:B------:R-:W-:Y:S01]  /*1c20*/  @!P3 IADD3 R52, R49, R75, RZ ;  /* 0x0000004b3134b210 */ /* 0x000fe20007ffe0ff */
[----:B-1----:R-:W-:Y:S01]  /*1c30*/  @!P6 IMAD R49, R53, R38, RZ ;  /* 0x000000263531e224 */ /* 0x002fe200078e02ff */
[----:B------:R-:W-:-:S02]  /*1c40*/  IADD3 R75, R2, 0x1e0, RZ ;  /* 0x000001e0024b7810 */ /* 0x000fc40007ffe0ff */
[----:B------:R-:W-:Y:S02]  /*1c50*/  @!P4 IADD3.X R9, R74, R29, RZ, P0, !PT ;  /* 0x0000001d4a09c210 */ /* 0x000fe400007fe4ff */
[----:B0-----:R-:W-:Y:S01]  /*1c60*/  @!P4 IADD3 R24, P0, R3, R24, RZ ;  /* 0x000000180318c210 */ /* 0x001fe20007f1e0ff */
[----:B------:R-:W-:Y:S01]  /*1c70*/  @!P6 IMAD R53, R75, R39, R49 ;  /* 0x000000274b35e224 */ /* 0x000fe200078e0231 */
[C---:B------:R-:W-:Y:S01]  /*1c80*/  @!P3 SHF.L.U32 R3, R48.reuse, 0x2, RZ ;  /* 0x000000023003b819 */ /* 0x040fe200000006ff */
[----:B------:R-:W0:Y:S01]  /*1c90*/  @!P6 LDC.64 R28, c[0x0][0x228] ;  /* 0x00008a00ff1ceb82 */ /* 0x000e220000000a00 */
[----:B------:R-:W-:Y:S02]  /*1ca0*/  @!P3 SHF.L.U64.HI R52, R48, 0x2, R52 ;  /* 0x000000023034b819 */ /* 0x000fe40000010234 */
[----:B------:R-:W-:Y:S02]  /*1cb0*/  @!P6 MOV R48, R4 ;  /* 0x000000040030e202 */ /* 0x000fe40000000f00 */
[----:B------:R-:W-:-:S02]  /*1cc0*/  @!P6 MOV R49, R7 ;  /* 0x000000070031e202 */ /* 0x000fc40000000f00 */
[----:B------:R-:W-:Y:S01]  /*1cd0*/  @!P4 IADD3.X R25, R74, R25, RZ, P0, !PT ;  /* 0x000000194a19c210 */ /* 0x000fe200007fe4ff */
[----:B------:R-:W-:Y:S01]  /*1ce0*/  @!P6 IMAD.WIDE.U32 R38, R75, R38, R48 ;  /* 0x000000264b26e225 */ /* 0x000fe200078e0030 */
[----:B------:R-:W-:-:S06]  /*1cf0*/  CS2R R74, SRZ ;  /* 0x00000000004a7805 */ /* 0x000fcc000001ff00 */
[----:B------:R-:W2:Y:S01]  /*1d00*/  @P1 LDG.E.64 R74, desc[UR22][R46.64] ;  /* 0x000000162e4a1981 */ /* 0x000ea2000c1e1b00 */
[C---:B---3--:R-:W-:Y:S02]  /*1d10*/  @!P3 IADD3 R30, P0, R3.reuse, R30, RZ ;  /* 0x0000001e031eb210 */ /* 0x048fe40007f1e0ff */
[----:B------:R-:W-:Y:S02]  /*1d20*/  R2UR UR6, R54 ;  /* 0x00000000360672ca */ /* 0x000fe400000e0000 */
[----:B------:R-:W-:Y:S02]  /*1d30*/  @!P3 IADD3.X R31, R52, R31, RZ, P0, !PT ;  /* 0x0000001f341fb210 */ /* 0x000fe400007fe4ff */
[----:B----4-:R-:W-:Y:S02]  /*1d40*/  @!P3 IADD3 R76, P0, R3, R76, RZ ;  /* 0x0000004c034cb210 */ /* 0x010fe40007f1e0ff */
[----:B------:R-:W-:Y:S02]  /*1d50*/  @!P6 IADD3 R39, R39, R53, RZ ;  /* 0x000000352727e210 */ /* 0x000fe40007ffe0ff */
[----:B------:R-:W-:-:S02]  /*1d60*/  @!P6 SHF.L.U32 R3, R38, 0x2, RZ ;  /* 0x000000022603e819 */ /* 0x000fc400000006ff */
[----:B------:R-:W-:Y:S02]  /*1d70*/  @!P3 IADD3.X R77, R52, R77, RZ, P0, !PT ;  /* 0x0000004d344db210 */ /* 0x000fe400007fe4ff */
[----:B------:R-:W-:Y:S02]  /*1d80*/  @!P6 SHF.L.U64.HI R38, R38, 0x2, R39 ;  /* 0x000000022626e819 */ /* 0x000fe40000010227 */
[----:B--2---:R-:W-:-:S04]  /*1d90*/  @!P6 IADD3 R26, P0, R3, R26, RZ ;  /* 0x0000001a031ae210 */ /* 0x004fc80007f1e0ff */
[----:B------:R-:W-:Y:S02]  /*1da0*/  @!P6 IADD3.X R27, R38, R27, RZ, P0, !PT ;  /* 0x0000001b261be210 */ /* 0x000fe400007fe4ff */
[----:B0-----:R-:W-:Y:S02]  /*1db0*/  @!P6 IADD3 R28, P0, R3, R28, RZ ;  /* 0x0000001c031ce210 */ /* 0x001fe40007f1e0ff */
[----:B------:R-:W-:-:S05]  /*1dc0*/  MOV R3, UR6 ;  /* 0x0000000600037c02 */ /* 0x000fca0008000f00 */
[----:B------:R-:W-:Y:S01]  /*1dd0*/  FFMA.FTZ R3, -R3, UR6, R55 ;  /* 0x0000000603037c23 */ /* 0x000fe20008010137 */
[----:B------:R-:W-:-:S04]  /*1de0*/  @!P6 IADD3.X R29, R38, R29, RZ, P0, !PT ;  /* 0x0000001d261de210 */ /* 0x000fc800007fe4ff */
[----:B------:R-:W-:-:S13]  /*1df0*/  FSETP.GTU.FTZ.AND P0, PT, R3, RZ, PT ;  /* 0x000000ff0300720b */ /* 0x000fda0003f1c000 */
[----:B------:R-:W-:Y:S01]  /*1e00*/  VOTEU.ANY UP0, P0 ;  /* 0x00000000003f7886 */ /* 0x000fe20000000100 */
[----:B------:R-:W-:-:S04]  /*1e10*/  PLOP3.LUT P0, PT, PT, PT, UP0, 0x80, 0x0 ;  /* 0x000000000000781c */ /* 0x000fc80003f0f008 */
[----:B------:R-:W-:Y:S01]  /*1e20*/  @UP0 ULDC UR5, c[0x0][0x250] ;  /* 0x0000940000050ab9 */ /* 0x000fe20000000800 */
[----:B------:R-:W-:-:S06]  /*1e30*/  CS2R R38, SRZ ;  /* 0x0000000000267805 */ /* 0x000fcc000001ff00 */
[----:B------:R0:W5:Y:S02]  /*1e40*/  @!P2 LDG.E.64 R38, desc[UR22][R36.64] ;  /* 0x000000162426a981 */ /* 0x000164000c1e1b00 */
[----:B------:R-:W-:-:S06]  /*1e50*/  @P0 FADD.FTZ R3, R3, UR5 ;  /* 0x0000000503030e21 */ /* 0x000fcc0008010000 */
[----:B------:R-:W1:Y:S01]  /*1e60*/  @P0 MUFU.RSQ R3, R3 ;  /* 0x0000000300030308 */ /* 0x000e620000001400 */
[----:B0-----:R-:W-:-:S06]  /*1e70*/  CS2R R36, SRZ ;  /* 0x0000000000247805 */ /* 0x001fcc000001ff00 */
[----:B------:R0:W5:Y:S01]  /*1e80*/  @!P5 LDG.E.64 R36, desc[UR22][R34.64] ;  /* 0x000000162224d981 */ /* 0x000162000c1e1b00 */
[----:B------:R-:W-:Y:S02]  /*1e90*/  CS2R R52, SRZ ;  /* 0x0000000000347805 */ /* 0x000fe4000001ff00 */
[----:B------:R-:W-:Y:S02]  /*1ea0*/  CS2R R48, SRZ ;  /* 0x0000000000307805 */ /* 0x000fe4000001ff00 */
[----:B------:R-:W-:Y:S02]  /*1eb0*/  CS2R R46, SRZ ;  /* 0x00000000002e7805 */ /* 0x000fe4000001ff00 */
[----:B------:R2:W5:Y:S01]  /*1ec0*/  @P1 LDG.E.64 R52, desc[UR22][R44.64] ;  /* 0x000000162c341981 */ /* 0x000562000c1e1b00 */
[----:B0-----:R-:W-:Y:S02]  /*1ed0*/  CS2R R34, SRZ ;  /* 0x0000000000227805 */ /* 0x001fe4000001ff00 */
[----:B-1----:R-:W-:Y:S01]  /*1ee0*/  @P0 R2UR UR5, R3 ;  /* 0x00000000030502ca */ /* 0x002fe200000e0000 */
[----:B------:R0:W5:Y:S04]  /*1ef0*/  @!P2 LDG.E.64 R48, desc[UR22][R32.64] ;  /* 0x000000162030a981 */ /* 0x000168000c1e1b00 */
[----:B------:R-:W5:Y:S01]  /*1f00*/  @!P4 LDG.E.64 R34, desc[UR22][R8.64] ;  /* 0x000000160822c981 */ /* 0x000f62000c1e1b00 */
[----:B------:R-:W-:-:S03]  /*1f10*/  ISETP.GT.U32.AND P0, PT, R0, 0x29f, PT ;  /* 0x0000029f0000780c */ /* 0x000fc60003f04070 */
[----:B------:R1:W5:Y:S04]  /*1f20*/  @!P5 LDG.E.64 R46, desc[UR22][R42.64] ;  /* 0x000000162a2ed981 */ /* 0x000368000c1e1b00 */
[----:B------:R-:W5:Y:S04]  /*1f30*/  LDL.LU.64 R8, [R1+0x50] ;  /* 0x0000500001087983 */ /* 0x000f680000300a00 */
[----:B------:R-:W5:Y:S04]  /*1f40*/  LDL.LU R54, [R1+0x4c] ;  /* 0x00004c0001367983 */ /* 0x000f680000300800 */
[----:B------:R-:W5:Y:S01]  /*1f50*/  LDL.LU R55, [R1+0x48] ;  /* 0x0000480001377983 */ /* 0x000f620000300800 */
[----:B--2---:R-:W-:-:S02]  /*1f60*/  CS2R R44, SRZ ;  /* 0x00000000002c7805 */ /* 0x004fc4000001ff00 */
[----:B0-----:R-:W-:Y:S02]  /*1f70*/  CS2R R32, SRZ ;  /* 0x0000000000207805 */ /* 0x001fe4000001ff00 */
[----:B-1----:R-:W-:Y:S02]  /*1f80*/  CS2R R42, SRZ ;  /* 0x00000000002a7805 */ /* 0x002fe4000001ff00 */
[----:B------:R0:W5:Y:S04]  /*1f90*/  @!P4 LDG.E.64 R44, desc[UR22][R24.64] ;  /* 0x00000016182cc981 */ /* 0x000168000c1e1b00 */
[----:B------:R1:W5:Y:S01]  /*1fa0*/  @!P3 LDG.E.64 R32, desc[UR22][R30.64] ;  /* 0x000000161e20b981 */ /* 0x000362000c1e1b00 */
[----:B------:R-:W-:Y:S01]  /*1fb0*/  UMOV UR26, 0x3f800000 ;  /* 0x3f800000001a7882 */ /* 0x000fe20000000000 */
[----:B------:R-:W-:Y:S01]  /*1fc0*/  @UP0 UMOV UR26, UR5 ;  /* 0x00000005001a0c82 */ /* 0x000fe20008000000 */
[----:B------:R-:W-:Y:S01]  /*1fd0*/  BSSY B0, `(.L_x_1480) ;  /* 0x0000018000007945 */ /* 0x000fe20003800000 */
[----:B------:R-:W5:Y:S01]  /*1fe0*/  @!P3 LDG.E.64 R42, desc[UR22][R76.64] ;  /* 0x000000164c2ab981 */ /* 0x000f62000c1e1b00 */
[----:B0-----:R-:W-:-:S02]  /*1ff0*/  CS2R R24, SRZ ;  /* 0x0000000000187805 */ /* 0x001fc4000001ff00 */
[----:B-1----:R-:W-:Y:S02]  /*2000*/  CS2R R30, SRZ ;  /* 0x00000000001e7805 */ /* 0x002fe4000001ff00 */
[----:B------:R-:W-:Y:S02]  /*2010*/  ISETP.NE.AND P5, PT, RZ, UR25, PT ;  /* 0x00000019ff007c0c */ /* 0x000fe4000bfa5270 */
[----:B------:R0:W5:Y:S04]  /*2020*/  @!P6 LDG.E.64 R24, desc[UR22][R28.64] ;  /* 0x000000161c18e981 */ /* 0x000168000c1e1b00 */
[----:B------:R1:W5:Y:S01]  /*2030*/  @!P6 LDG.E.64 R30, desc[UR22][R26.64] ;  /* 0x000000161a1ee981 */ /* 0x000362000c1e1b00 */
[----:B0-----:R-:W-:Y:S02]  /*2040*/  CS2R R28, SRZ ;  /* 0x00000000001c7805 */ /* 0x001fe4000001ff00 */
[----:B-1----:R-:W-:Y:S01]  /*2050*/  CS2R R26, SRZ ;  /* 0x00000000001a7805 */ /* 0x002fe2000001ff00 */
[----:B------:R-:W-:-:S05]  /*2060*/  FADD.FTZ R3, R74, -UR6 ;  /* 0x800000064a037e21 */ /* 0x000fca0008010000 */
[----:B------:R0:W-:Y:S01]  /*2070*/  STL [R1], R3 ;  /* 0x0000000301007387 */ /* 0x0001e20000100800 */
[----:B------:R-:W-:Y:S01]  /*2080*/  FADD.FTZ R77, R75, -UR6 ;  /* 0x800000064b4d7e21 */ /* 0x000fe20008010000 */
[----:B------:R-:W-:Y:S06]  /*2090*/  @P0 BRA `(.L_x_1481) ;  /* 0x00000000002c0947 */ /* 0x000fec0003800000 */
[----:B------:R-:W0:Y:S01]  /*20a0*/  LDL R76, [R1+0x40] ;  /* 0x00004000014c7983 */ /* 0x000e220000100800 */
[----:B------:R-:W-:Y:S01]  /*20b0*/  ISETP.NE.AND P0, PT, RZ, UR25, PT ;  /* 0x00000019ff007c0c */ /* 0x000fe2000bf05270 */
[----:B------:R-:W1:-:S12]  /*20c0*/  LDC.64 R74, c[0x0][0x238] ;  /* 0x00008e00ff4a7b82 */ /* 0x000e580000000a00 */
[----:B------:R-:W2:Y:S01]  /*20d0*/  @P0 LDC.64 R26, c[0x0][0x240] ;  /* 0x00009000ff1a0b82 */ /* 0x000ea20000000a00 */
[----:B0-----:R-:W-:-:S04]  /*20e0*/  IADD3 R3, R76, UR17, RZ ;  /* 0x000000114c037c10 */ /* 0x001fc8000fffe0ff */
[C---:B--2---:R-:W-:Y:S01]  /*20f0*/  @P0 LEA R26, P2, R3.reuse, R26, 0x2 ;  /* 0x0000001a031a0211 */ /* 0x044fe200078410ff */
[----:B-1----:R-:W-:Y:S01]  /*2100*/  IMAD.WIDE R74, R3, 0x4, R74 ;  /* 0x00000004034a7825 */ /* 0x002fe200078e024a */
[----:B------:R-:W-:-:S04]  /*2110*/  SHF.R.S32.HI R76, RZ, 0x1f, R3 ;  /* 0x0000001fff4c7819 */ /* 0x000fc80000011403 */
[----:B------:R-:W-:-:S05]  /*2120*/  @P0 LEA.HI.X R27, R3, R27, R76, 0x2, P2 ;  /* 0x0000001b031b0211 */ /* 0x000fca00010f144c */
[----:B------:R1:W5:Y:S04]  /*2130*/  @P0 LDG.E.64 R28, desc[UR22][R26.64] ;  /* 0x000000161a1c0981 */ /* 0x000368000c1e1b00 */
[----:B------:R1:W5:Y:S02]  /*2140*/  LDG.E.64 R26, desc[UR22][R74.64] ;  /* 0x000000164a1a7981 */ /* 0x000364000c1e1b00 */
.L_x_1481:
[----:B------:R-:W-:Y:S05]  /*2150*/  BSYNC B0 ;  /* 0x0000000000007941 */ /* 0x000fea0003800000 */
.L_x_1480:
[----:B-1----:R-:W2:Y:S01]  /*2160*/  LDL.LU R75, [R1] ;  /* 0x00000000014b7983 */ /* 0x002ea20000300800 */
[----:B------:R-:W-:Y:S01]  /*2170*/  FMUL.FTZ R76, R77, UR26 ;  /* 0x0000001a4d4c7c20 */ /* 0x000fe20008410000 */
[----:B0----5:R-:W-:Y:S02]  /*2180*/  MOV R3, R52 ;  /* 0x0000003400037202 */ /* 0x021fe40000000f00 */
[----:B------:R-:W-:Y:S02]  /*2190*/  MOV R74, R53 ;  /* 0x00000035004a7202 */ /* 0x000fe40000000f00 */
[----:B------:R0:W-:Y:S01]  /*21a0*/  STL [R1+0x30], R76 ;  /* 0x0000304c01007387 */ /* 0x0001e20000100800 */
[----:B--2---:R-:W-:-:S05]  /*21b0*/  FMUL.FTZ R75, R75, UR26 ;  /* 0x0000001a4b4b7c20 */ /* 0x004fca0008410000 */
[----:B------:R0:W-:Y:S01]  /*21c0*/  STL [R1+0x3c], R75 ;  /* 0x00003c4b01007387 */ /* 0x0001e20000100800 */
[----:B------:R-:W-:Y:S05]  /*21d0*/  @!P5 BRA `(.L_x_1482) ;  /* 0x000000000048d947 */ /* 0x000fea0003800000 */
[----:B------:R-:W-:-:S04]  /*21e0*/  FFMA.FTZ R3, R75, R26, R28 ;  /* 0x0000001a4b037223 */ /* 0x000fc8000001001c */
[----:B------:R-:W-:-:S06]  /*21f0*/  FMUL.FTZ R74, R3, -1.4426950216293334961 ;  /* 0xbfb8aa3b034a7820 */ /* 0x000fcc0000410000 */
[----:B------:R-:W1:Y:S02]  /*2200*/  MUFU.EX2 R74, R74 ;  /* 0x0000004a004a7308 */ /* 0x000e640000000800 */
[----:B-1----:R-:W-:-:S06]  /*2210*/  FADD.FTZ R74, R74, 1 ;  /* 0x3f8000004a4a7421 */ /* 0x002fcc0000010000 */
        /* <DEDUP_REMOVED lines=14> */
.L_x_1482:
[----:B0-----:R-:W2:Y:S04]  /*2300*/  LDL R75, [R1+0x3c] ;  /* 0x00003c00014b7983 */ /* 0x001ea80000100800 */
[----:B------:R0:W-:Y:S04]  /*2310*/  STL [R1+0x48], R0 ;  /* 0x0000480001007387 */ /* 0x0001e80000100800 */
[----:B0-----:R-:W3:Y:S01]  /*2320*/  LDL R0, [R1+0x30] ;  /* 0x0000300001007983 */ /* 0x001ee20000100800 */
[----:B------:R-:W-:Y:S01]  /*2330*/  FMUL.FTZ R77, R3, R26 ;  /* 0x0000001a034d7220 */ /* 0x000fe20000410000 */
[----:B------:R-:W-:-:S03]  /*2340*/  FMUL.FTZ R76, R74, R27 ;  /* 0x0000001b4a4c7220 */ /* 0x000fc60000410000 */
[----:B--2---:R-:W-:Y:S01]  /*2350*/  FFMA.FTZ R75, R75, R77, RZ ;  /* 0x0000004d4b4b7223 */ /* 0x004fe200000100ff */
[----:B------:R-:W-:-:S04]  /*2360*/  FADD.FTZ R77, RZ, R77 ;  /* 0x0000004dff4d7221 */ /* 0x000fc80000010000 */
[----:B------:R-:W-:Y:S01]  /*2370*/  FADD.FTZ R77, R76, R77 ;  /* 0x0000004d4c4d7221 */ /* 0x000fe20000010000 */
[----:B---3--:R-:W-:Y:S02]  /*2380*/  FFMA.FTZ R75, R0, R76, R75 ;  /* 0x0000004c004b7223 */ /* 0x008fe4000001004b */
[----:B------:R0:W5:Y:S01]  /*2390*/  LDL.LU R0, [R1+0x48] ;  /* 0x0000480001007983 */ /* 0x0001620000300800 */
[----:B------:R-:W-:Y:S01]  /*23a0*/  FADD.FTZ R76, R72, -UR6 ;  /* 0x80000006484c7e21 */ /* 0x000fe20008010000 */
[----:B------:R-:W-:Y:S02]  /*23b0*/  MOV R72, R51 ;  /* 0x0000003300487202 */ /* 0x000fe40000000f00 */
[----:B------:R1:W-:Y:S01]  /*23c0*/  STL [R1+0x4], R77 ;  /* 0x0000044d01007387 */ /* 0x0003e20000100800 */
[----:B------:R-:W-:Y:S01]  /*23d0*/  FMUL.FTZ R76, R76, UR26 ;  /* 0x0000001a4c4c7c20 */ /* 0x000fe20008410000 */
[----:B-1----:R-:W-:Y:S01]  /*23e0*/  FADD.FTZ R77, R73, -UR6 ;  /* 0x80000006494d7e21 */ /* 0x002fe20008010000 */
[----:B------:R-:W-:-:S03]  /*23f0*/  MOV R73, R50 ;  /* 0x0000003200497202 */ /* 0x000fc60000000f00 */
[----:B------:R-:W-:-:S05]  /*2400*/  FMUL.FTZ R77, R77, UR26 ;  /* 0x0000001a4d4d7c20 */ /* 0x000fca0008410000 */
[----:B------:R0:W-:Y:S04]  /*2410*/  STL [R1+0x34], R77 ;  /* 0x0000344d01007387 */ /* 0x0001e80000100800 */
        /* <DEDUP_REMOVED lines=20> */
.L_x_1483:
[----:B0-----:R-:W2:Y:S04]  /*2560*/  LDL R77, [R1+0x3c] ;  /* 0x00003c00014d7983 */ /* 0x001ea80000100800 */
[----:B------:R0:W-:Y:S04]  /*2570*/  STL [R1+0x50], R4 ;  /* 0x0000500401007387 */ /* 0x0001e80000100800 */
[----:B0-----:R-:W3:Y:S04]  /*2580*/  LDL.LU R4, [R1+0x4] ;  /* 0x0000040001047983 */ /* 0x001ee80000300800 */
[----:B------:R-:W-:Y:S04]  /*2590*/  STL [R1+0x4c], R2 ;  /* 0x00004c0201007387 */ /* 0x000fe80000100800 */
[----:B-----5:R0:W-:Y:S04]  /*25a0*/  STL [R1+0x48], R0 ;  /* 0x0000480001007387 */ /* 0x0201e80000100800 */
[----:B0-----:R-:W4:Y:S01]  /*25b0*/  LDL R0, [R1+0x38] ;  /* 0x0000380001007983 */ /* 0x001f220000100800 */
[----:B------:R-:W-:Y:S01]  /*25c0*/  FMUL.FTZ R76, R73, R26 ;  /* 0x0000001a494c7220 */ /* 0x000fe20000410000 */
[----:B--2---:R-:W-:Y:S01]  /*25d0*/  FFMA.FTZ R2, R77, R3, RZ ;  /* 0x000000034d027223 */ /* 0x004fe200000100ff */
[----:B------:R-:W-:Y:S01]  /*25e0*/  FADD.FTZ R77, RZ, R3 ;  /* 0x00000003ff4d7221 */ /* 0x000fe20000010000 */
[----:B------:R-:W-:Y:S01]  /*25f0*/  FADD.FTZ R38, R38, -UR6 ;  /* 0x8000000626267e21 */ /* 0x000fe20008010000 */
[----:B------:R-:W-:-:S02]  /*2600*/  FMUL.FTZ R3, R72, R27 ;  /* 0x0000001b48037220 */ /* 0x000fc40000410000 */
[----:B------:R-:W-:Y:S01]  /*2610*/  FADD.FTZ R77, R77, R73 ;  /* 0x000000494d4d7221 */ /* 0x000fe20000010000 */
[C---:B----4-:R-:W-:Y:S01]  /*2620*/  FFMA.FTZ R75, R0.reuse, R76, R75 ;  /* 0x0000004c004b7223 */ /* 0x050fe2000001004b */
[----:B------:R-:W-:Y:S01]  /*2630*/  FFMA.FTZ R0, R0, R73, R2 ;  /* 0x0000004900007223 */ /* 0x000fe20000010002 */
[----:B---3--:R-:W-:Y:S02]  /*2640*/  FADD.FTZ R76, R4, R76 ;  /* 0x0000004c044c7221 */ /* 0x008fe40000010000 */
[----:B------:R0:W5:Y:S04]  /*2650*/  LDL.LU R4, [R1+0x50] ;  /* 0x0000500001047983 */ /* 0x0001680000300800 */
[----:B------:R0:W5:Y:S04]  /*2660*/  LDL.LU R2, [R1+0x4c] ;  /* 0x00004c0001027983 */ /* 0x0001680000300800 */
[----:B------:R1:W-:Y:S04]  /*2670*/  STL [R1+0x4], R0 ;  /* 0x0000040001007387 */ /* 0x0003e80000100800 */
[----:B-1----:R0:W5:Y:S04]  /*2680*/  LDL.LU R0, [R1+0x48] ;  /* 0x0000480001007983 */ /* 0x0021680000300800 */
[----:B------:R-:W2:Y:S04]  /*2690*/  LDL R73, [R1+0x34] ;  /* 0x0000340001497983 */ /* 0x000ea80000100800 */
[----:B------:R1:W-:Y:S04]  /*26a0*/  STL [R1], R77 ;  /* 0x0000004d01007387 */ /* 0x0003e80000100800 */
[----:B-1----:R-:W3:Y:S01]  /*26b0*/  LDL R77, [R1+0x30] ;  /* 0x00003000014d7983 */ /* 0x002ee20000100800 */
[----:B------:R-:W-:Y:S01]  /*26c0*/  FMUL.FTZ R38, R38, UR26 ;  /* 0x0000001a26267c20 */ /* 0x000fe20008410000 */
[----:B------:R-:W-:-:S04]  /*26d0*/  FADD.FTZ R76, R3, R76 ;  /* 0x0000004c034c7221 */ /* 0x000fc80000010000 */
[----:B------:R3:W-:Y:S01]  /*26e0*/  STL [R1+0x2c], R38 ;  /* 0x00002c2601007387 */ /* 0x0007e20000100800 */
[----:B--2---:R-:W-:Y:S01]  /*26f0*/  FFMA.FTZ R75, R73, R3, R75 ;  /* 0x00000003494b7223 */ /* 0x004fe2000001004b */
[----:B------:R-:W-:Y:S01]  /*2700*/  FADD.FTZ R73, R39, -UR6 ;  /* 0x8000000627497e21 */ /* 0x000fe20008010000 */
[----:B------:R-:W-:Y:S02]  /*2710*/  MOV R39, R48 ;  /* 0x0000003000277202 */ /* 0x000fe40000000f00 */
[----:B------:R-:W-:Y:S01]  /*2720*/  MOV R3, R49 ;  /* 0x0000003100037202 */ /* 0x000fe20000000f00 */
[----:B---3--:R-:W-:Y:S01]  /*2730*/  FFMA.FTZ R38, R77, R74, RZ ;  /* 0x0000004a4d267223 */ /* 0x008fe200000100ff */
[----:B------:R-:W-:Y:S01]  /*2740*/  FMUL.FTZ R77, R73, UR26 ;  /* 0x0000001a494d7c20 */ /* 0x000fe20008410000 */
[----:B------:R-:W-:-:S04]  /*2750*/  FADD.FTZ R74, RZ, R74 ;  /* 0x0000004aff4a7221 */ /* 0x000fc80000010000 */
[----:B------:R0:W-:Y:S01]  /*2760*/  STL [R1+0x28], R77 ;  /* 0x0000284d01007387 */ /* 0x0001e20000100800 */
[----:B------:R-:W-:Y:S05]  /*2770*/  @!P5 BRA `(.L_x_1484) ;  /* 0x00000000004cd947 */ /* 0x000fea0003800000 */
[----:B------:R-:W2:Y:S02]  /*2780*/  LDL R73, [R1+0x2c] ;  /* 0x00002c0001497983 */ /* 0x000ea40000100800 */
[----:B--2---:R-:W-:-:S04]  /*2790*/  FFMA.FTZ R3, R73, R26, R28 ;  /* 0x0000001a49037223 */ /* 0x004fc8000001001c */
[----:B------:R-:W-:-:S06]  /*27a0*/  FMUL.FTZ R39, R3, -1.4426950216293334961 ;  /* 0xbfb8aa3b03277820 */ /* 0x000fcc0000410000 */
[----:B------:R-:W1:Y:S02]  /*27b0*/  MUFU.EX2 R39, R39 ;  /* 0x0000002700277308 */ /* 0x000e640000000800 */
[----:B-1----:R-:W-:-:S06]  /*27c0*/  FADD.FTZ R39, R39, 1 ;  /* 0x3f80000027277421 */ /* 0x002fcc0000010000 */
[----:B------:R-:W1:Y:S02]  /*27d0*/  MUFU.RCP R39, R39 ;  /* 0x0000002700277308 */ /* 0x000e640000001000 */
[----:B-1----:R-:W-:Y:S01]  /*27e0*/  FADD.FTZ R73, -R39, 1 ;  /* 0x3f80000027497421 */ /* 0x002fe20000010100 */
[----:B------:R-:W-:-:S03]  /*27f0*/  FMUL.FTZ R39, R48, R39 ;  /* 0x0000002730277220 */ /* 0x000fc60000410000 */
[----:B------:R-:W-:Y:S01]  /*2800*/  FFMA.FTZ R73, R3, R73, 1 ;  /* 0x3f80000003497423 */ /* 0x000fe20000010049 */
[----:B------:R-:W-:-:S03]  /*2810*/  FFMA.FTZ R3, R77, R27, R29 ;  /* 0x0000001b4d037223 */ /* 0x000fc6000001001d */
[----:B------:R-:W-:Y:S01]  /*2820*/  FMUL.FTZ R39, R39, R73 ;  /* 0x0000004927277220 */ /* 0x000fe20000410000 */
[----:B------:R-:W-:-:S06]  /*2830*/  FMUL.FTZ R73, R3, -1.4426950216293334961 ;  /* 0xbfb8aa3b03497820 */ /* 0x000fcc0000410000 */
[----:B------:R-:W1:Y:S02]  /*2840*/  MUFU.EX2 R73, R73 ;  /* 0x0000004900497308 */ /* 0x000e640000000800 */
[----:B-1----:R-:W-:-:S06]  /*2850*/  FADD.FTZ R73, R73, 1 ;  /* 0x3f80000049497421 */ /* 0x002fcc0000010000 */
[----:B------:R-:W0:Y:S02]  /*2860*/  MUFU.RCP R73, R73 ;  /* 0x0000004900497308 */ /* 0x000e240000001000 */
[----:B0-----:R-:W-:Y:S01]  /*2870*/  FADD.FTZ R77, -R73, 1 ;  /* 0x3f800000494d7421 */ /* 0x001fe20000010100 */
[----:B------:R-:W-:-:S03]  /*2880*/  FMUL.FTZ R73, R49, R73 ;  /* 0x0000004931497220 */ /* 0x000fc60000410000 */
[----:B------:R-:W-:-:S04]  /*2890*/  FFMA.FTZ R3, R3, R77, 1 ;  /* 0x3f80000003037423 */ /* 0x000fc8000001004d */
[----:B------:R-:W-:-:S07]  /*28a0*/  FMUL.FTZ R3, R73, R3 ;  /* 0x0000000349037220 */ /* 0x000fce0000410000 */
.L_x_1484:
[----:B-----5:R1:W-:Y:S04]  /*28b0*/  STL [R1+0x50], R4 ;  /* 0x0000500401007387 */ /* 0x0203e80000100800 */
[----:B-1----:R-:W2:Y:S04]  /*28c0*/  LDL R4, [R1+0x34] ;  /* 0x0000340001047983 */ /* 0x002ea80000100800 */
[----:B------:R1:W-:Y:S04]  /*28d0*/  STL [R1+0x4c], R2 ;  /* 0x00004c0201007387 */ /* 0x0003e80000100800 */
[----:B-1----:R-:W3:Y:S04]  /*28e0*/  LDL.LU R2, [R1+0x4] ;  /* 0x0000040001027983 */ /* 0x002ee80000300800 */
[----:B------:R1:W-:Y:S01]  /*28f0*/  STL [R1+0x48], R0 ;  /* 0x0000480001007387 */ /* 0x0003e20000100800 */
[----:B------:R-:W-:-:S03]  /*2900*/  FMUL.FTZ R73, R39, R26 ;  /* 0x0000001a27497220 */ /* 0x000fc60000410000 */
[----:B0-----:R-:W4:Y:S04]  /*2910*/  LDL R77, [R1+0x28] ;  /* 0x00002800014d7983 */ /* 0x001f280000100800 */
[----:B-1----:R-:W3:Y:S01]  /*2920*/  LDL R0, [R1+0x2c] ;  /* 0x00002c0001007983 */ /* 0x002ee20000100800 */
[----:B------:R-:W-:Y:S01]  /*2930*/  FADD.FTZ R76, R76, R73 ;  /* 0x000000494c4c7221 */ /* 0x000fe20000010000 */
[----:B--2---:R-:W-:Y:S02]  /*2940*/  FFMA.FTZ R38, R4, R72, R38 ;  /* 0x0000004804267223 */ /* 0x004fe40000010026 */
[----:B------:R0:W5:Y:S01]  /*2950*/  LDL.LU R4, [R1+0x50] ;  /* 0x0000500001047983 */ /* 0x0001620000300800 */
[----:B---3--:R-:W-:-:S03]  /*2960*/  FFMA.FTZ R75, R0, R73, R75 ;  /* 0x00000049004b7223 */ /* 0x008fc6000001004b */
[----:B------:R-:W2:Y:S01]  /*2970*/  LDL.LU R73, [R1] ;  /* 0x0000000001497983 */ /* 0x000ea20000300800 */
[----:B------:R-:W-:Y:S01]  /*2980*/  FADD.FTZ R74, R74, R72 ;  /* 0x000000484a4a7221 */ /* 0x000fe20000010000 */
[----:B------:R-:W-:-:S04]  /*2990*/  FMUL.FTZ R72, R3, R27 ;  /* 0x0000001b03487220 */ /* 0x000fc80000410000 */
[----:B----4-:R-:W-:Y:S01]  /*29a0*/  FFMA.FTZ R75, R77, R72, R75 ;  /* 0x000000484d4b7223 */ /* 0x010fe2000001004b */
[----:B------:R-:W-:Y:S01]  /*29b0*/  FADD.FTZ R76, R72, R76 ;  /* 0x0000004c484c7221 */ /* 0x000fe20000010000 */
[----:B------:R-:W-:Y:S01]  /*29c0*/  FADD.FTZ R77, R37, -UR6 ;  /* 0x80000006254d7e21 */ /* 0x000fe20008010000 */
[----:B------:R-:W-:-:S03]  /*29d0*/  FADD.FTZ R72, R36, -UR6 ;  /* 0x8000000624487e21 */ /* 0x000fc60008010000 */
[----:B------:R-:W-:Y:S01]  /*29e0*/  FMUL.FTZ R77, R77, UR26 ;  /* 0x0000001a4d4d7c20 */ /* 0x000fe20008410000 */
[----:B------:R-:W-:Y:S01]  /*29f0*/  FMUL.FTZ R72, R72, UR26 ;  /* 0x0000001a48487c20 */ /* 0x000fe20008410000 */
[----:B------:R-:W-:Y:S02]  /*2a00*/  MOV R37, R46 ;  /* 0x0000002e00257202 */ /* 0x000fe40000000f00 */
[----:B------:R-:W-:Y:S01]  /*2a10*/  MOV R36, R47 ;  /* 0x0000002f00247202 */ /* 0x000fe20000000f00 */
[----:B--2---:R-:W-:Y:S01]  /*2a20*/  FADD.FTZ R73, R73, R39 ;  /* 0x0000002749497221 */ /* 0x004fe20000010000 */
[----:B------:R-:W-:Y:S02]  /*2a30*/  FFMA.FTZ R39, R0, R39, R2 ;  /* 0x0000002700277223 */ /* 0x000fe40000010002 */
[----:B------:R0:W5:Y:S04]  /*2a40*/  LDL.LU R2, [R1+0x4c] ;  /* 0x00004c0001027983 */ /* 0x0001680000300800 */
[----:B------:R0:W5:Y:S04]  /*2a50*/  LDL.LU R0, [R1+0x48] ;  /* 0x0000480001007983 */ /* 0x0001680000300800 */
        /* <DEDUP_REMOVED lines=21> */
.L_x_1485:
[----:B-----5:R1:W-:Y:S04]  /*2bb0*/  STL [R1+0x4c], R2 ;  /* 0x00004c0201007387 */ /* 0x0203e80000100800 */
[----:B-1----:R-:W2:Y:S04]  /*2bc0*/  LDL R2, [R1+0x28] ;  /* 0x0000280001027983 */ /* 0x002ea80000100800 */
[----:B------:R1:W-:Y:S04]  /*2bd0*/  STL [R1+0x48], R0 ;  /* 0x0000480001007387 */ /* 0x0003e80000100800 */
[----:B0-----:R-:W3:Y:S04]  /*2be0*/  LDL R77, [R1+0x20] ;  /* 0x00002000014d7983 */ /* 0x001ee80000100800 */
[----:B-1----:R-:W4:Y:S01]  /*2bf0*/  LDL R0, [R1+0x24] ;  /* 0x0000240001007983 */ /* 0x002f220000100800 */
[----:B------:R-:W-:Y:S01]  /*2c00*/  FMUL.FTZ R72, R37, R26 ;  /* 0x0000001a25487220 */ /* 0x000fe20000410000 */
[----:B------:R-:W-:Y:S01]  /*2c10*/  FADD.FTZ R74, R74, R3 ;  /* 0x000000034a4a7221 */ /* 0x000fe20000010000 */
[----:B------:R-:W-:Y:S01]  /*2c20*/  FADD.FTZ R73, R73, R37 ;  /* 0x0000002549497221 */ /* 0x000fe20000010000 */
[----:B------:R-:W-:Y:S01]  /*2c30*/  FADD.FTZ R35, R35, -UR6 ;  /* 0x8000000623237e21 */ /* 0x000fe20008010000 */
[----:B------:R-:W-:Y:S01]  /*2c40*/  FADD.FTZ R76, R76, R72 ;  /* 0x000000484c4c7221 */ /* 0x000fe20000010000 */
[----:B--2---:R-:W-:Y:S01]  /*2c50*/  FFMA.FTZ R38, R2, R3, R38 ;  /* 0x0000000302267223 */ /* 0x004fe20000010026 */
[----:B------:R-:W-:Y:S01]  /*2c60*/  FMUL.FTZ R3, R36, R27 ;  /* 0x0000001b24037220 */ /* 0x000fe20000410000 */
[----:B------:R0:W5:Y:S01]  /*2c70*/  LDL.LU R2, [R1+0x4c] ;  /* 0x00004c0001027983 */ /* 0x0001620000300800 */
[C---:B----4-:R-:W-:Y:S01]  /*2c80*/  FFMA.FTZ R75, R0.reuse, R72, R75 ;  /* 0x00000048004b7223 */ /* 0x050fe2000001004b */
[----:B------:R-:W-:Y:S01]  /*2c90*/  FFMA.FTZ R39, R0, R37, R39 ;  /* 0x0000002500277223 */ /* 0x000fe20000010027 */
[----:B------:R-:W-:Y:S01]  /*2ca0*/  FADD.FTZ R37, R34, -UR6 ;  /* 0x8000000622257e21 */ /* 0x000fe20008010000 */
[----:B------:R-:W-:Y:S01]  /*2cb0*/  FMUL.FTZ R72, R35, UR26 ;  /* 0x0000001a23487c20 */ /* 0x000fe20008410000 */
[----:B---3--:R-:W-:Y:S01]  /*2cc0*/  FFMA.FTZ R75, R77, R3, R75 ;  /* 0x000000034d4b7223 */ /* 0x008fe2000001004b */
[----:B------:R0:W5:Y:S01]  /*2cd0*/  LDL.LU R0, [R1+0x48] ;  /* 0x0000480001007983 */ /* 0x0001620000300800 */
[----:B------:R-:W-:-:S03]  /*2ce0*/  FMUL.FTZ R77, R37, UR26 ;  /* 0x0000001a254d7c20 */ /* 0x000fc60008410000 */
[----:B------:R0:W-:Y:S04]  /*2cf0*/  STL [R1+0x8], R72 ;  /* 0x0000084801007387 */ /* 0x0001e80000100800 */
[----:B------:R0:W-:Y:S01]  /*2d00*/  STL [R1+0x1c], R77 ;  /* 0x00001c4d01007387 */ /* 0x0001e20000100800 */
[----:B------:R-:W-:Y:S01]  /*2d10*/  FADD.FTZ R76, R3, R76 ;  /* 0x0000004c034c7221 */ /* 0x000fe20000010000 */
[----:B------:R-:W-:Y:S02]  /*2d20*/  MOV R34, R44 ;  /* 0x0000002c00227202 */ /* 0x000fe40000000f00 */
[----:B------:R-:W-:Y:S01]  /*2d30*/  MOV R3, R45 ;  /* 0x0000002d00037202 */ /* 0x000fe20000000f00 */
[----:B------:R-:W-:Y:S06]  /*2d40*/  @!P5 BRA `(.L_x_1486) ;  /* 0x000000000048d947 */ /* 0x000fec0003800000 */
[----:B------:R-:W-:-:S04]  /*2d50*/  FFMA.FTZ R3, R77, R26, R28 ;  /* 0x0000001a4d037223 */ /* 0x000fc8000001001c */
        /* <DEDUP_REMOVED lines=12> */
[----:B------:R-:W1:Y:S02]  /*2e20*/  MUFU.RCP R35, R35 ;  /* 0x0000002300237308 */ /* 0x000e640000001000 */
[----:B-1----:R-:W-:Y:S01]  /*2e30*/  FADD.FTZ R37, -R35, 1 ;  /* 0x3f80000023257421 */ /* 0x002fe20000010100 */
[----:B------:R-:W-:-:S03]  /*2e40*/  FMUL.FTZ R35, R45, R35 ;  /* 0x000000232d237220 */ /* 0x000fc60000410000 */
[----:B------:R-:W-:-:S04]  /*2e50*/  FFMA.FTZ R3, R3, R37, 1 ;  /* 0x3f80000003037423 */ /* 0x000fc80000010025 */
[----:B------:R-:W-:-:S07]  /*2e60*/  FMUL.FTZ R3, R35, R3 ;  /* 0x0000000323037220 */ /* 0x000fce0000410000 */
.L_x_1486:
[----:B------:R-:W2:Y:S01]  /*2e70*/  LDL R37, [R1+0x20] ;  /* 0x0000200001257983 */ /* 0x000ea20000100800 */
[----:B------:R-:W-:Y:S01]  /*2e80*/  FMUL.FTZ R35, R34, R26 ;  /* 0x0000001a22237220 */ /* 0x000fe20000410000 */
[----:B------:R-:W-:Y:S01]  /*2e90*/  FADD.FTZ R74, R74, R36 ;  /* 0x000000244a4a7221 */ /* 0x000fe20000010000 */
[----:B------:R-:W-:Y:S01]  /*2ea0*/  FADD.FTZ R73, R73, R34 ;  /* 0x0000002249497221 */ /* 0x000fe20000010000 */
[C---:B------:R-:W-:Y:S01]  /*2eb0*/  FFMA.FTZ R39, R77.reuse, R34, R39 ;  /* 0x000000224d277223 */ /* 0x040fe20000010027 */
[----:B------:R-:W-:Y:S01]  /*2ec0*/  FFMA.FTZ R75, R77, R35, R75 ;  /* 0x000000234d4b7223 */ /* 0x000fe2000001004b */
[----:B------:R-:W-:Y:S01]  /*2ed0*/  FADD.FTZ R76, R76, R35 ;  /* 0x000000234c4c7221 */ /* 0x000fe20000010000 */
[----:B--2---:R-:W-:Y:S01]  /*2ee0*/  FFMA.FTZ R38, R37, R36, R38 ;  /* 0x0000002425267223 */ /* 0x004fe20000010026 */
[----:B------:R-:W-:Y:S01]  /*2ef0*/  FMUL.FTZ R36, R3, R27 ;  /* 0x0000001b03247220 */ /* 0x000fe20000410000 */
[----:B------:R-:W-:Y:S01]  /*2f00*/  FADD.FTZ R37, R33, -UR6 ;  /* 0x8000000621257e21 */ /* 0x000fe20008010000 */
[----:B------:R-:W-:-:S02]  /*2f10*/  MOV R33, R42 ;  /* 0x0000002a00217202 */ /* 0x000fc40000000f00 */
[----:B------:R-:W-:Y:S01]  /*2f20*/  FFMA.FTZ R35, R72, R36, R75 ;  /* 0x0000002448237223 */ /* 0x000fe2000001004b */
[----:B------:R-:W-:Y:S01]  /*2f30*/  FADD.FTZ R34, R36, R76 ;  /* 0x0000004c24227221 */ /* 0x000fe20000010000 */
[----:B------:R-:W-:Y:S01]  /*2f40*/  FADD.FTZ R36, R32, -UR6 ;  /* 0x8000000620247e21 */ /* 0x000fe20008010000 */
[----:B0-----:R-:W-:Y:S01]  /*2f50*/  FMUL.FTZ R77, R37, UR26 ;  /* 0x0000001a254d7c20 */ /* 0x001fe20008410000 */
[----:B------:R-:W-:Y:S02]  /*2f60*/  MOV R32, R43 ;  /* 0x0000002b00207202 */ /* 0x000fe40000000f00 */
[----:B------:R-:W-:Y:S02]  /*2f70*/  FMUL.FTZ R72, R36, UR26 ;  /* 0x0000001a24487c20 */ /* 0x000fe40008410000 */
[----:B------:R0:W-:Y:S04]  /*2f80*/  STL [R1+0xc], R77 ;  /* 0x00000c4d01007387 */ /* 0x0001e80000100800 */
[----:B------:R0:W-:Y:S01]  /*2f90*/  STL [R1+0x10], R72 ;  /* 0x0000104801007387 */ /* 0x0001e20000100800 */
[----:B------:R-:W-:Y:S05]  /*2fa0*/  @!P5 BRA `(.L_x_1487) ;  /* 0x000000000048d947 */ /* 0x000fea0003800000 */
        /* <DEDUP_REMOVED lines=18> */
.L_x_1487:
[----:B------:R-:W2:Y:S01]  /*30d0*/  LDL R37, [R1+0x8] ;  /* 0x0000080001257983 */ /* 0x000ea20000100800 */
[----:B------:R-:W-:Y:S01]  /*30e0*/  FMUL.FTZ R36, R33, R26 ;  /* 0x0000001a21247220 */ /* 0x000fe20000410000 */
[----:B------:R-:W-:Y:S01]  /*30f0*/  FADD.FTZ R57, R57, -UR6 ;  /* 0x8000000639397e21 */ /* 0x000fe20008010000 */
[----:B------:R-:W-:Y:S01]  /*3100*/  FADD.FTZ R56, R56, -UR6 ;  /* 0x8000000638387e21 */ /* 0x000fe20008010000 */
[C---:B------:R-:W-:Y:S01]  /*3110*/  FFMA.FTZ R39, R72.reuse, R33, R39 ;  /* 0x0000002148277223 */ /* 0x040fe20000010027 */
[----:B------:R-:W-:Y:S01]  /*3120*/  FFMA.FTZ R35, R72, R36, R35 ;  /* 0x0000002448237223 */ /* 0x000fe20000010023 */
[----:B0-----:R-:W-:Y:S01]  /*3130*/  FMUL.FTZ R72, R57, UR26 ;  /* 0x0000001a39487c20 */ /* 0x001fe20008410000 */
[----:B------:R-:W-:Y:S01]  /*3140*/  FMUL.FTZ R75, R56, UR26 ;  /* 0x0000001a384b7c20 */ /* 0x000fe20008410000 */
[----:B------:R-:W-:Y:S01]  /*3150*/  FADD.FTZ R74, R74, R3 ;  /* 0x000000034a4a7221 */ /* 0x000fe20000010000 */
[----:B------:R-:W-:Y:S01]  /*3160*/  FADD.FTZ R36, R34, R36 ;  /* 0x0000002422247221 */ /* 0x000fe20000010000 */
[----:B------:R-:W-:Y:S01]  /*3170*/  FADD.FTZ R73, R73, R33 ;  /* 0x0000002149497221 */ /* 0x000fe20000010000 */
[----:B------:R0:W-:Y:S04]  /*3180*/  STL [R1+0x14], R72 ;  /* 0x0000144801007387 */ /* 0x0001e80000100800 */
[----:B------:R0:W-:Y:S01]  /*3190*/  STL [R1+0x18], R75 ;  /* 0x0000184b01007387 */ /* 0x0001e20000100800 */
[----:B--2---:R-:W-:Y:S01]  /*31a0*/  FFMA.FTZ R38, R37, R3, R38 ;  /* 0x0000000325267223 */ /* 0x004fe20000010026 */
[----:B------:R-:W-:-:S04]  /*31b0*/  FMUL.FTZ R3, R32, R27 ;  /* 0x0000001b20037220 */ /* 0x000fc80000410000 */
[----:B------:R-:W-:Y:S01]  /*31c0*/  FFMA.FTZ R34, R77, R3, R35 ;  /* 0x000000034d227223 */ /* 0x000fe20000010023 */
[----:B------:R-:W-:Y:S01]  /*31d0*/  FADD.FTZ R33, R3, R36 ;  /* 0x0000002403217221 */ /* 0x000fe20000010000 */
[----:B------:R-:W-:Y:S02]  /*31e0*/  MOV R35, R40 ;  /* 0x0000002800237202 */ /* 0x000fe40000000f00 */
[----:B------:R-:W-:Y:S01]  /*31f0*/  MOV R3, R41 ;  /* 0x0000002900037202 */ /* 0x000fe20000000f00 */
[----:B0-----:R-:W-:Y:S06]  /*3200*/  @!P5 BRA `(.L_x_1488) ;  /* 0x000000000048d947 */ /* 0x001fec0003800000 */
        /* <DEDUP_REMOVED lines=18> */
.L_x_1488:
[----:B------:R-:W-:Y:S01]  /*3330*/  FADD.FTZ R59, R59, -UR6 ;  /* 0x800000063b3b7e21 */ /* 0x000fe20008010000 */
[----:B------:R-:W-:Y:S01]  /*3340*/  FADD.FTZ R58, R58, -UR6 ;  /* 0x800000063a3a7e21 */ /* 0x000fe20008010000 */
[----:B------:R-:W-:Y:S01]  /*3350*/  FMUL.FTZ R36, R35, R26 ;  /* 0x0000001a23247220 */ /* 0x000fe20000410000 */
[----:B------:R-:W-:Y:S01]  /*3360*/  FADD.FTZ R74, R74, R32 ;  /* 0x000000204a4a7221 */ /* 0x000fe20000010000 */
[----:B------:R-:W-:Y:S01]  /*3370*/  FMUL.FTZ R56, R59, UR26 ;  /* 0x0000001a3b387c20 */ /* 0x000fe20008410000 */
[----:B------:R-:W-:Y:S01]  /*3380*/  FMUL.FTZ R57, R58, UR26 ;  /* 0x0000001a3a397c20 */ /* 0x000fe20008410000 */
[----:B------:R-:W-:Y:S01]  /*3390*/  FFMA.FTZ R38, R77, R32, R38 ;  /* 0x000000204d267223 */ /* 0x000fe20000010026 */
[----:B------:R-:W-:Y:S01]  /*33a0*/  FFMA.FTZ R34, R75, R36, R34 ;  /* 0x000000244b227223 */ /* 0x000fe20000010022 */
[----:B------:R-:W-:Y:S01]  /*33b0*/  FADD.FTZ R33, R33, R36 ;  /* 0x0000002421217221 */ /* 0x000fe20000010000 */
[----:B------:R0:W-:Y:S01]  /*33c0*/  STL [R1], R56 ;  /* 0x0000003801007387 */ /* 0x0001e20000100800 */
[----:B------:R-:W-:Y:S01]  /*33d0*/  FMUL.FTZ R32, R3, R27 ;  /* 0x0000001b03207220 */ /* 0x000fe20000410000 */
[----:B------:R-:W-:Y:S01]  /*33e0*/  FADD.FTZ R73, R73, R35 ;  /* 0x0000002349497221 */ /* 0x000fe20000010000 */
[----:B------:R-:W-:Y:S01]  /*33f0*/  FFMA.FTZ R39, R75, R35, R39 ;  /* 0x000000234b277223 */ /* 0x000fe20000010027 */
[----:B------:R0:W-:Y:S01]  /*3400*/  STL [R1+0x4], R57 ;  /* 0x0000043901007387 */ /* 0x0001e20000100800 */
[----:B------:R-:W-:Y:S01]  /*3410*/  FFMA.FTZ R34, R72, R32, R34 ;  /* 0x0000002048227223 */ /* 0x000fe20000010022 */
[----:B------:R-:W-:Y:S01]  /*3420*/  FADD.FTZ R33, R32, R33 ;  /* 0x0000002120217221 */ /* 0x000fe20000010000 */
[----:B------:R-:W-:-:S02]  /*3430*/  MOV R35, R10 ;  /* 0x0000000a00237202 */ /* 0x000fc40000000f00 */
        /* <DEDUP_REMOVED lines=20> */
.L_x_1489:
[----:B------:R-:W-:Y:S01]  /*3580*/  FMUL.FTZ R36, R35, R26 ;  /* 0x0000001a23247220 */ /* 0x000fe20000410000 */
[----:B------:R-:W-:Y:S01]  /*3590*/  FADD.FTZ R74, R74, R3 ;  /* 0x000000034a4a7221 */ /* 0x000fe20000010000 */
[----:B------:R-:W-:Y:S01]  /*35a0*/  FFMA.FTZ R38, R72, R3, R38 ;  /* 0x0000000348267223 */ /* 0x000fe20000010026 */
[----:B------:R-:W-:Y:S01]  /*35b0*/  FMUL.FTZ R3, R32, R27 ;  /* 0x0000001b20037220 */ /* 0x000fe20000410000 */
[----:B------:R-:W-:Y:S01]  /*35c0*/  FFMA.FTZ R34, R57, R36, R34 ;  /* 0x0000002439227223 */ /* 0x000fe20000010022 */
[----:B------:R-:W-:Y:S01]  /*35d0*/  FADD.FTZ R33, R33, R36 ;  /* 0x0000002421217221 */ /* 0x000fe20000010000 */
[----:B------:R-:W-:Y:S01]  /*35e0*/  FADD.FTZ R60, R60, -UR6 ;  /* 0x800000063c3c7e21 */ /* 0x000fe20008010000 */
[----:B------:R-:W-:Y:S01]  /*35f0*/  FADD.FTZ R61, R61, -UR6 ;  /* 0x800000063d3d7e21 */ /* 0x000fe20008010000 */
[----:B------:R-:W-:Y:S01]  /*3600*/  FFMA.FTZ R34, R56, R3, R34 ;  /* 0x0000000338227223 */ /* 0x000fe20000010022 */
[----:B------:R-:W-:Y:S01]  /*3610*/  FADD.FTZ R33, R3, R33 ;  /* 0x0000002103217221 */ /* 0x000fe20000010000 */
[----:B------:R-:W-:Y:S01]  /*3620*/  FADD.FTZ R73, R73, R35 ;  /* 0x0000002349497221 */ /* 0x000fe20000010000 */
[----:B------:R-:W-:Y:S01]  /*3630*/  FFMA.FTZ R39, R57, R35, R39 ;  /* 0x0000002339277223 */ /* 0x000fe20000010027 */
[----:B------:R-:W-:Y:S01]  /*3640*/  MOV R36, R12 ;  /* 0x0000000c00247202 */ /* 0x000fe20000000f00 */
[----:B------:R-:W-:Y:S01]  /*3650*/  FMUL.FTZ R77, R60, UR26 ;  /* 0x0000001a3c4d7c20 */ /* 0x000fe20008410000 */
[----:B------:R-:W-:Y:S01]  /*3660*/  MOV R3, R13 ;  /* 0x0000000d00037202 */ /* 0x000fe20000000f00 */
[----:B------:R-:W-:Y:S01]  /*3670*/  FMUL.FTZ R76, R61, UR26 ;  /* 0x0000001a3d4c7c20 */ /* 0x000fe20008410000 */
        /* <DEDUP_REMOVED lines=19> */
.L_x_1490:
        /* <DEDUP_REMOVED lines=8> */
[----:B------:R-:W-:Y:S01]  /*3830*/  FADD.FTZ R73, R73, R36 ;  /* 0x0000002449497221 */ /* 0x000fe20000010000 */
[----:B------:R-:W-:Y:S01]  /*3840*/  FFMA.FTZ R39, R77, R36, R39 ;  /* 0x000000244d277223 */ /* 0x000fe20000010027 */
[----:B------:R-:W-:Y:S01]  /*3850*/  FFMA.FTZ R34, R76, R32, R34 ;  /* 0x000000204c227223 */ /* 0x000fe20000010022 */
[----:B------:R-:W-:Y:S01]  /*3860*/  FADD.FTZ R33, R32, R33 ;  /* 0x0000002120217221 */ /* 0x000fe20000010000 */
        /* <DEDUP_REMOVED lines=23> */
.L_x_1491:
[----:B------:R-:W-:Y:S01]  /*39e0*/  FMUL.FTZ R37, R36, R26 ;  /* 0x0000001a24257220 */ /* 0x000fe20000410000 */
[----:B------:R-:W-:Y:S01]  /*39f0*/  FADD.FTZ R35, R35, R3 ;  /* 0x0000000323237221 */ /* 0x000fe20000010000 */
[----:B------:R-:W-:Y:S01]  /*3a00*/  FFMA.FTZ R38, R76, R3, R38 ;  /* 0x000000034c267223 */ /* 0x000fe20000010026 */
[----:B0-----:R-:W-:Y:S01]  /*3a10*/  FMUL.FTZ R56, R32, R27 ;  /* 0x0000001b20387220 */ /* 0x001fe20000410000 */
[----:B------:R-:W-:Y:S01]  /*3a20*/  FADD.FTZ R3, R33, R37 ;  /* 0x0000002521037221 */ /* 0x000fe20000010000 */
[----:B------:R-:W-:Y:S01]  /*3a30*/  FADD.FTZ R33, R73, R36 ;  /* 0x0000002449217221 */ /* 0x000fe20000010000 */
[----:B------:R-:W-:Y:S01]  /*3a40*/  FFMA.FTZ R34, R75, R37, R34 ;  /* 0x000000254b227223 */ /* 0x000fe20000010022 */
[----:B------:R-:W-:Y:S01]  /*3a50*/  FADD.FTZ R73, R54, -UR6 ;  /* 0x8000000636497e21 */ /* 0x000fe20008010000 */
[----:B------:R-:W-:Y:S01]  /*3a60*/  FADD.FTZ R55, R55, -UR6 ;  /* 0x8000000637377e21 */ /* 0x000fe20008010000 */
[----:B------:R-:W-:Y:S01]  /*3a70*/  FFMA.FTZ R39, R75, R36, R39 ;  /* 0x000000244b277223 */ /* 0x000fe20000010027 */
        /* <DEDUP_REMOVED lines=25> */
.L_x_1492:
[----:B------:R-:W-:Y:S01]  /*3c10*/  FMUL.FTZ R55, R54, R26 ;  /* 0x0000001a36377220 */ /* 0x000fe20000410000 */
[----:B------:R-:W-:Y:S01]  /*3c20*/  FADD.FTZ R63, R64, -UR6 ;  /* 0x80000006403f7e21 */ /* 0x000fe20008010000 */
[----:B------:R-:W-:Y:S01]  /*3c30*/  FADD.FTZ R62, R65, -UR6 ;  /* 0x80000006413e7e21 */ /* 0x000fe20008010000 */
[----:B------:R-:W-:Y:S01]  /*3c40*/  FADD.FTZ R34, R35, R32 ;  /* 0x0000002023227221 */ /* 0x000fe20000010000 */
[----:B------:R-:W-:Y:S01]  /*3c50*/  FFMA.FTZ R37, R73, R55, R37 ;  /* 0x0000003749257223 */ /* 0x000fe20000010025 */
[----:B------:R-:W-:Y:S01]  /*3c60*/  FADD.FTZ R36, R36, R55 ;  /* 0x0000003724247221 */ /* 0x000fe20000010000 */
[----:B------:R-:W-:Y:S01]  /*3c70*/  FMUL.FTZ R55, R3, R27 ;  /* 0x0000001b03377220 */ /* 0x000fe20000410000 */
[----:B------:R-:W-:Y:S01]  /*3c80*/  FFMA.FTZ R38, R74, R32, R38 ;  /* 0x000000204a267223 */ /* 0x000fe20000010026 */
        /* <DEDUP_REMOVED lines=27> */
.L_x_1493:
[----:B------:R-:W-:Y:S01]  /*3e40*/  FMUL.FTZ R55, R54, R26 ;  /* 0x0000001a36377220 */ /* 0x000fe20000410000 */
[----:B------:R-:W-:Y:S01]  /*3e50*/  FFMA.FTZ R39, R72, R3, R38 ;  /* 0x0000000348277223 */ /* 0x000fe20000010026 */
[----:B------:R-:W-:Y:S01]  /*3e60*/  FMUL.FTZ R38, R33, R27 ;  /* 0x0000001b21267220 */ /* 0x000fe20000410000 */
[----:B------:R-:W-:Y:S01]  /*3e70*/  FADD.FTZ R61, R68, -UR6 ;  /* 0x80000006443d7e21 */ /* 0x000fe20008010000 */
[----:B------:R-:W-:Y:S01]  /*3e80*/  FFMA.FTZ R37, R63, R55, R37 ;  /* 0x000000373f257223 */ /* 0x000fe20000010025 */
[----:B------:R-:W-:Y:S01]  /*3e90*/  FADD.FTZ R36, R36, R55 ;  /* 0x0000003724247221 */ /* 0x000fe20000010000 */
[----:B------:R-:W-:Y:S01]  /*3ea0*/  FADD.FTZ R60, R69, -UR6 ;  /* 0x80000006453c7e21 */ /* 0x000fe20008010000 */
[----:B------:R-:W-:Y:S01]  /*3eb0*/  FADD.FTZ R34, R34, R3 ;  /* 0x0000000322227221 */ /* 0x000fe20000010000 */
[----:B------:R-:W-:Y:S01]  /*3ec0*/  FFMA.FTZ R37, R62, R38, R37 ;  /* 0x000000263e257223 */ /* 0x000fe20000010025 */
[----:B------:R-:W-:Y:S01]  /*3ed0*/  FFMA.FTZ R3, R63, R54, R35 ;  /* 0x000000363f037223 */ /* 0x000fe20000010023 */
[----:B------:R-:W-:Y:S01]  /*3ee0*/  FADD.FTZ R38, R38, R36 ;  /* 0x0000002426267221 */ /* 0x000fe20000010000 */
        /* <DEDUP_REMOVED lines=24> */
.L_x_1494:
        /* <DEDUP_REMOVED lines=8> */
[----:B------:R-:W-:Y:S01]  /*40f0*/  FMUL.FTZ R59, R59, UR26 ;  /* 0x0000001a3b3b7c20 */ /* 0x000fe20008410000 */
[----:B------:R-:W-:Y:S01]  /*4100*/  FMUL.FTZ R58, R58, UR26 ;  /* 0x0000001a3a3a7c20 */ /* 0x000fe20008410000 */
[----:B------:R-:W-:Y:S01]  /*4110*/  FFMA.FTZ R39, R60, R38, R37 ;  /* 0x000000263c277223 */ /* 0x000fe20000010025 */
[----:B------:R-:W-:Y:S01]  /*4120*/  FADD.FTZ R54, R38, R54 ;  /* 0x0000003626367221 */ /* 0x000fe20000010000 */
[----:B------:R-:W-:-:S02]  /*4130*/  MOV R38, R22 ;  /* 0x0000001600267202 */ /* 0x000fc40000000f00 */
        /* <DEDUP_REMOVED lines=20> */
.L_x_1495:
[----:B------:R-:W-:Y:S01]  /*4280*/  FMUL.FTZ R55, R38, R26 ;  /* 0x0000001a26377220 */ /* 0x000fe20000410000 */
[----:B------:R-:W-:Y:S01]  /*4290*/  FMUL.FTZ R56, R37, R27 ;  /* 0x0000001b25387220 */ /* 0x000fe20000410000 */
[----:B------:R-:W-:Y:S02]  /*42a0*/  MOV R65, R18 ;  /* 0x0000001200417202 */ /* 0x000fe40000000f00 */
[----:B------:R-:W-:Y:S01]  /*42b0*/  FFMA.FTZ R39, R59, R55, R39 ;  /* 0x000000373b277223 */ /* 0x000fe20000010027 */
[----:B------:R-:W-:Y:S01]  /*42c0*/  FADD.FTZ R54, R54, R55 ;  /* 0x0000003736367221 */ /* 0x000fe20000010000 */
[----:B------:R-:W-:Y:S01]  /*42d0*/  FADD.FTZ R55, R66, -UR6 ;  /* 0x8000000642377e21 */ /* 0x000fe20008010000 */
[----:B------:R-:W-:Y:S01]  /*42e0*/  MOV R64, R19 ;  /* 0x0000001300407202 */ /* 0x000fe20000000f00 */
[----:B------:R-:W-:Y:S01]  /*42f0*/  FFMA.FTZ R39, R58, R56, R39 ;  /* 0x000000383a277223 */ /* 0x000fe20000010027 */
[----:B------:R-:W-:Y:S01]  /*4300*/  FADD.FTZ R56, R56, R54 ;  /* 0x0000003638387221 */ /* 0x000fe20000010000 */
[----:B------:R-:W-:Y:S01]  /*4310*/  FADD.FTZ R54, R67, -UR6 ;  /* 0x8000000643367e21 */ /* 0x000fe20008010000 */
[----:B------:R-:W-:-:S03]  /*4320*/  FMUL.FTZ R55, R55, UR26 ;  /* 0x0000001a37377c20 */ /* 0x000fc60008410000 */
        /* <DEDUP_REMOVED lines=20> */
.L_x_1496:
[----:B------:R-:W-:Y:S01]  /*4470*/  FMUL.FTZ R57, R65, R26 ;  /* 0x0000001a41397220 */ /* 0x000fe20000410000 */
[----:B------:R-:W-:Y:S01]  /*4480*/  FMUL.FTZ R68, R64, R27 ;  /* 0x0000001b40447220 */ /* 0x000fe20000410000 */
[----:B------:R-:W-:Y:S01]  /*4490*/  FADD.FTZ R30, R30, -UR6 ;  /* 0x800000061e1e7e21 */ /* 0x000fe20008010000 */
[----:B------:R-:W-:Y:S01]  /*44a0*/  FADD.FTZ R31, R31, -UR6 ;  /* 0x800000061f1f7e21 */ /* 0x000fe20008010000 */
[----:B------:R-:W-:Y:S01]  /*44b0*/  FFMA.FTZ R39, R55, R57, R39 ;  /* 0x0000003937277223 */ /* 0x000fe20000010027 */
[----:B------:R-:W-:Y:S01]  /*44c0*/  FADD.FTZ R56, R56, R57 ;  /* 0x0000003938387221 */ /* 0x000fe20000010000 */
[----:B------:R-:W-:Y:S01]  /*44d0*/  FMUL.FTZ R57, R30, UR26 ;  /* 0x0000001a1e397c20 */ /* 0x000fe20008410000 */
[----:B------:R-:W-:Y:S01]  /*44e0*/  MOV R66, R24 ;  /* 0x0000001800427202 */ /* 0x000fe20000000f00 */
[----:B------:R-:W-:Y:S01]  /*44f0*/  FFMA.FTZ R67, R54, R68, R39 ;  /* 0x0000004436437223 */ /* 0x000fe20000010027 */
[----:B------:R-:W-:Y:S01]  /*4500*/  FADD.FTZ R68, R68, R56 ;  /* 0x0000003844447221 */ /* 0x000fe20000010000 */
[----:B------:R-:W-:Y:S01]  /*4510*/  FMUL.FTZ R56, R31, UR26 ;  /* 0x0000001a1f387c20 */ /* 0x000fe20008410000 */
        /* <DEDUP_REMOVED lines=20> */
.L_x_1497:
[----:B------:R-:W2:Y:S01]  /*4660*/  LDL R69, [R1+0x44] ;  /* 0x0000440001457983 */ /* 0x000ea20000100800 */
[----:B------:R-:W-:Y:S01]  /*4670*/  FMUL.FTZ R30, R66, R26 ;  /* 0x0000001a421e7220 */ /* 0x000fe20000410000 */
[----:B------:R-:W-:Y:S01]  /*4680*/  FMUL.FTZ R31, R39, R27 ;  /* 0x0000001b271f7220 */ /* 0x000fe20000410000 */
[----:B------:R-:W0:Y:S01]  /*4690*/  S2UR UR7, SR_CgaCtaId ;  /* 0x00000000000779c3 */ /* 0x000e220000008800 */
[----:B------:R-:W1:Y:S01]  /*46a0*/  S2R R70, SR_LANEID ;  /* 0x0000000000467919 */ /* 0x000e620000000000 */
[----:B------:R-:W-:Y:S01]  /*46b0*/  FFMA.FTZ R67, R57, R30, R67 ;  /* 0x0000001e39437223 */ /* 0x000fe20000010043 */
[----:B------:R-:W-:Y:S01]  /*46c0*/  FADD.FTZ R68, R68, R30 ;  /* 0x0000001e44447221 */ /* 0x000fe20000010000 */
[----:B------:R-:W-:Y:S01]  /*46d0*/  FADD.FTZ R32, R32, R36 ;  /* 0x0000002420207221 */ /* 0x000fe20000010000 */
[----:B------:R-:W-:Y:S01]  /*46e0*/  FFMA.FTZ R3, R61, R36, R3 ;  /* 0x000000243d037223 */ /* 0x000fe20000010003 */
[----:B------:R-:W-:Y:S01]  /*46f0*/  FFMA.FTZ R30, R56, R31, R67 ;  /* 0x0000001f381e7223 */ /* 0x000fe20000010043 */
[----:B------:R-:W-:Y:S01]  /*4700*/  FADD.FTZ R31, R31, R68 ;  /* 0x000000441f1f7221 */ /* 0x000fe20000010000 */
[----:B------:R-:W-:Y:S01]  /*4710*/  FFMA.FTZ R33, R60, R35, R33 ;  /* 0x000000233c217223 */ /* 0x000fe20000010021 */
[----:B------:R-:W-:Y:S01]  /*4720*/  FADD.FTZ R34, R34, R35 ;  /* 0x0000002322227221 */ /* 0x000fe20000010000 */
[----:B------:R-:W-:Y:S01]  /*4730*/  UMOV UR6, 0x400 ;  /* 0x0000040000067882 */ /* 0x000fe20000000000 */
[----:B------:R-:W3:Y:S01]  /*4740*/  SHFL.DOWN PT, R67, R30, 0x1, 0x1f ;  /* 0x08201f001e437f89 */ /* 0x000ee200000e0000 */
[----:B------:R-:W-:Y:S01]  /*4750*/  FADD.FTZ R32, R32, R38 ;  /* 0x0000002620207221 */ /* 0x000fe20000010000 */
[----:B------:R-:W-:Y:S01]  /*4760*/  FFMA.FTZ R3, R59, R38, R3 ;  /* 0x000000263b037223 */ /* 0x000fe20000010003 */
[----:B------:R-:W-:Y:S01]  /*4770*/  FFMA.FTZ R35, R58, R37, R33 ;  /* 0x000000253a237223 */ /* 0x000fe20000010021 */
[----:B------:R-:W4:Y:S01]  /*4780*/  SHFL.DOWN PT, R68, R31, 0x1, 0x1f ;  /* 0x08201f001f447f89 */ /* 0x000f2200000e0000 */
[----:B------:R-:W-:Y:S01]  /*4790*/  UIADD3 UR5, UR6, 0xd0, URZ ;  /* 0x000000d006057890 */ /* 0x000fe2000fffe03f */
[----:B------:R-:W-:Y:S01]  /*47a0*/  FADD.FTZ R34, R34, R37 ;  /* 0x0000002522227221 */ /* 0x000fe20000010000 */
[----:B------:R-:W-:Y:S01]  /*47b0*/  FADD.FTZ R33, R32, R65 ;  /* 0x0000004120217221 */ /* 0x000fe20000010000 */
[----:B------:R-:W-:Y:S01]  /*47c0*/  FFMA.FTZ R32, R55, R65, R3 ;  /* 0x0000004137207223 */ /* 0x000fe20000010003 */
[----:B------:R-:W-:Y:S01]  /*47d0*/  FFMA.FTZ R35, R54, R64, R35 ;  /* 0x0000004036237223 */ /* 0x000fe20000010023 */
[----:B------:R-:W-:Y:S01]  /*47e0*/  FADD.FTZ R3, R34, R64 ;  /* 0x0000004022037221 */ /* 0x000fe20000010000 */
[----:B-----5:R-:W-:Y:S01]  /*47f0*/  ISETP.NE.AND P2, PT, R0, RZ, PT ;  /* 0x000000ff0000720c */ /* 0x020fe20003f45270 */
[----:B------:R-:W-:Y:S01]  /*4800*/  FADD.FTZ R34, R33, R66 ;  /* 0x0000004221227221 */ /* 0x000fe20000010000 */
[----:B0-----:R-:W-:Y:S01]  /*4810*/  ULEA UR5, UR7, UR5, 0x18 ;  /* 0x0000000507057291 */ /* 0x001fe2000f8ec03f */
[----:B------:R-:W-:Y:S01]  /*4820*/  FFMA.FTZ R33, R56, R39, R35 ;  /* 0x0000002738217223 */ /* 0x000fe20000010023 */
[----:B------:R-:W-:Y:S01]  /*4830*/  FADD.FTZ R35, R3, R39 ;  /* 0x0000002703237221 */ /* 0x000fe20000010000 */
[----:B------:R-:W-:Y:S01]  /*4840*/  FFMA.FTZ R32, R57, R66, R32 ;  /* 0x0000004239207223 */ /* 0x000fe20000010020 */
[----:B------:R-:W-:Y:S01]  /*4850*/  BSSY B0, `(.L_x_1498) ;  /* 0x0000052000007945 */ /* 0x000fe20003800000 */
[----:B------:R-:W-:-:S02]  /*4860*/  ISETP.GT.U32.AND P3, PT, R0, 0x14, PT ;  /* 0x000000140000780c */ /* 0x000fc40003f64070 */
[----:B------:R-:W-:Y:S02]  /*4870*/  LEA R3, R0, UR5, 0x4 ;  /* 0x0000000500037c11 */ /* 0x000fe4000f8e20ff */
[----:B-1----:R-:W-:-:S03]  /*4880*/  ISETP.GT.AND P0, PT, R70, 0x1e, PT ;  /* 0x0000001e4600780c */ /* 0x002fc60003f04270 */
[----:B------:R-:W-:Y:S10]  /*4890*/  STS.128 [R3], R32 ;  /* 0x0000002003007388 */ /* 0x000ff40000000c00 */
[----:B---3--:R-:W-:Y:S01]  /*48a0*/  @!P0 FADD.FTZ R30, R30, R67 ;  /* 0x000000431e1e8221 */ /* 0x008fe20000010000 */
[----:B----4-:R-:W-:Y:S01]  /*48b0*/  @!P0 FADD.FTZ R31, R31, R68 ;  /* 0x000000441f1f8221 */ /* 0x010fe20000010000 */
        /* <DEDUP_REMOVED lines=21> */
[----:B--2---:R0:W-:Y:S01]  /*4a10*/  @!P0 STS.64 [R69+0x18], R30 ;  /* 0x0000181e45008388 */ /* 0x0041e20000000a00 */
[----:B------:R-:W-:Y:S06]  /*4a20*/  BAR.SYNC.DEFER_BLOCKING 0x0 ;  /* 0x0000000000007b1d */ /* 0x000fec0000010000 */
[----:B------:R-:W-:Y:S05]  /*4a30*/  @P2 BRA `(.L_x_1499) ;  /* 0x0000000000cc2947 */ /* 0x000fea0003800000 */
[----:B------:R-:W-:-:S09]  /*4a40*/  ULEA UR5, UR7, UR6, 0x18 ;  /* 0x0000000607057291 */ /* 0x000fd2000f8ec03f */
        /* <DEDUP_REMOVED lines=50> */
.L_x_1499:
[----:B------:R-:W-:Y:S05]  /*4d70*/  BSYNC B0 ;  /* 0x0000000000007941 */ /* 0x000fea0003800000 */
.L_x_1498:
[----:B------:R-:W-:Y:S06]  /*4d80*/  BAR.SYNC.DEFER_BLOCKING 0x0 ;  /* 0x0000000000007b1d */ /* 0x000fec0000010000 */
[----:B------:R-:W-:Y:S04]  /*4d90*/  BSSY B0, `(.L_x_1500) ;  /* 0x000009d000007945 */ /* 0x000fe80003800000 */
[----:B------:R-:W-:Y:S05]  /*4da0*/  @P3 BRA `(.L_x_1501) ;  /* 0x00000008006c3947 */ /* 0x000fea0003800000 */
[----:B------:R-:W1:Y:S02]  /*4db0*/  LDS.128 R36, [R3+0x150] ;  /* 0x0001500003247984 */ /* 0x000e640000000c00 */
[----:B-1----:R-:W-:Y:S01]  /*4dc0*/  FADD.FTZ R36, R32, R36 ;  /* 0x0000002420247221 */ /* 0x002fe20000010000 */
[----:B------:R-:W-:Y:S01]  /*4dd0*/  FADD.FTZ R37, R33, R37 ;  /* 0x0000002521257221 */ /* 0x000fe20000010000 */
[----:B------:R-:W-:Y:S01]  /*4de0*/  FADD.FTZ R38, R34, R38 ;  /* 0x0000002622267221 */ /* 0x000fe20000010000 */
[----:B------:R-:W-:Y:S02]  /*4df0*/  FADD.FTZ R39, R35, R39 ;  /* 0x0000002723277221 */ /* 0x000fe40000010000 */
[----:B------:R-:W1:Y:S02]  /*4e00*/  LDS.128 R32, [R3+0x2a0] ;  /* 0x0002a00003207984 */ /* 0x000e640000000c00 */
[----:B-1----:R-:W-:Y:S01]  /*4e10*/  FADD.FTZ R36, R36, R32 ;  /* 0x0000002024247221 */ /* 0x002fe20000010000 */
[----:B------:R-:W-:Y:S01]  /*4e20*/  FADD.FTZ R37, R37, R33 ;  /* 0x0000002125257221 */ /* 0x000fe20000010000 */
[----:B------:R-:W-:Y:S01]  /*4e30*/  FADD.FTZ R38, R38, R34 ;  /* 0x0000002226267221 */ /* 0x000fe20000010000 */
[----:B------:R-:W-:-:S02]  /*4e40*/  FADD.FTZ R39, R39, R35 ;  /* 0x0000002327277221 */ /* 0x000fc40000010000 */
        /* <DEDUP_REMOVED lines=144> */
[----:B------:R-:W-:-:S07]  /*5750*/  FADD.FTZ R35, R39, R35 ;  /* 0x0000002327237221 */ /* 0x000fce0000010000 */
.L_x_1501:
[----:B------:R-:W-:Y:S05]  /*5760*/  BSYNC B0 ;  /* 0x0000000000007941 */ /* 0x000fea0003800000 */
.L_x_1500:
[----:B------:R-:W1:Y:S01]  /*5770*/  LDC.64 R36, c[0x0][0x268] ;  /* 0x00009a00ff247b82 */ /* 0x000e620000000a00 */
[----:B------:R-:W-:Y:S01]  /*5780*/  MOV R3, UR16 ;  /* 0x0000001000037c02 */ /* 0x000fe20008000f00 */
[----:B------:R-:W-:Y:S01]  /*5790*/  ULDC UR15, c[0x0][0xc] ;  /* 0x00000300000f7ab9 */ /* 0x000fe20000000800 */
[----:B------:R-:W-:Y:S03]  /*57a0*/  BSSY B0, `(.L_x_1502) ;  /* 0x0000011000007945 */ /* 0x000fe60003800000 */
[----:B------:R-:W-:-:S04]  /*57b0*/  IMAD R3, R3, 0x15, R0 ;  /* 0x0000001503037824 */ /* 0x000fc800078e0200 */
[----:B-1----:R-:W-:Y:S01]  /*57c0*/  IMAD.WIDE R36, R3, 0x4, R36 ;  /* 0x0000000403247825 */ /* 0x002fe200078e0224 */
[----:B------:R-:W-:Y:S06]  /*57d0*/  @P3 BRA `(.L_x_1503) ;  /* 0x0000000000343947 */ /* 0x000fec0003800000 */
[----:B------:R-:W-:Y:S01]  /*57e0*/  MOV R38, UR9 ;  /* 0x0000000900267c02 */ /* 0x000fe20008000f00 */
[----:B------:R-:W-:Y:S03]  /*57f0*/  REDG.E.ADD.F32.FTZ.RN.STRONG.GPU desc[UR22][R36.64], R32 ;  /* 0x00000020240079a6 */ /* 0x000fe6000c10f396 */
[----:B------:R-:W-:-:S04]  /*5800*/  LEA R38, P0, R38, R36, 0x2 ;  /* 0x0000002426267211 */ /* 0x000fc800078010ff */
[----:B------:R-:W-:-:S05]  /*5810*/  IADD3.X R39, R37, UR11, RZ, P0, !PT ;  /* 0x0000000b25277c10 */ /* 0x000fca00087fe4ff */
[----:B------:R1:W-:Y:S02]  /*5820*/  REDG.E.ADD.F32.FTZ.RN.STRONG.GPU desc[UR22][R38.64], R33 ;  /* 0x00000021260079a6 */ /* 0x0003e4000c10f396 */
[----:B-1----:R-:W1:Y:S01]  /*5830*/  LDC.64 R38, c[0x0][0x288] ;  /* 0x0000a200ff267b82 */ /* 0x002e620000000a00 */
[----:B------:R-:W-:Y:S02]  /*5840*/  MOV R3, UR10 ;  /* 0x0000000a00037c02 */ /* 0x000fe40008000f00 */
[CC--:B-1----:R-:W-:Y:S02]  /*5850*/  LEA R32, P0, R38.reuse, R36.reuse, 0x2 ;  /* 0x0000002426207211 */ /* 0x0c2fe400078010ff */
[----:B------:R-:W-:Y:S02]  /*5860*/  LEA R36, P3, R3, R36, 0x2 ;  /* 0x0000002403247211 */ /* 0x000fe400078610ff */
[----:B------:R-:W-:Y:S02]  /*5870*/  LEA.HI.X R33, R38, R37, R39, 0x2, P0 ;  /* 0x0000002526217211 */ /* 0x000fe400000f1427 */
[----:B------:R-:W-:-:S03]  /*5880*/  IADD3.X R37, R37, UR12, RZ, P3, !PT ;  /* 0x0000000c25257c10 */ /* 0x000fc60009ffe4ff */
[----:B------:R1:W-:Y:S04]  /*5890*/  REDG.E.ADD.F32.FTZ.RN.STRONG.GPU desc[UR22][R32.64], R34 ;  /* 0x00000022200079a6 */ /* 0x0003e8000c10f396 */
[----:B------:R1:W-:Y:S02]  /*58a0*/  REDG.E.ADD.F32.FTZ.RN.STRONG.GPU desc[UR22][R36.64], R35 ;  /* 0x00000023240079a6 */ /* 0x0003e4000c10f396 */
.L_x_1503:
[----:B------:R-:W-:Y:S05]  /*58b0*/  BSYNC B0 ;  /* 0x0000000000007941 */ /* 0x000fea0003800000 */
.L_x_1502:
[----:B------:R-:W-:-:S06]  /*58c0*/  UISETP.GE.U32.AND UP0, UPT, UR15, 0x2, UPT ;  /* 0x000000020f00788c */ /* 0x000fcc000bf06070 */
[----:B------:R-:W-:-:S13]  /*58d0*/  PLOP3.LUT P0, PT, PT, PT, UP0, 0x80, 0x0 ;  /* 0x000000000000781c */ /* 0x000fda0003f0f008 */
[----:B------:R-:W-:Y:S05]  /*58e0*/  @!P0 BRA `(.L_x_1504) ;  /* 0x0000001800448947 */ /* 0x000fea0003800000 */
[----:B------:R-:W2:Y:S01]  /*58f0*/  S2UR UR13, SR_CTAID.Y ;  /* 0x00000000000d79c3 */ /* 0x000ea20000002600 */
[----:B------:R-:W-:Y:S01]  /*5900*/  ULOP3.LUT UR5, UR4, 0x1, URZ, 0xc0, !UPT ;  /* 0x0000000104057892 */ /* 0x000fe2000f8ec03f */
[----:B------:R-:W-:Y:S01]  /*5910*/  ULDC UR14, c[0x0][0x10] ;  /* 0x00000400000e7ab9 */ /* 0x000fe20000000800 */
[----:B------:R-:W-:Y:S02]  /*5920*/  ULDC.64 UR16, c[0x0][0x260] ;  /* 0x0000980000107ab9 */ /* 0x000fe40000000a00 */
[----:B------:R-:W-:-:S04]  /*5930*/  UIMAD UR5, UR5, UR14, URZ ;  /* 0x0000000e050572a4 */ /* 0x000fc8000f8e023f */
[----:B------:R-:W-:Y:S02]  /*5940*/  UIMAD UR6, UR5, UR15, URZ ;  /* 0x0000000f050672a4 */ /* 0x000fe4000f8e023f */
[----:B--2---:R-:W-:Y:S02]  /*5950*/  UIADD3 UR18, UR5, UR13, URZ ;  /* 0x0000000d05127290 */ /* 0x004fe4000fffe03f */
[----:B------:R-:W-:-:S03]  /*5960*/  USHF.L.U32 UR5, UR6, 0x1, URZ ;  /* 0x0000000106057899 */ /* 0x000fc6000800063f */
[----:B------:R-:W-:Y:S02]  /*5970*/  ULDC.64 UR6, c[0x0][0x258] ;  /* 0x0000960000067ab9 */ /* 0x000fe40000000a00 */
[----:B------:R-:W-:Y:S02]  /*5980*/  UIMAD.WIDE.U32 UR18, UR18, 0x4, UR6 ;  /* 0x00000004121278a5 */ /* 0x000fe4000f8e0006 */
[----:B------:R-:W-:Y:S01]  /*5990*/  UIMAD.WIDE UR6, UR5, 0x4, UR16 ;  /* 0x00000004050678a5 */ /* 0x000fe2000f8e0210 */
[----:B------:R-:W-:Y:S11]  /*59a0*/  @P2 BRA `(.L_x_1505) ;  /* 0x0000000000802947 */ /* 0x000ff60003800000 */
[----:B------:R-:W2:Y:S01]  /*59b0*/  S2R R3, SR_LANEID ;  /* 0x0000000000037919 */ /* 0x000ea20000000000 */
[----:B------:R-:W-:Y:S02]  /*59c0*/  UIMAD UR16, UR24, UR14, UR13 ;  /* 0x0000000e181072a4 */ /* 0x000fe4000f8e020d */
[----:B------:R-:W-:Y:S02]  /*59d0*/  ULOP3.LUT UP0, URZ, UR4, 0x2, URZ, 0xc0, !UPT ;  /* 0x00000002043f7892 */ /* 0x000fe4000f80c03f */
[----:B------:R-:W-:Y:S01]  /*59e0*/  UIMAD.WIDE.U32 UR16, UR16, 0x8, UR6 ;  /* 0x00000008101078a5 */ /* 0x000fe2000f8e0006 */
[----:B------:R-:W-:Y:S02]  /*59f0*/  UMOV UR5, 0x1 ;  /* 0x0000000100057882 */ /* 0x000fe40000000000 */
[----:B------:R-:W-:-:S03]  /*5a00*/  USEL UR5, UR5, 0xffffffff, !UP0 ;  /* 0xffffffff05057887 */ /* 0x000fc6000c000000 */
[----:B-1----:R-:W-:Y:S01]  /*5a10*/  MOV R32, UR16 ;  /* 0x0000001000207c02 */ /* 0x002fe20008000f00 */
[----:B------:R-:W-:Y:S01]  /*5a20*/  VOTEU.ANY UR16, UPT, PT ;  /* 0x0000000000107886 */ /* 0x000fe200038e0100 */
[----:B------:R-:W-:Y:S01]  /*5a30*/  MOV R33, UR17 ;  /* 0x0000001100217c02 */ /* 0x000fe20008000f00 */
[----:B------:R-:W-:Y:S02]  /*5a40*/  UFLO.U32 UR17, UR16 ;  /* 0x00000010001172bd */ /* 0x000fe400080e0000 */
[----:B------:R-:W-:Y:S02]  /*5a50*/  UPOPC UR16, UR16 ;  /* 0x00000010001072bf */ /* 0x000fe40008000000 */
[----:B------:R1:W-:Y:S02]  /*5a60*/  STG.E.64 desc[UR22][R32.64], R30 ;  /* 0x0000001e20007986 */ /* 0x0003e4000c101b16 */
[----:B------:R-:W-:Y:S01]  /*5a70*/  UIMAD UR5, UR5, UR16, URZ ;  /* 0x00000010050572a4 */ /* 0x000fe2000f8e023f */
[----:B--2---:R-:W-:-:S05]  /*5a80*/  ISETP.EQ.U32.AND P0, PT, R3, UR17, PT ;  /* 0x0000001103007c0c */ /* 0x004fca000bf02070 */
[----:B------:R-:W-:Y:S02]  /*5a90*/  MOV R3, UR5 ;  /* 0x0000000500037c02 */ /* 0x000fe40008000f00 */
[----:B-1----:R-:W-:Y:S02]  /*5aa0*/  MOV R32, UR18 ;  /* 0x0000001200207c02 */ /* 0x002fe40008000f00 */
[----:B------:R-:W-:-:S04]  /*5ab0*/  MOV R33, UR19 ;  /* 0x0000001300217c02 */ /* 0x000fc80008000f00 */
[----:B------:R-:W-:Y:S06]  /*5ac0*/  @P0 MEMBAR.ALL.GPU ;  /* 0x0000000000000992 */ /* 0x000fec000000a000 */
[----:B------:R-:W-:-:S00]  /*5ad0*/  @P0 ERRBAR ;  /* 0x00000000000009ab */ /* 0x000fc00000000000 */
[----:B------:R-:W-:Y:S06]  /*5ae0*/  @P0 CGAERRBAR ;  /* 0x00000000000005ab */ /* 0x000fec0000000000 */
[----:B------:R1:W-:Y:S01]  /*5af0*/  @P0 REDG.E.ADD.S32.STRONG.GPU desc[UR22][R32.64], R3 ;  /* 0x000000032000098e */ /* 0x0003e2000c10e396 */
[----:B------:R-:W-:-:S04]  /*5b00*/  PLOP3.LUT P0, PT, PT, PT, UP0, 0x80, 0x0 ;  /* 0x000000000000781c */ /* 0x000fc80003f0f008 */
[----:B-1----:R-:W-:-:S04]  /*5b10*/  SEL R3, RZ, UR15, P0 ;  /* 0x0000000fff037c07 */ /* 0x002fc80008000000 */
[----:B------:R-:W-:-:S13]  /*5b20*/  ISETP.NE.AND P0, PT, R3, -0x1, PT ;  /* 0xffffffff0300780c */ /* 0x000fda0003f05270 */
[----:B------:R-:W-:Y:S05]  /*5b30*/  @!P0 BRA `(.L_x_1505) ;  /* 0x00000000001c8947 */ /* 0x000fea0003800000 */
.L_x_1506:
[----:B------:R-:W-:Y:S02]  /*5b40*/  MOV R32, UR18 ;  /* 0x0000001200207c02 */ /* 0x000fe40008000f00 */
[----:B------:R-:W-:-:S05]  /*5b50*/  MOV R33, UR19 ;  /* 0x0000001300217c02 */ /* 0x000fca0008000f00 */
[----:B------:R-:W2:Y:S04]  /*5b60*/  LDG.E.STRONG.GPU R32, desc[UR22][R32.64] ;  /* 0x0000001620207981 */ /* 0x000ea8000c1ef900 */
[----:B--2---:R-:W-:Y:S01]  /*5b70*/  CCTL.IVALL ;  /* 0x00000000ff00798f */ /* 0x004fe20002000000 */
[----:B------:R-:W-:Y:S05]  /*5b80*/  YIELD ;  /* 0x0000000000007946 */ /* 0x000fea0003800000 */
[----:B------:R-:W-:-:S13]  /*5b90*/  ISETP.NE.AND P0, PT, R32, R3, PT ;  /* 0x000000032000720c */ /* 0x000fda0003f05270 */
[----:B------:R-:W-:Y:S05]  /*5ba0*/  @P0 BRA `(.L_x_1506) ;  /* 0xfffffffc00e40947 */ /* 0x000fea000383ffff */
.L_x_1505:
[----:B------:R-:W-:Y:S01]  /*5bb0*/  ISETP.NE.AND P0, PT, RZ, UR15, PT ;  /* 0x0000000fff007c0c */ /* 0x000fe2000bf05270 */
[----:B------:R-:W-:Y:S05]  /*5bc0*/  WARPSYNC.ALL ;  /* 0x0000000000007948 */ /* 0x000fea0003800000 */
[----:B------:R-:W-:Y:S07]  /*5bd0*/  BAR.SYNC.DEFER_BLOCKING 0x0 ;  /* 0x0000000000007b1d */ /* 0x000fee0000010000 */
[----:B------:R-:W-:Y:S05]  /*5be0*/  @!P0 BRA `(.L_x_1504) ;  /* 0x0000001400848947 */ /* 0x000fea0003800000 */
[----:B------:R-:W-:-:S04]  /*5bf0*/  UIADD3 UR5, UR15, -0x1, URZ ;  /* 0xffffffff0f057890 */ /* 0x000fc8000fffe03f */
[----:B------:R-:W-:-:S03]  /*5c00*/  UISETP.GE.U32.AND UP0, UPT, UR5, 0x3, UPT ;  /* 0x000000030500788c */ /* 0x000fc6000bf06070 */
[----:B------:R-:W-:-:S03]  /*5c10*/  UMOV UR5, URZ ;  /* 0x0000003f00057c82 */ /* 0x000fc60008000000 */
[----:B------:R-:W-:-:S13]  /*5c20*/  PLOP3.LUT P0, PT, PT, PT, UP0, 0x80, 0x0 ;  /* 0x000000000000781c */ /* 0x000fda0003f0f008 */
[----:B------:R-:W-:Y:S05]  /*5c30*/  @!P0 BRA `(.L_x_1507) ;  /* 0x0000001000d08947 */ /* 0x000fea0003800000 */
[----:B------:R-:W-:Y:S01]  /*5c40*/  ULOP3.LUT UR16, UR15, 0x3, URZ, 0xc0, !UPT ;  /* 0x000000030f107892 */ /* 0x000fe2000f8ec03f */
[----:B------:R-:W-:-:S03]  /*5c50*/  UMOV UR5, URZ ;  /* 0x0000003f00057c82 */ /* 0x000fc60008000000 */
[----:B------:R-:W-:-:S06]  /*5c60*/  UIADD3 UR16, -UR16, UR15, URZ ;  /* 0x0000000f10107290 */ /* 0x000fcc000fffe13f */
[----:B------:R-:W-:-:S13]  /*5c70*/  ISETP.LT.AND P0, PT, RZ, UR16, PT ;  /* 0x00000010ff007c0c */ /* 0x000fda000bf01270 */
[----:B------:R-:W-:Y:S05]  /*5c80*/  @!P0 BRA `(.L_x_1508) ;  /* 0x00000010000c8947 */ /* 0x000fea0003800000 */
[----:B------:R-:W-:Y:S01]  /*5c90*/  UISETP.GT.AND UP0, UPT, UR16, 0xc, UPT ;  /* 0x0000000c1000788c */ /* 0x000fe2000bf04270 */
[----:B------:R-:W-:-:S05]  /*5ca0*/  PLOP3.LUT P0, PT, PT, PT, PT, 0x80, 0x0 ;  /* 0x000000000000781c */ /* 0x000fca0003f0f070 */
[----:B------:R-:W-:-:S13]  /*5cb0*/  PLOP3.LUT P3, PT, PT, PT, UP0, 0x80, 0x0 ;  /* 0x000000000000781c */ /* 0x000fda0003f6f008 */
[----:B------:R-:W-:Y:S05]  /*5cc0*/  @!P3 BRA `(.L_x_1509) ;  /* 0x000000080098b947 */ /* 0x000fea0003800000 */
[----:B------:R-:W-:-:S13]  /*5cd0*/  PLOP3.LUT P0, PT, PT, PT, PT, 0x8, 0x0 ;  /* 0x000000000000781c */ /* 0x000fda0003f0e170 */
.L_x_1510:
[----:B------:R-:W2:Y:S02]  /*5ce0*/  S2R R3, SR_CTAID.X ;  /* 0x0000000000037919 */ /* 0x000ea40000002500 */
[----:B--2---:R-:W-:-:S13]  /*5cf0*/  ISETP.EQ.OR P6, PT, R3, UR5, P2 ;  /* 0x0000000503007c0c */ /* 0x004fda00097c2670 */
[----:B------:R-:W-:-:S05]  /*5d00*/  VOTEU.ALL UP0, P6 ;  /* 0x00000000003f7886 */ /* 0x000fca0003000000 */
[----:B------:R-:W-:-:S04]  /*5d10*/  @!UP0 UIMAD UR18, UR14, UR5, UR13 ;  /* 0x000000050e1282a4 */ /* 0x000fc8000f8e020d */
[----:B------:R-:W-:-:S06]  /*5d20*/  @!UP0 UIMAD.WIDE.U32 UR18, UR18, 0x8, UR6 ;  /* 0x00000008121288a5 */ /* 0x000fcc000f8e0006 */
[----:B-1----:R-:W-:Y:S02]  /*5d30*/  MOV R32, UR18 ;  /* 0x0000001200207c02 */ /* 0x002fe40008000f00 */
[----:B------:R-:W-:-:S06]  /*5d40*/  MOV R33, UR19 ;  /* 0x0000001300217c02 */ /* 0x000fcc0008000f00 */
[----:B------:R-:W0:Y:S01]  /*5d50*/  @!P6 LDG.E.64 R32, desc[UR22][R32.64] ;  /* 0x000000162020e981 */ /* 0x000e22000c1e1b00 */
[----:B------:R-:W-:Y:S02]  /*5d60*/  UIADD3 UR18, UR5, 0x1, URZ ;  /* 0x0000000105127890 */ /* 0x000fe4000fffe03f */
[----:B------:R-:W-:Y:S02]  /*5d70*/  UIADD3 UR20, UR5, 0x2, URZ ;  /* 0x0000000205147890 */ /* 0x000fe4000fffe03f */
[----:B------:R-:W-:Y:S02]  /*5d80*/  UIADD3 UR17, UR5, 0x3, URZ ;  /* 0x0000000305117890 */ /* 0x000fe4000fffe03f */
[C---:B------:R-:W-:Y:S02]  /*5d90*/  ISETP.EQ.OR P4, PT, R3.reuse, UR18, P2 ;  /* 0x0000001203007c0c */ /* 0x040fe40009782670 */
[----:B------:R-:W-:-:S11]  /*5da0*/  ISETP.EQ.OR P3, PT, R3, UR20, P2 ;  /* 0x0000001403007c0c */ /* 0x000fd60009762670 */
[----:B------:R-:W-:Y:S02]  /*5db0*/  VOTEU.ALL UP0, P4 ;  /* 0x00000000003f7886 */ /* 0x000fe40002000000 */
[----:B------:R-:W-:-:S03]  /*5dc0*/  VOTEU.ALL UP1, P3 ;  /* 0x00000000003f7886 */ /* 0x000fc60001820000 */
[----:B------:R-:W-:Y:S02]  /*5dd0*/  @!UP0 UIMAD UR18, UR14, UR18, UR13 ;  /* 0x000000120e1282a4 */ /* 0x000fe4000f8e020d */
[----:B------:R-:W-:Y:S02]  /*5de0*/  @!UP1 UIMAD UR20, UR14, UR20, UR13 ;  /* 0x000000140e1492a4 */ /* 0x000fe4000f8e020d */
[----:B------:R-:W-:Y:S02]  /*5df0*/  @!UP0 UIMAD.WIDE.U32 UR18, UR18, 0x8, UR6 ;  /* 0x00000008121288a5 */ /* 0x000fe4000f8e0006 */
[----:B------:R-:W-:-:S04]  /*5e00*/  @!UP1 UIMAD.WIDE.U32 UR20, UR20, 0x8, UR6 ;  /* 0x00000008141498a5 */ /* 0x000fc8000f8e0006 */
[----:B------:R-:W-:Y:S02]  /*5e10*/  MOV R34, UR18 ;  /* 0x0000001200227c02 */ /* 0x000fe40008000f00 */
[----:B------:R-:W-:-:S06]  /*5e20*/  MOV R35, UR19 ;  /* 0x0000001300237c02 */ /* 0x000fcc0008000f00 */
[----:B------:R-:W2:Y:S01]  /*5e30*/  @!P4 LDG.E.64 R34, desc[UR22][R34.64] ;  /* 0x000000162222c981 */ /* 0x000ea2000c1e1b00 */
[----:B0-----:R-:W-:Y:S01]  /*5e40*/  @!P6 FADD.FTZ R30, R30, R32 ;  /* 0x000000201e1ee221 */ /* 0x001fe20000010000 */
[----:B------:R-:W-:Y:S01]  /*5e50*/  @!P6 FADD.FTZ R31, R31, R33 ;  /* 0x000000211f1fe221 */ /* 0x000fe20000010000 */
[----:B------:R-:W-:Y:S02]  /*5e60*/  ISETP.EQ.OR P6, PT, R3, UR17, P2 ;  /* 0x0000001103007c0c */ /* 0x000fe400097c2670 */
[----:B------:R-:W-:-:S11]  /*5e70*/  MOV R32, UR20 ;  /* 0x0000001400207c02 */ /* 0x000fd60008000f00 */
[----:B------:R-:W-:-:S05]  /*5e80*/  VOTEU.ALL UP0, P6 ;  /* 0x00000000003f7886 */ /* 0x000fca0003000000 */
[----:B------:R-:W-:Y:S01]  /*5e90*/  @!UP0 UIMAD UR18, UR14, UR17, UR13 ;  /* 0x000000110e1282a4 */ /* 0x000fe2000f8e020d */
[----:B------:R-:W-:-:S03]  /*5ea0*/  MOV R33, UR21 ;  /* 0x0000001500217c02 */ /* 0x000fc60008000f00 */
[----:B------:R-:W-:-:S03]  /*5eb0*/  @!UP0 UIMAD.WIDE.U32 UR18, UR18, 0x8, UR6 ;  /* 0x00000008121288a5 */ /* 0x000fc6000f8e0006 */
[----:B------:R-:W3:Y:S03]  /*5ec0*/  @!P3 LDG.E.64 R32, desc[UR22][R32.64] ;  /* 0x000000162020b981 */ /* 0x000ee6000c1e1b00 */
[----:B------:R-:W-:Y:S02]  /*5ed0*/  MOV R36, UR18 ;  /* 0x0000001200247c02 */ /* 0x000fe40008000f00 */
[----:B------:R-:W-:-:S06]  /*5ee0*/  MOV R37, UR19 ;  /* 0x0000001300257c02 */ /* 0x000fcc0008000f00 */
[----:B------:R-:W4:Y:S01]  /*5ef0*/  @!P6 LDG.E.64 R36, desc[UR22][R36.64] ;  /* 0x000000162424e981 */ /* 0x000f22000c1e1b00 */
[----:B------:R-:W-:Y:S01]  /*5f00*/  UIADD3 UR18, UR5, 0x4, URZ ;  /* 0x0000000405127890 */ /* 0x000fe2000fffe03f */
[----:B--2---:R-:W-:Y:S01]  /*5f10*/  @!P4 FADD.FTZ R30, R30, R34 ;  /* 0x000000221e1ec221 */ /* 0x004fe20000010000 */
[----:B------:R-:W-:-:S04]  /*5f20*/  @!P4 FADD.FTZ R31, R31, R35 ;  /* 0x000000231f1fc221 */ /* 0x000fc80000010000 */
[----:B------:R-:W-:Y:S01]  /*5f30*/  ISETP.EQ.OR P4, PT, R3, UR18, P2 ;  /* 0x0000001203007c0c */ /* 0x000fe20009782670 */
[----:B------:R-:W-:Y:S02]  /*5f40*/  UIADD3 UR20, UR5, 0x5, URZ ;  /* 0x0000000505147890 */ /* 0x000fe4000fffe03f */
[----:B------:R-:W-:-:S10]  /*5f50*/  UIADD3 UR17, UR5, 0x6, URZ ;  /* 0x0000000605117890 */ /* 0x000fd4000fffe03f */
[----:B------:R-:W-:-:S05]  /*5f60*/  VOTEU.ALL UP0, P4 ;  /* 0x00000000003f7886 */ /* 0x000fca0002000000 */
[----:B------:R-:W-:-:S04]  /*5f70*/  @!UP0 UIMAD UR18, UR14, UR18, UR13 ;  /* 0x000000120e1282a4 */ /* 0x000fc8000f8e020d */
[----:B------:R-:W-:-:S06]  /*5f80*/  @!UP0 UIMAD.WIDE.U32 UR18, UR18, 0x8, UR6 ;  /* 0x00000008121288a5 */ /* 0x000fcc000f8e0006 */
[----:B------:R-:W-:Y:S02]  /*5f90*/  MOV R34, UR18 ;  /* 0x0000001200227c02 */ /* 0x000fe40008000f00 */
[----:B------:R-:W-:-:S06]  /*5fa0*/  MOV R35, UR19 ;  /* 0x0000001300237c02 */ /* 0x000fcc0008000f00 */
[----:B------:R-:W2:Y:S01]  /*5fb0*/  @!P4 LDG.E.64 R34, desc[UR22][R34.64] ;  /* 0x000000162222c981 */ /* 0x000ea2000c1e1b00 */
[----:B---3--:R-:W-:Y:S01]  /*5fc0*/  @!P3 FADD.FTZ R30, R30, R32 ;  /* 0x000000201e1eb221 */ /* 0x008fe20000010000 */
[----:B------:R-:W-:Y:S01]  /*5fd0*/  @!P3 FADD.FTZ R31, R31, R33 ;  /* 0x000000211f1fb221 */ /* 0x000fe20000010000 */
[----:B------:R-:W-:Y:S02]  /*5fe0*/  ISETP.EQ.OR P3, PT, R3, UR20, P2 ;  /* 0x0000001403007c0c */ /* 0x000fe40009762670 */
[----:B----4-:R-:W-:Y:S01]  /*5ff0*/  @!P6 FADD.FTZ R30, R30, R36 ;  /* 0x000000241e1ee221 */ /* 0x010fe20000010000 */
[----:B------:R-:W-:Y:S01]  /*6000*/  @!P6 FADD.FTZ R31, R31, R37 ;  /* 0x000000251f1fe221 */ /* 0x000fe20000010000 */
[----:B------:R-:W-:-:S09]  /*6010*/  ISETP.EQ.OR P6, PT, R3, UR17, P2 ;  /* 0x0000001103007c0c */ /* 0x000fd200097c2670 */
[----:B------:R-:W-:-:S05]  /*6020*/  VOTEU.ALL UP1, P3 ;  /* 0x00000000003f7886 */ /* 0x000fca0001820000 */
[----:B------:R-:W-:Y:S01]  /*6030*/  @!UP1 UIMAD UR20, UR14, UR20, UR13 ;  /* 0x000000140e1492a4 */ /* 0x000fe2000f8e020d */
[----:B------:R-:W-:-:S03]  /*6040*/  VOTEU.ALL UP0, P6 ;  /* 0x00000000003f7886 */ /* 0x000fc60003000000 */
[----:B------:R-:W-:Y:S02]  /*6050*/  @!UP1 UIMAD.WIDE.U32 UR20, UR20, 0x8, UR6 ;  /* 0x00000008141498a5 */ /* 0x000fe4000f8e0006 */
[----:B------:R-:W-:-:S04]  /*6060*/  @!UP0 UIMAD UR18, UR14, UR17, UR13 ;  /* 0x000000110e1282a4 */ /* 0x000fc8000f8e020d */
[----:B------:R-:W-:Y:S01]  /*6070*/  MOV R32, UR20 ;  /* 0x0000001400207c02 */ /* 0x000fe20008000f00 */
[----:B------:R-:W-:Y:S01]  /*6080*/  @!UP0 UIMAD.WIDE.U32 UR18, UR18, 0x8, UR6 ;  /* 0x00000008121288a5 */ /* 0x000fe2000f8e0006 */
[----:B------:R-:W-:-:S05]  /*6090*/  MOV R33, UR21 ;  /* 0x0000001500217c02 */ /* 0x000fca0008000f00 */
[----:B------:R-:W-:Y:S01]  /*60a0*/  MOV R36, UR18 ;  /* 0x0000001200247c02 */ /* 0x000fe20008000f00 */
[----:B------:R-:W3:Y:S01]  /*60b0*/  @!P3 LDG.E.64 R32, desc[UR22][R32.64] ;  /* 0x000000162020b981 */ /* 0x000ee2000c1e1b00 */
        /* <DEDUP_REMOVED lines=25> */
[----:B------:R-:W-:Y:S01]  /*6250*/  @!UP0 UIMAD.WIDE.U32 UR18, UR18, 0x8, UR6 ;  /* 0x00000008121288a5 */ /* 0x000fe2000f8e0006 */
[----:B------:R-:W-:Y:S02]  /*6260*/  MOV R32, UR20 ;  /* 0x0000001400207c02 */ /* 0x000fe40008000f00 */
[----:B------:R-:W-:-:S03]  /*6270*/  MOV R33, UR21 ;  /* 0x0000001500217c02 */ /* 0x000fc60008000f00 */
[----:B------:R-:W-:Y:S02]  /*6280*/  MOV R36, UR18 ;  /* 0x0000001200247c02 */ /* 0x000fe40008000f00 */
[----:B------:R-:W-:Y:S01]  /*6290*/  MOV R37, UR19 ;  /* 0x0000001300257c02 */ /* 0x000fe20008000f00 */
[----:B------:R-:W3:Y:S05]  /*62a0*/  @!P3 LDG.E.64 R32, desc[UR22][R32.64] ;  /* 0x000000162020b981 */ /* 0x000eea000c1e1b00 */
        /* <DEDUP_REMOVED lines=19> */
[----:B------:R-:W-:-:S04]  /*63e0*/  VOTEU.ALL UP1, P3 ;  /* 0x00000000003f7886 */ /* 0x000fc80001820000 */
[----:B------:R-:W-:Y:S01]  /*63f0*/  VOTEU.ALL UP0, P6 ;  /* 0x00000000003f7886 */ /* 0x000fe20003000000 */
[----:B------:R-:W-:-:S04]  /*6400*/  @!UP1 UIMAD UR20, UR14, UR20, UR13 ;  /* 0x000000140e1492a4 */ /* 0x000fc8000f8e020d */
        /* <DEDUP_REMOVED lines=30> */
[----:B------:R-:W-:Y:S02]  /*65f0*/  @!UP2 UIMAD UR17, UR14, UR17, UR13 ;  /* 0x000000110e11a2a4 */ /* 0x000fe4000f8e020d */
[----:B------:R-:W-:Y:S02]  /*6600*/  @!UP1 UIMAD.WIDE.U32 UR20, UR20, 0x8, UR6 ;  /* 0x00000008141498a5 */ /* 0x000fe4000f8e0006 */
[----:B------:R-:W-:-:S04]  /*6610*/  @!UP2 UIMAD.WIDE.U32 UR18, UR17, 0x8, UR6 ;  /* 0x000000081112a8a5 */ /* 0x000fc8000f8e0006 */
[----:B------:R-:W-:Y:S02]  /*6620*/  MOV R32, UR20 ;  /* 0x0000001400207c02 */ /* 0x000fe40008000f00 */
[----:B------:R-:W-:Y:S02]  /*6630*/  MOV R33, UR21 ;  /* 0x0000001500217c02 */ /* 0x000fe40008000f00 */
[----:B------:R-:W-:Y:S02]  /*6640*/  MOV R36, UR18 ;  /* 0x0000001200247c02 */ /* 0x000fe40008000f00 */
[----:B------:R-:W-:Y:S02]  /*6650*/  MOV R37, UR19 ;  /* 0x0000001300257c02 */ /* 0x000fe40008000f00 */
[----:B------:R-:W3:Y:S04]  /*6660*/  @!P3 LDG.E.64 R32, desc[UR22][R32.64] ;  /* 0x000000162020b981 */ /* 0x000ee8000c1e1b00 */
[----:B------:R-:W4:Y:S01]  /*6670*/  @!P6 LDG.E.64 R36, desc[UR22][R36.64] ;  /* 0x000000162424e981 */ /* 0x000f22000c1e1b00 */
[----:B------:R-:W-:-:S04]  /*6680*/  UIADD3 UR16, UR16, -0x10, URZ ;  /* 0xfffffff010107890 */ /* 0x000fc8000fffe03f */
[----:B------:R-:W-:Y:S01]  /*6690*/  UISETP.GT.AND UP0, UPT, UR16, 0xc, UPT ;  /* 0x0000000c1000788c */ /* 0x000fe2000bf04270 */
[----:B--2---:R-:W-:Y:S01]  /*66a0*/  @!P4 FADD.FTZ R30, R30, R34 ;  /* 0x000000221e1ec221 */ /* 0x004fe20000010000 */
[----:B------:R-:W-:-:S04]  /*66b0*/  @!P4 FADD.FTZ R31, R31, R35 ;  /* 0x000000231f1fc221 */ /* 0x000fc80000010000 */
[----:B------:R-:W-:Y:S01]  /*66c0*/  PLOP3.LUT P4, PT, PT, PT, UP0, 0x80, 0x0 ;  /* 0x000000000000781c */ /* 0x000fe20003f8f008 */
[----:B------:R-:W-:Y:S01]  /*66d0*/  UIADD3 UR5, UR5, 0x10, URZ ;  /* 0x0000001005057890 */ /* 0x000fe2000fffe03f */
[----:B---3--:R-:W-:Y:S01]  /*66e0*/  @!P3 FADD.FTZ R30, R30, R32 ;  /* 0x000000201e1eb221 */ /* 0x008fe20000010000 */
[----:B------:R-:W-:-:S03]  /*66f0*/  @!P3 FADD.FTZ R31, R31, R33 ;  /* 0x000000211f1fb221 */ /* 0x000fc60000010000 */
[----:B----4-:R-:W-:Y:S01]  /*6700*/  @!P6 FADD.FTZ R30, R30, R36 ;  /* 0x000000241e1ee221 */ /* 0x010fe20000010000 */
[----:B------:R-:W-:-:S06]  /*6710*/  @!P6 FADD.FTZ R31, R31, R37 ;  /* 0x000000251f1fe221 */ /* 0x000fcc0000010000 */
[----:B------:R-:W-:Y:S05]  /*6720*/  @P4 BRA `(.L_x_1510) ;  /* 0xfffffff4006c4947 */ /* 0x000fea000383ffff */
.L_x_1509:
[----:B------:R-:W-:-:S06]  /*6730*/  UISETP.GT.AND UP0, UPT, UR16, 0x4, UPT ;  /* 0x000000041000788c */ /* 0x000fcc000bf04270 */
[----:B------:R-:W-:-:S13]  /*6740*/  PLOP3.LUT P3, PT, PT, PT, UP0, 0x80, 0x0 ;  /* 0x000000000000781c */ /* 0x000fda0003f6f008 */
[----:B------:R-:W-:Y:S05]  /*6750*/  @!P3 BRA `(.L_x_1511) ;  /* 0x000000040050b947 */ /* 0x000fea0003800000 */
[----:B------:R-:W2:Y:S02]  /*6760*/  S2R R3, SR_CTAID.X ;  /* 0x0000000000037919 */ /* 0x000ea40000002500 */
[----:B--2---:R-:W-:-:S13]  /*6770*/  ISETP.EQ.OR P0, PT, R3, UR5, P2 ;  /* 0x0000000503007c0c */ /* 0x004fda0009702670 */
[----:B------:R-:W-:-:S05]  /*6780*/  VOTEU.ALL UP0, P0 ;  /* 0x00000000003f7886 */ /* 0x000fca0000000000 */
[----:B------:R-:W-:-:S04]  /*6790*/  @!UP0 UIMAD UR18, UR5, UR14, UR13 ;  /* 0x0000000e051282a4 */ /* 0x000fc8000f8e020d */
[----:B------:R-:W-:-:S06]  /*67a0*/  @!UP0 UIMAD.WIDE.U32 UR18, UR18, 0x8, UR6 ;  /* 0x00000008121288a5 */ /* 0x000fcc000f8e0006 */
[----:B-1----:R-:W-:Y:S01]  /*67b0*/  MOV R32, UR18 ;  /* 0x0000001200207c02 */ /* 0x002fe20008000f00 */
[----:B------:R-:W-:Y:S01]  /*67c0*/  UIADD3 UR18, UR5, 0x1, URZ ;  /* 0x0000000105127890 */ /* 0x000fe2000fffe03f */
[----:B------:R-:W-:Y:S01]  /*67d0*/  MOV R33, UR19 ;  /* 0x0000001300217c02 */ /* 0x000fe20008000f00 */
[----:B------:R-:W-:-:S04]  /*67e0*/  UIADD3 UR20, UR5, 0x2, URZ ;  /* 0x0000000205147890 */ /* 0x000fc8000fffe03f */
[C---:B------:R-:W-:Y:S01]  /*67f0*/  ISETP.EQ.OR P4, PT, R3.reuse, UR18, P2 ;  /* 0x0000001203007c0c */ /* 0x040fe20009782670 */
[----:B------:R-:W-:Y:S01]  /*6800*/  UIADD3 UR17, UR5, 0x3, URZ ;  /* 0x0000000305117890 */ /* 0x000fe2000fffe03f */
[C---:B------:R-:W-:Y:S01]  /*6810*/  ISETP.EQ.OR P6, PT, R3.reuse, UR20, P2 ;  /* 0x0000001403007c0c */ /* 0x040fe200097c2670 */
[----:B------:R-:W0:Y:S04]  /*6820*/  @!P0 LDG.E.64 R32, desc[UR22][R32.64] ;  /* 0x0000001620208981 */ /* 0x000e28000c1e1b00 */
[----:B------:R-:W-:-:S06]  /*6830*/  ISETP.EQ.OR P3, PT, R3, UR17, P2 ;  /* 0x0000001103007c0c */ /* 0x000fcc0009762670 */
[----:B------:R-:W-:Y:S02]  /*6840*/  VOTEU.ALL UP0, P4 ;  /* 0x00000000003f7886 */ /* 0x000fe40002000000 */
[----:B------:R-:W-:-:S03]  /*6850*/  VOTEU.ALL UP1, P6 ;  /* 0x00000000003f7886 */ /* 0x000fc60003020000 */
[----:B------:R-:W-:Y:S02]  /*6860*/  @!UP0 UIMAD UR18, UR14, UR18, UR13 ;  /* 0x000000120e1282a4 */ /* 0x000fe4000f8e020d */
[----:B------:R-:W-:Y:S02]  /*6870*/  @!UP1 UIMAD UR20, UR14, UR20, UR13 ;  /* 0x000000140e1492a4 */ /* 0x000fe4000f8e020d */
[----:B------:R-:W-:Y:S01]  /*6880*/  @!UP0 UIMAD.WIDE.U32 UR18, UR18, 0x8, UR6 ;  /* 0x00000008121288a5 */ /* 0x000fe2000f8e0006 */
[----:B------:R-:W-:Y:S01]  /*6890*/  VOTEU.ALL UP2, P3 ;  /* 0x00000000003f7886 */ /* 0x000fe20001840000 */
[----:B------:R-:W-:-:S04]  /*68a0*/  @!UP1 UIMAD.WIDE.U32 UR20, UR20, 0x8, UR6 ;  /* 0x00000008141498a5 */ /* 0x000fc8000f8e0006 */
[----:B------:R-:W-:Y:S01]  /*68b0*/  MOV R36, UR18 ;  /* 0x0000001200247c02 */ /* 0x000fe20008000f00 */
[----:B------:R-:W-:Y:S01]  /*68c0*/  @!UP2 UIMAD UR17, UR14, UR17, UR13 ;  /* 0x000000110e11a2a4 */ /* 0x000fe2000f8e020d */
[----:B------:R-:W-:Y:S02]  /*68d0*/  MOV R37, UR19 ;  /* 0x0000001300257c02 */ /* 0x000fe40008000f00 */
[----:B------:R-:W-:Y:S01]  /*68e0*/  MOV R34, UR20 ;  /* 0x0000001400227c02 */ /* 0x000fe20008000f00 */
[----:B------:R-:W-:Y:S01]  /*68f0*/  @!UP2 UIMAD.WIDE.U32 UR18, UR17, 0x8, UR6 ;  /* 0x000000081112a8a5 */ /* 0x000fe2000f8e0006 */
[----:B------:R-:W-:Y:S02]  /*6900*/  MOV R35, UR21 ;  /* 0x0000001500237c02 */ /* 0x000fe40008000f00 */
[----:B------:R-:W2:Y:S03]  /*6910*/  @!P4 LDG.E.64 R36, desc[UR22][R36.64] ;  /* 0x000000162424c981 */ /* 0x000ea6000c1e1b00 */
[----:B------:R-:W-:Y:S01]  /*6920*/  MOV R38, UR18 ;  /* 0x0000001200267c02 */ /* 0x000fe20008000f00 */
[----:B------:R-:W3:Y:S01]  /*6930*/  @!P6 LDG.E.64 R34, desc[UR22][R34.64] ;  /* 0x000000162222e981 */ /* 0x000ee2000c1e1b00 */
[----:B------:R-:W-:-:S06]  /*6940*/  MOV R39, UR19 ;  /* 0x0000001300277c02 */ /* 0x000fcc0008000f00 */
[----:B------:R-:W4:Y:S01]  /*6950*/  @!P3 LDG.E.64 R38, desc[UR22][R38.64] ;  /* 0x000000162626b981 */ /* 0x000f22000c1e1b00 */
[----:B------:R-:W-:-:S04]  /*6960*/  UIADD3 UR17, UR5, 0x4, URZ ;  /* 0x0000000405117890 */ /* 0x000fc8000fffe03f */
[----:B------:R-:W-:Y:S02]  /*6970*/  UIADD3 UR20, UR17, 0x1, URZ ;  /* 0x0000000111147890 */ /* 0x000fe4000fffe03f */
[----:B------:R-:W-:Y:S02]  /*6980*/  UIADD3 UR5, UR17, 0x2, URZ ;  /* 0x0000000211057890 */ /* 0x000fe4000fffe03f */
[----:B------:R-:W-:Y:S01]  /*6990*/  UIADD3 UR27, UR17, 0x3, URZ ;  /* 0x00000003111b7890 */ /* 0x000fe2000fffe03f */
[----:B0-----:R-:W-:Y:S01]  /*69a0*/  @!P0 FADD.FTZ R30, R30, R32 ;  /* 0x000000201e1e8221 */ /* 0x001fe20000010000 */
[----:B------:R-:W-:Y:S01]  /*69b0*/  @!P0 FADD.FTZ R31, R31, R33 ;  /* 0x000000211f1f8221 */ /* 0x000fe20000010000 */
[----:B------:R-:W-:-:S13]  /*69c0*/  ISETP.EQ.OR P0, PT, R3, UR17, P2 ;  /* 0x0000001103007c0c */ /* 0x000fda0009702670 */
[----:B------:R-:W-:Y:S01]  /*69d0*/  VOTEU.ALL UP0, P0 ;  /* 0x00000000003f7886 */ /* 0x000fe20000000000 */
[----:B--2---:R-:W-:Y:S01]  /*69e0*/  @!P4 FADD.FTZ R30, R30, R36 ;  /* 0x000000241e1ec221 */ /* 0x004fe20000010000 */
[----:B------:R-:W-:Y:S01]  /*69f0*/  @!P4 FADD.FTZ R31, R31, R37 ;  /* 0x000000251f1fc221 */ /* 0x000fe20000010000 */
[----:B------:R-:W-:Y:S02]  /*6a00*/  ISETP.EQ.OR P4, PT, R3, UR20, P2 ;  /* 0x0000001403007c0c */ /* 0x000fe40009782670 */
[----:B---3--:R-:W-:Y:S01]  /*6a10*/  @!P6 FADD.FTZ R30, R30, R34 ;  /* 0x000000221e1ee221 */ /* 0x008fe20000010000 */
[----:B------:R-:W-:Y:S01]  /*6a20*/  @!P6 FADD.FTZ R31, R31, R35 ;  /* 0x000000231f1fe221 */ /* 0x000fe20000010000 */
[----:B------:R-:W-:Y:S02]  /*6a30*/  ISETP.EQ.OR P6, PT, R3, UR5, P2 ;  /* 0x0000000503007c0c */ /* 0x000fe400097c2670 */
[----:B----4-:R-:W-:Y:S01]  /*6a40*/  @!P3 FADD.FTZ R30, R30, R38 ;  /* 0x000000261e1eb221 */ /* 0x010fe20000010000 */
[----:B------:R-:W-:Y:S01]  /*6a50*/  @!P3 FADD.FTZ R31, R31, R39 ;  /* 0x000000271f1fb221 */ /* 0x000fe20000010000 */
[----:B------:R-:W-:Y:S01]  /*6a60*/  ISETP.EQ.OR P3, PT, R3, UR27, P2 ;  /* 0x0000001b03007c0c */ /* 0x000fe20009762670 */
[----:B------:R-:W-:-:S04]  /*6a70*/  @!UP0 UIMAD UR18, UR14, UR17, UR13 ;  /* 0x000000110e1282a4 */ /* 0x000fc8000f8e020d */
[----:B------:R-:W-:-:S04]  /*6a80*/  VOTEU.ALL UP1, P4 ;  /* 0x00000000003f7886 */ /* 0x000fc80002020000 */
[----:B------:R-:W-:Y:S01]  /*6a90*/  VOTEU.ALL UP2, P6 ;  /* 0x00000000003f7886 */ /* 0x000fe20003040000 */
[----:B------:R-:W-:Y:S02]  /*6aa0*/  @!UP0 UIMAD.WIDE.U32 UR18, UR18, 0x8, UR6 ;  /* 0x00000008121288a5 */ /* 0x000fe4000f8e0006 */
[----:B------:R-:W-:Y:S02]  /*6ab0*/  @!UP1 UIMAD UR20, UR14, UR20, UR13 ;  /* 0x000000140e1492a4 */ /* 0x000fe4000f8e020d */
[----:B------:R-:W-:Y:S01]  /*6ac0*/  @!UP2 UIMAD UR5, UR14, UR5, UR13 ;  /* 0x000000050e05a2a4 */ /* 0x000fe2000f8e020d */
[----:B------:R-:W-:Y:S01]  /*6ad0*/  VOTEU.ALL UP0, P3 ;  /* 0x00000000003f7886 */ /* 0x000fe20001800000 */
[----:B------:R-:W-:Y:S01]  /*6ae0*/  @!UP1 UIMAD.WIDE.U32 UR20, UR20, 0x8, UR6 ;  /* 0x00000008141498a5 */ /* 0x000fe2000f8e0006 */
[----:B------:R-:W-:Y:S02]  /*6af0*/  MOV R36, UR18 ;  /* 0x0000001200247c02 */ /* 0x000fe40008000f00 */
[----:B------:R-:W-:Y:S01]  /*6b00*/  MOV R37, UR19 ;  /* 0x0000001300257c02 */ /* 0x000fe20008000f00 */
[----:B------:R-:W-:-:S02]  /*6b10*/  @!UP2 UIMAD.WIDE.U32 UR18, UR5, 0x8, UR6 ;  /* 0x000000080512a8a5 */ /* 0x000fc4000f8e0006 */
[----:B------:R-:W-:Y:S01]  /*6b20*/  @!UP0 UIMAD UR5, UR14, UR27, UR13 ;  /* 0x0000001b0e0582a4 */ /* 0x000fe2000f8e020d */
[----:B------:R-:W-:Y:S02]  /*6b30*/  MOV R34, UR20 ;  /* 0x0000001400227c02 */ /* 0x000fe40008000f00 */
[----:B------:R-:W-:Y:S01]  /*6b40*/  MOV R35, UR21 ;  /* 0x0000001500237c02 */ /* 0x000fe20008000f00 */
[----:B------:R-:W2:Y:S01]  /*6b50*/  @!P0 LDG.E.64 R36, desc[UR22][R36.64] ;  /* 0x0000001624248981 */ /* 0x000ea2000c1e1b00 */
[----:B------:R-:W-:Y:S02]  /*6b60*/  MOV R32, UR18 ;  /* 0x0000001200207c02 */ /* 0x000fe40008000f00 */
[----:B------:R-:W-:Y:S01]  /*6b70*/  MOV R33, UR19 ;  /* 0x0000001300217c02 */ /* 0x000fe20008000f00 */
[----:B------:R-:W-:Y:S01]  /*6b80*/  @!UP0 UIMAD.WIDE.U32 UR18, UR5, 0x8, UR6 ;  /* 0x00000008051288a5 */ /* 0x000fe2000f8e0006 */
[----:B------:R-:W3:Y:S04]  /*6b90*/  @!P4 LDG.E.64 R34, desc[UR22][R34.64] ;  /* 0x000000162222c981 */ /* 0x000ee8000c1e1b00 */
[----:B------:R-:W4:Y:S01]  /*6ba0*/  @!P6 LDG.E.64 R32, desc[UR22][R32.64] ;  /* 0x000000162020e981 */ /* 0x000f22000c1e1b00 */
[----:B------:R-:W-:-:S02]  /*6bb0*/  MOV R38, UR18 ;  /* 0x0000001200267c02 */ /* 0x000fc40008000f00 */
[----:B------:R-:W-:-:S06]  /*6bc0*/  MOV R39, UR19 ;  /* 0x0000001300277c02 */ /* 0x000fcc0008000f00 */
[----:B------:R-:W5:Y:S01]  /*6bd0*/  @!P3 LDG.E.64 R38, desc[UR22][R38.64] ;  /* 0x000000162626b981 */ /* 0x000f62000c1e1b00 */
[----:B------:R-:W-:Y:S02]  /*6be0*/  UIADD3 UR16, UR16, -0x4, URZ ;  /* 0xfffffffc10107890 */ /* 0x000fe4000fffe03f */
[----:B------:R-:W-:Y:S02]  /*6bf0*/  UIADD3 UR5, UR17, 0x4, URZ ;  /* 0x0000000411057890 */ /* 0x000fe4000fffe03f */
[----:B------:R-:W-:Y:S01]  /*6c00*/  UIADD3 UR16, UR16, -0x4, URZ ;  /* 0xfffffffc10107890 */ /* 0x000fe2000fffe03f */
        /* <DEDUP_REMOVED lines=9> */
.L_x_1511:
[----:B------:R-:W-:-:S13]  /*6ca0*/  ISETP.NE.OR P0, PT, RZ, UR16, P0 ;  /* 0x00000010ff007c0c */ /* 0x000fda0008705670 */
[----:B------:R-:W-:Y:S05]  /*6cb0*/  @!P0 BRA `(.L_x_1507) ;  /* 0x0000000000b08947 */ /* 0x000fea0003800000 */
.L_x_1508:
[----:B------:R-:W2:Y:S02]  /*6cc0*/  S2R R3, SR_CTAID.X ;  /* 0x0000000000037919 */ /* 0x000ea40000002500 */
[----:B--2---:R-:W-:-:S13]  /*6cd0*/  ISETP.EQ.OR P3, PT, R3, UR5, P2 ;  /* 0x0000000503007c0c */ /* 0x004fda0009762670 */
[----:B------:R-:W-:-:S05]  /*6ce0*/  VOTEU.ALL UP0, P3 ;  /* 0x00000000003f7886 */ /* 0x000fca0001800000 */
[----:B------:R-:W-:-:S04]  /*6cf0*/  @!UP0 UIMAD UR18, UR14, UR5, UR13 ;  /* 0x000000050e1282a4 */ /* 0x000fc8000f8e020d */
[----:B------:R-:W-:-:S06]  /*6d00*/  @!UP0 UIMAD.WIDE.U32 UR18, UR18, 0x8, UR6 ;  /* 0x00000008121288a5 */ /* 0x000fcc000f8e0006 */
[----:B-1----:R-:W-:Y:S01]  /*6d10*/  MOV R34, UR18 ;  /* 0x0000001200227c02 */ /* 0x002fe20008000f00 */
[----:B------:R-:W-:Y:S01]  /*6d20*/  UIADD3 UR18, UR5, 0x1, URZ ;  /* 0x0000000105127890 */ /* 0x000fe2000fffe03f */
[----:B------:R-:W-:-:S05]  /*6d30*/  MOV R35, UR19 ;  /* 0x0000001300237c02 */ /* 0x000fca0008000f00 */
[----:B------:R-:W-:Y:S01]  /*6d40*/  ISETP.EQ.OR P4, PT, R3, UR18, P2 ;  /* 0x0000001203007c0c */ /* 0x000fe20009782670 */
[----:B------:R-:W0:Y:S01]  /*6d50*/  @!P3 LDG.E.64 R34, desc[UR22][R34.64] ;  /* 0x000000162222b981 */ /* 0x000e22000c1e1b00 */
[----:B------:R-:W-:Y:S02]  /*6d60*/  UIADD3 UR17, UR5, 0x2, URZ ;  /* 0x0000000205117890 */ /* 0x000fe4000fffe03f */
[----:B------:R-:W-:-:S04]  /*6d70*/  UIADD3 UR20, UR5, 0x3, URZ ;  /* 0x0000000305147890 */ /* 0x000fc8000fffe03f */
[C---:B------:R-:W-:Y:S02]  /*6d80*/  ISETP.EQ.OR P6, PT, R3.reuse, UR17, P2 ;  /* 0x0000001103007c0c */ /* 0x040fe400097c2670 */
[----:B------:R-:W-:-:S03]  /*6d90*/  ISETP.EQ.OR P0, PT, R3, UR20, P2 ;  /* 0x0000001403007c0c */ /* 0x000fc60009702670 */
[----:B------:R-:W-:-:S05]  /*6da0*/  VOTEU.ALL UP0, P4 ;  /* 0x00000000003f7886 */ /* 0x000fca0002000000 */
[----:B------:R-:W-:-:S04]  /*6db0*/  @!UP0 UIMAD UR18, UR14, UR18, UR13 ;  /* 0x000000120e1282a4 */ /* 0x000fc8000f8e020d */
[----:B------:R-:W-:-:S06]  /*6dc0*/  @!UP0 UIMAD.WIDE.U32 UR18, UR18, 0x8, UR6 ;  /* 0x00000008121288a5 */ /* 0x000fcc000f8e0006 */
[----:B------:R-:W-:Y:S02]  /*6dd0*/  MOV R32, UR18 ;  /* 0x0000001200207c02 */ /* 0x000fe40008000f00 */
[----:B------:R-:W-:-:S06]  /*6de0*/  MOV R33, UR19 ;  /* 0x0000001300217c02 */ /* 0x000fcc0008000f00 */
[----:B------:R-:W2:Y:S01]  /*6df0*/  @!P4 LDG.E.64 R32, desc[UR22][R32.64] ;  /* 0x000000162020c981 */ /* 0x000ea2000c1e1b00 */
[----:B------:R-:W-:-:S05]  /*6e00*/  VOTEU.ALL UP0, P6 ;  /* 0x00000000003f7886 */ /* 0x000fca0003000000 */
[----:B------:R-:W-:-:S04]  /*6e10*/  @!UP0 UIMAD UR18, UR14, UR17, UR13 ;  /* 0x000000110e1282a4 */ /* 0x000fc8000f8e020d */
[----:B------:R-:W-:Y:S01]  /*6e20*/  @!UP0 UIMAD.WIDE.U32 UR18, UR18, 0x8, UR6 ;  /* 0x00000008121288a5 */ /* 0x000fe2000f8e0006 */
[----:B------:R-:W-:Y:S01]  /*6e30*/  VOTEU.ALL UP0, P0 ;  /* 0x00000000003f7886 */ /* 0x000fe20000000000 */
[----:B0-----:R-:W-:-:S04]  /*6e40*/  @!P3 FADD.FTZ R30, R30, R34 ;  /* 0x000000221e1eb221 */ /* 0x001fc80000010000 */
[----:B------:R-:W-:Y:S01]  /*6e50*/  MOV R34, UR18 ;  /* 0x0000001200227c02 */ /* 0x000fe20008000f00 */
[----:B------:R-:W-:Y:S01]  /*6e60*/  @!UP0 UIMAD UR18, UR14, UR20, UR13 ;  /* 0x000000140e1282a4 */ /* 0x000fe2000f8e020d */
[----:B------:R-:W-:Y:S01]  /*6e70*/  @!P3 FADD.FTZ R31, R31, R35 ;  /* 0x000000231f1fb221 */ /* 0x000fe20000010000 */
[----:B------:R-:W-:Y:S02]  /*6e80*/  MOV R35, UR19 ;  /* 0x0000001300237c02 */ /* 0x000fe40008000f00 */
[----:B------:R-:W-:-:S04]  /*6e90*/  @!UP0 UIMAD.WIDE.U32 UR18, UR18, 0x8, UR6 ;  /* 0x00000008121288a5 */ /* 0x000fc8000f8e0006 */
[----:B------:R-:W3:Y:S01]  /*6ea0*/  @!P6 LDG.E.64 R34, desc[UR22][R34.64] ;  /* 0x000000162222e981 */ /* 0x000ee2000c1e1b00 */
[----:B--2---:R-:W-:Y:S01]  /*6eb0*/  @!P4 FADD.FTZ R30, R30, R32 ;  /* 0x000000201e1ec221 */ /* 0x004fe20000010000 */
[----:B------:R-:W-:Y:S01]  /*6ec0*/  @!P4 FADD.FTZ R31, R31, R33 ;  /* 0x000000211f1fc221 */ /* 0x000fe20000010000 */
[----:B------:R-:W-:Y:S02]  /*6ed0*/  MOV R32, UR18 ;  /* 0x0000001200207c02 */ /* 0x000fe40008000f00 */
[----:B------:R-:W-:-:S06]  /*6ee0*/  MOV R33, UR19 ;  /* 0x0000001300217c02 */ /* 0x000fcc0008000f00 */
[----:B------:R-:W2:Y:S01]  /*6ef0*/  @!P0 LDG.E.64 R32, desc[UR22][R32.64] ;  /* 0x0000001620208981 */ /* 0x000ea2000c1e1b00 */
[----:B------:R-:W-:-:S06]  /*6f00*/  UIADD3 UR16, UR16, -0x4, URZ ;  /* 0xfffffffc10107890 */ /* 0x000fcc000fffe03f */
[----:B------:R-:W-:Y:S01]  /*6f10*/  ISETP.NE.AND P3, PT, RZ, UR16, PT ;  /* 0x00000010ff007c0c */ /* 0x000fe2000bf65270 */
[----:B------:R-:W-:Y:S01]  /*6f20*/  UIADD3 UR5, UR5, 0x4, URZ ;  /* 0x0000000405057890 */ /* 0x000fe2000fffe03f */
[----:B---3--:R-:W-:Y:S01]  /*6f30*/  @!P6 FADD.FTZ R30, R30, R34 ;  /* 0x000000221e1ee221 */ /* 0x008fe20000010000 */
[----:B------:R-:W-:-:S03]  /*6f40*/  @!P6 FADD.FTZ R31, R31, R35 ;  /* 0x000000231f1fe221 */ /* 0x000fc60000010000 */
[----:B--2---:R-:W-:Y:S01]  /*6f50*/  @!P0 FADD.FTZ R30, R30, R32 ;  /* 0x000000201e1e8221 */ /* 0x004fe20000010000 */
[----:B------:R-:W-:-:S06]  /*6f60*/  @!P0 FADD.FTZ R31, R31, R33 ;  /* 0x000000211f1f8221 */ /* 0x000fcc0000010000 */
[----:B------:R-:W-:Y:S05]  /*6f70*/  @P3 BRA `(.L_x_1508) ;  /* 0xfffffffc00503947 */ /* 0x000fea000383ffff */
.L_x_1507:
[----:B------:R-:W-:-:S06]  /*6f80*/  ULOP3.LUT UP0, UR15, UR15, 0x3, URZ, 0xc0, !UPT ;  /* 0x000000030f0f7892 */ /* 0x000fcc000f80c03f */
[----:B------:R-:W-:-:S13]  /*6f90*/  PLOP3.LUT P0, PT, PT, PT, UP0, 0x80, 0x0 ;  /* 0x000000000000781c */ /* 0x000fda0003f0f008 */
[----:B------:R-:W-:Y:S05]  /*6fa0*/  @!P0 BRA `(.L_x_1504) ;  /* 0x0000000000948947 */ /* 0x000fea0003800000 */
[----:B------:R-:W2:Y:S01]  /*6fb0*/  S2R R3, SR_CTAID.X ;  /* 0x0000000000037919 */ /* 0x000ea20000002500 */
[----:B------:R-:W-:Y:S01]  /*6fc0*/  BSSY B0, `(.L_x_1512) ;  /* 0x000000a000007945 */ /* 0x000fe20003800000 */
[----:B--2---:R-:W-:-:S13]  /*6fd0*/  ISETP.EQ.OR P0, PT, R3, UR5, P2 ;  /* 0x0000000503007c0c */ /* 0x004fda0009702670 */
[----:B------:R-:W-:Y:S05]  /*6fe0*/  @P0 BRA `(.L_x_1513) ;  /* 0x00000000001c0947 */ /* 0x000fea0003800000 */
[----:B------:R-:W-:-:S04]  /*6ff0*/  UIMAD UR16, UR14, UR5, UR13 ;  /* 0x000000050e1072a4 */ /* 0x000fc8000f8e020d */
[----:B------:R-:W-:-:S06]  /*7000*/  UIMAD.WIDE.U32 UR16, UR16, 0x8, UR6 ;  /* 0x00000008101078a5 */ /* 0x000fcc000f8e0006 */
[----:B-1----:R-:W-:Y:S02]  /*7010*/  MOV R32, UR16 ;  /* 0x0000001000207c02 */ /* 0x002fe40008000f00 */
[----:B------:R-:W-:-:S06]  /*7020*/  MOV R33, UR17 ;  /* 0x0000001100217c02 */ /* 0x000fcc0008000f00 */
[----:B------:R-:W0:Y:S02]  /*7030*/  LDG.E.64 R32, desc[UR22][R32.64] ;  /* 0x0000001620207981 */ /* 0x000e24000c1e1b00 */
[----:B0-----:R-:W-:Y:S01]  /*7040*/  FADD.FTZ R30, R30, R32 ;  /* 0x000000201e1e7221 */ /* 0x001fe20000010000 */
[----:B------:R-:W-:-:S07]  /*7050*/  FADD.FTZ R31, R31, R33 ;  /* 0x000000211f1f7221 */ /* 0x000fce0000010000 */
.L_x_1513:
[----:B------:R-:W-:Y:S05]  /*7060*/  BSYNC B0 ;  /* 0x0000000000007941 */ /* 0x000fea0003800000 */
.L_x_1512:
[----:B------:R-:W-:-:S06]  /*7070*/  UISETP.NE.AND UP0, UPT, UR15, 0x1, UPT ;  /* 0x000000010f00788c */ /* 0x000fcc000bf05270 */
[----:B------:R-:W-:-:S13]  /*7080*/  PLOP3.LUT P0, PT, PT, PT, UP0, 0x80, 0x0 ;  /* 0x000000000000781c */ /* 0x000fda0003f0f008 */
[----:B------:R-:W-:Y:S05]  /*7090*/  @!P0 BRA `(.L_x_1504) ;  /* 0x0000000000588947 */ /* 0x000fea0003800000 */
[----:B------:R-:W-:Y:S02]  /*70a0*/  UIADD3 UR16, UR5, 0x1, URZ ;  /* 0x0000000105107890 */ /* 0x000fe4000fffe03f */
[----:B------:R-:W-:-:S04]  /*70b0*/  UIADD3 UR5, UR5, 0x2, URZ ;  /* 0x0000000205057890 */ /* 0x000fc8000fffe03f */
[C---:B------:R-:W-:Y:S02]  /*70c0*/  ISETP.EQ.OR P3, PT, R3.reuse, UR16, P2 ;  /* 0x0000001003007c0c */ /* 0x040fe40009762670 */
[----:B------:R-:W-:-:S11]  /*70d0*/  ISETP.EQ.OR P0, PT, R3, UR5, P2 ;  /* 0x0000000503007c0c */ /* 0x000fd60009702670 */
[----:B------:R-:W-:-:S05]  /*70e0*/  VOTEU.ALL UP0, P3 ;  /* 0x00000000003f7886 */ /* 0x000fca0001800000 */
[----:B------:R-:W-:-:S04]  /*70f0*/  @!UP0 UIMAD UR16, UR16, UR14, UR13 ;  /* 0x0000000e101082a4 */ /* 0x000fc8000f8e020d */
[----:B------:R-:W-:-:S06]  /*7100*/  @!UP0 UIMAD.WIDE.U32 UR16, UR16, 0x8, UR6 ;  /* 0x00000008101088a5 */ /* 0x000fcc000f8e0006 */
[----:B-1----:R-:W-:Y:S02]  /*7110*/  MOV R32, UR16 ;  /* 0x0000001000207c02 */ /* 0x002fe40008000f00 */
[----:B------:R-:W-:-:S06]  /*7120*/  MOV R33, UR17 ;  /* 0x0000001100217c02 */ /* 0x000fcc0008000f00 */
[----:B------:R-:W0:Y:S01]  /*7130*/  @!P3 LDG.E.64 R32, desc[UR22][R32.64] ;  /* 0x000000162020b981 */ /* 0x000e22000c1e1b00 */
[----:B------:R-:W-:-:S04]  /*7140*/  MOV R3, UR15 ;  /* 0x0000000f00037c02 */ /* 0x000fc80008000f00 */
[----:B------:R-:W-:-:S13]  /*7150*/  ISETP.EQ.OR P0, PT, R3, 0x2, P0 ;  /* 0x000000020300780c */ /* 0x000fda0000702670 */
[----:B------:R-:W-:-:S05]  /*7160*/  VOTEU.ALL UP0, P0 ;  /* 0x00000000003f7886 */ /* 0x000fca0000000000 */
[----:B------:R-:W-:-:S04]  /*7170*/  @!UP0 UIMAD UR13, UR5, UR14, UR13 ;  /* 0x0000000e050d82a4 */ /* 0x000fc8000f8e020d */
[----:B------:R-:W-:Y:S01]  /*7180*/  @!UP0 UIMAD.WIDE.U32 UR6, UR13, 0x8, UR6 ;  /* 0x000000080d0688a5 */ /* 0x000fe2000f8e0006 */
[----:B0-----:R-:W-:Y:S01]  /*7190*/  @!P3 FADD.FTZ R30, R30, R32 ;  /* 0x000000201e1eb221 */ /* 0x001fe20000010000 */
[----:B------:R-:W-:-:S04]  /*71a0*/  @!P3 FADD.FTZ R31, R31, R33 ;  /* 0x000000211f1fb221 */ /* 0x000fc80000010000 */
[----:B------:R-:W-:Y:S02]  /*71b0*/  MOV R32, UR6 ;  /* 0x0000000600207c02 */ /* 0x000fe40008000f00 */
[----:B------:R-:W-:-:S06]  /*71c0*/  MOV R33, UR7 ;  /* 0x0000000700217c02 */ /* 0x000fcc0008000f00 */
[----:B------:R-:W2:Y:S02]  /*71d0*/  @!P0 LDG.E.64 R32, desc[UR22][R32.64] ;  /* 0x0000001620208981 */ /* 0x000ea4000c1e1b00 */
[----:B--2---:R-:W-:Y:S01]  /*71e0*/  @!P0 FADD.FTZ R30, R30, R32 ;  /* 0x000000201e1e8221 */ /* 0x004fe20000010000 */
[----:B------:R-:W-:-:S07]  /*71f0*/  @!P0 FADD.FTZ R31, R31, R33 ;  /* 0x000000211f1f8221 */ /* 0x000fce0000010000 */
.L_x_1504:
[----:B-1----:R1:W5:Y:S04]  /*7200*/  LDL R33, [R1+0x3c] ;  /* 0x00003c0001217983 */ /* 0x0023680000100800 */
[----:B------:R1:W5:Y:S01]  /*7210*/  LDL R32, [R1+0x30] ;  /* 0x0000300001207983 */ /* 0x0003620000100800 */
[----:B------:R-:W2:Y:S01]  /*7220*/  S2UR UR6, SR_CgaCtaId ;  /* 0x00000000000679c3 */ /* 0x000ea20000008800 */
[----:B------:R-:W-:Y:S02]  /*7230*/  UMOV UR5, 0x400 ;  /* 0x0000040000057882 */ /* 0x000fe40000000000 */
[----:B--2---:R-:W-:-:S03]  /*7240*/  ULEA UR5, UR6, UR5, 0x18 ;  /* 0x0000000506057291 */ /* 0x004fc6000f8ec03f */
[----:B------:R-:W-:-:S06]  /*7250*/  ULDC UR6, c[0x0][0x2bc] ;  /* 0x0000af0000067ab9 */ /* 0x000fcc0000000800 */
[----:B------:R-:W-:Y:S01]  /*7260*/  @!P2 STS.64 [UR5+0xc8], R30 ;  /* 0x0000c81eff00a988 */ /* 0x000fe20008000a05 */
[----:B------:R-:W-:Y:S06]  /*7270*/  BAR.SYNC.DEFER_BLOCKING 0x0 ;  /* 0x0000000000007b1d */ /* 0x000fec0000010000 */
[----:B0-----:R-:W0:Y:S02]  /*7280*/  LDS.64 R30, [UR5+0xc8] ;  /* 0x0000c805ff1e7984 */ /* 0x001e240008000a00 */
[----:B0-----:R-:W-:Y:S01]  /*7290*/  FMUL.FTZ R30, R30, UR6 ;  /* 0x000000061e1e7c20 */ /* 0x001fe20008410000 */
[----:B------:R-:W-:-:S04]  /*72a0*/  FMUL.FTZ R31, R31, UR6 ;  /* 0x000000061f1f7c20 */ /* 0x000fc80008410000 */
[----:B------:R-:W-:Y:S02]  /*72b0*/  R2UR UR5, R30 ;  /* 0x000000001e0572ca */ /* 0x000fe400000e0000 */
[----:B------:R-:W-:Y:S01]  /*72c0*/  R2UR UR13, R31 ;  /* 0x000000001f0d72ca */ /* 0x000fe200000e0000 */
[----:B-1----:R-:W-:-:S14]  /*72d0*/  @!P5 BRA `(.L_x_1514) ;  /* 0x000000000048d947 */ /* 0x002fdc0003800000 */
[----:B-----5:R-:W-:-:S04]  /*72e0*/  FFMA.FTZ R3, R33, R26, R28 ;  /* 0x0000001a21037223 */ /* 0x020fc8000001001c */
        /* <DEDUP_REMOVED lines=17> */
.L_x_1514:
[----:B------:R-:W-:Y:S04]  /*7400*/  BSSY B0, `(.L_x_1515) ;  /* 0x0000016000007945 */ /* 0x000fe80003800000 */
[----:B------:R-:W-:Y:S05]  /*7410*/  @!P1 BRA `(.L_x_1516) ;  /* 0x0000000000509947 */ /* 0x000fea0003800000 */
[----:B------:R-:W-:Y:S01]  /*7420*/  MOV R3, UR5 ;  /* 0x0000000500037c02 */ /* 0x000fe20008000f00 */
[----:B------:R-:W-:Y:S01]  /*7430*/  ULDC.64 UR6, c[0x0][0x288] ;  /* 0x0000a20000067ab9 */ /* 0x000fe20000000a00 */
[----:B------:R-:W-:-:S03]  /*7440*/  SHF.R.S32.HI R30, RZ, 0x1f, R2 ;  /* 0x0000001fff1e7819 */ /* 0x000fc60000011402 */
[----:B-----5:R-:W-:Y:S01]  /*7450*/  FFMA.FTZ R3, R33, R3, UR13 ;  /* 0x0000000d21037e23 */ /* 0x020fe20008010003 */
[----:B------:R-:W-:-:S03]  /*7460*/  MOV R33, R7 ;  /* 0x0000000700217202 */ /* 0x000fc60000000f00 */
[----:B------:R-:W-:Y:S01]  /*7470*/  FFMA.FTZ R52, R26, R52, -R3 ;  /* 0x000000341a347223 */ /* 0x000fe20000010803 */
[----:B------:R-:W-:-:S05]  /*7480*/  MOV R3, UR5 ;  /* 0x0000000500037c02 */ /* 0x000fca0008000f00 */
[----:B------:R-:W-:Y:S01]  /*7490*/  FFMA.FTZ R3, R32, R3, UR13 ;  /* 0x0000000d20037e23 */ /* 0x000fe20008010003 */
[----:B------:R-:W-:-:S03]  /*74a0*/  MOV R32, R4 ;  /* 0x0000000400207202 */ /* 0x000fc60000000f00 */
[----:B------:R-:W-:Y:S01]  /*74b0*/  FFMA.FTZ R53, R27, R53, -R3 ;  /* 0x000000351b357223 */ /* 0x000fe20000010803 */
[----:B------:R-:W-:Y:S02]  /*74c0*/  IMAD R3, R30, UR6, RZ ;  /* 0x000000061e037c24 */ /* 0x000fe4000f8e02ff */
[----:B------:R-:W-:-:S04]  /*74d0*/  IMAD.WIDE.U32 R32, R2, UR6, R32 ;  /* 0x0000000602207c25 */ /* 0x000fc8000f8e0020 */
[----:B------:R-:W-:Y:S01]  /*74e0*/  IMAD R3, R2, UR7, R3 ;  /* 0x0000000702037c24 */ /* 0x000fe2000f8e0203 */
[----:B------:R-:W-:Y:S02]  /*74f0*/  ULDC.64 UR6, c[0x0][0x210] ;  /* 0x0000840000067ab9 */ /* 0x000fe40000000a00 */
[----:B------:R-:W-:Y:S02]  /*7500*/  LEA R30, P0, R32, UR6, 0x2 ;  /* 0x00000006201e7c11 */ /* 0x000fe4000f8010ff */
[----:B------:R-:W-:Y:S01]  /*7510*/  IADD3 R3, R33, R3, RZ ;  /* 0x0000000321037210 */ /* 0x000fe20007ffe0ff */
[----:B------:R-:W-:-:S03]  /*7520*/  FMUL.FTZ R33, R53, UR26 ;  /* 0x0000001a35217c20 */ /* 0x000fc60008410000 */
[----:B------:R-:W-:Y:S01]  /*7530*/  LEA.HI.X R31, R32, UR7, R3, 0x2, P0 ;  /* 0x00000007201f7c11 */ /* 0x000fe200080f1403 */
[----:B------:R-:W-:-:S05]  /*7540*/  FMUL.FTZ R32, R52, UR26 ;  /* 0x0000001a34207c20 */ /* 0x000fca0008410000 */
[----:B------:R0:W-:Y:S02]  /*7550*/  STG.E.64 desc[UR22][R30.64], R32 ;  /* 0x000000201e007986 */ /* 0x0001e4000c101b16 */
.L_x_1516:
[----:B------:R-:W-:Y:S05]  /*7560*/  BSYNC B0 ;  /* 0x0000000000007941 */ /* 0x000fea0003800000 */
.L_x_1515:
[----:B------:R1:W5:Y:S04]  /*7570*/  LDL R34, [R1+0x38] ;  /* 0x0000380001227983 */ /* 0x0003680000100800 */
[----:B0----5:R1:W5:Y:S01]  /*7580*/  LDL R33, [R1+0x34] ;  /* 0x0000340001217983 */ /* 0x0213620000100800 */
[C---:B------:R-:W-:Y:S01]  /*7590*/  IADD3 R32, R2.reuse, 0x20, RZ ;  /* 0x0000002002207810 */ /* 0x040fe20007ffe0ff */
[----:B------:R-:W-:Y:S01]  /*75a0*/  ULDC.64 UR6, c[0x0][0x290] ;  /* 0x0000a40000067ab9 */ /* 0x000fe20000000a00 */
[----:B------:R-:W-:Y:S02]  /*75b0*/  IADD3 R31, R2, 0x20, RZ ;  /* 0x00000020021f7810 */ /* 0x000fe40007ffe0ff */
[----:B------:R-:W-:Y:S02]  /*75c0*/  SHF.R.S32.HI R32, RZ, 0x1f, R32 ;  /* 0x0000001fff207819 */ /* 0x000fe40000011420 */
[----:B------:R-:W-:-:S04]  /*75d0*/  ISETP.GE.U32.AND P0, PT, R31, UR6, PT ;  /* 0x000000061f007c0c */ /* 0x000fc8000bf06070 */
[----:B------:R-:W-:-:S04]  /*75e0*/  ISETP.GE.AND.EX P0, PT, R32, UR7, PT, P0 ;  /* 0x0000000720007c0c */ /* 0x000fc8000bf06300 */
[----:B------:R-:W-:Y:S01]  /*75f0*/  ISETP.GT.U32.OR P0, PT, R0, 0x29f, P0 ;  /* 0x0000029f0000780c */ /* 0x000fe20000704470 */
[----:B-1----:R-:W-:-:S12]  /*7600*/  @!P5 BRA `(.L_x_1517) ;  /* 0x000000000048d947 */ /* 0x002fd80003800000 */
        /* <DEDUP_REMOVED lines=8> */
[----:B-----5:R-:W-:-:S03]  /*7690*/  FFMA.FTZ R3, R33, R27, R29 ;  /* 0x0000001b21037223 */ /* 0x020fc6000001001d */
        /* <DEDUP_REMOVED lines=9> */
.L_x_1517:
[----:B------:R-:W-:Y:S04]  /*7730*/  BSSY B0, `(.L_x_1518) ;  /* 0x0000015000007945 */ /* 0x000fe80003800000 */
[----:B------:R-:W-:Y:S05]  /*7740*/  @P0 BRA `(.L_x_1519) ;  /* 0x00000000004c0947 */ /* 0x000fea0003800000 */
[----:B------:R-:W-:Y:S01]  /*7750*/  MOV R3, UR5 ;  /* 0x0000000500037c02 */ /* 0x000fe20008000f00 */
[----:B------:R-:W-:-:S04]  /*7760*/  ULDC.64 UR14, c[0x0][0x288] ;  /* 0x0000a200000e7ab9 */ /* 0x000fc80000000a00 */
[----:B------:R-:W-:-:S04]  /*7770*/  FFMA.FTZ R3, R34, R3, UR13 ;  /* 0x0000000d22037e23 */ /* 0x000fc80008010003 */
[----:B------:R-:W-:Y:S01]  /*7780*/  FFMA.FTZ R50, R26, R50, -R3 ;  /* 0x000000321a327223 */ /* 0x000fe20000010803 */
[----:B------:R-:W-:-:S05]  /*7790*/  MOV R3, UR5 ;  /* 0x0000000500037c02 */ /* 0x000fca0008000f00 */
[----:B-----5:R-:W-:Y:S01]  /*77a0*/  FFMA.FTZ R3, R33, R3, UR13 ;  /* 0x0000000d21037e23 */ /* 0x020fe20008010003 */
[----:B------:R-:W-:-:S03]  /*77b0*/  MOV R33, R7 ;  /* 0x0000000700217202 */ /* 0x000fc60000000f00 */
[----:B------:R-:W-:Y:S01]  /*77c0*/  FFMA.FTZ R51, R27, R51, -R3 ;  /* 0x000000331b337223 */ /* 0x000fe20000010803 */
[----:B------:R-:W-:Y:S01]  /*77d0*/  IMAD R3, R32, UR14, RZ ;  /* 0x0000000e20037c24 */ /* 0x000fe2000f8e02ff */
[----:B------:R-:W-:-:S03]  /*77e0*/  MOV R32, R4 ;  /* 0x0000000400207202 */ /* 0x000fc60000000f00 */
[C---:B------:R-:W-:Y:S02]  /*77f0*/  IMAD R3, R31.reuse, UR15, R3 ;  /* 0x0000000f1f037c24 */ /* 0x040fe4000f8e0203 */
[----:B------:R-:W-:Y:S01]  /*7800*/  IMAD.WIDE.U32 R32, R31, UR14, R32 ;  /* 0x0000000e1f207c25 */ /* 0x000fe2000f8e0020 */
[----:B------:R-:W-:-:S04]  /*7810*/  ULDC.64 UR14, c[0x0][0x210] ;  /* 0x00008400000e7ab9 */ /* 0x000fc80000000a00 */
[----:B------:R-:W-:Y:S01]  /*7820*/  IADD3 R3, R33, R3, RZ ;  /* 0x0000000321037210 */ /* 0x000fe20007ffe0ff */
[----:B------:R-:W-:Y:S01]  /*7830*/  FMUL.FTZ R33, R51, UR26 ;  /* 0x0000001a33217c20 */ /* 0x000fe20008410000 */
[----:B------:R-:W-:-:S04]  /*7840*/  LEA R30, P0, R32, UR14, 0x2 ;  /* 0x0000000e201e7c11 */ /* 0x000fc8000f8010ff */
[----:B------:R-:W-:Y:S01]  /*7850*/  LEA.HI.X R31, R32, UR15, R3, 0x2, P0 ;  /* 0x0000000f201f7c11 */ /* 0x000fe200080f1403 */
[----:B------:R-:W-:-:S05]  /*7860*/  FMUL.FTZ R32, R50, UR26 ;  /* 0x0000001a32207c20 */ /* 0x000fca0008410000 */
[----:B------:R0:W-:Y:S03]  /*7870*/  STG.E.64 desc[UR22][R30.64], R32 ;  /* 0x000000201e007986 */ /* 0x0001e6000c101b16 */
.L_x_1519:
[----:B------:R-:W-:Y:S05]  /*7880*/  BSYNC B0 ;  /* 0x0000000000007941 */ /* 0x000fea0003800000 */
.L_x_1518:
[----:B------:R1:W5:Y:S04]  /*7890*/  LDL R52, [R1+0x2c] ;  /* 0x00002c0001347983 */ /* 0x0003680000100800 */
[----:B0----5:R1:W5:Y:S01]  /*78a0*/  LDL R33, [R1+0x28] ;  /* 0x0000280001217983 */ /* 0x0213620000100800 */
[C---:B------:R-:W-:Y:S02]  /*78b0*/  IADD3 R51, R2.reuse, 0x40, RZ ;  /* 0x0000004002337810 */ /* 0x040fe40007ffe0ff */
[C---:B------:R-:W-:Y:S02]  /*78c0*/  IADD3 R35, R2.reuse, 0x60, RZ ;  /* 0x0000006002237810 */ /* 0x040fe40007ffe0ff */
[C---:B------:R-:W-:Y:S02]  /*78d0*/  IADD3 R36, R2.reuse, 0x80, RZ ;  /* 0x0000008002247810 */ /* 0x040fe40007ffe0ff */
[----:B------:R-:W-:-:S02]  /*78e0*/  IADD3 R38, R2, 0xa0, RZ ;  /* 0x000000a002267810 */ /* 0x000fc40007ffe0ff */
[C---:B------:R-:W-:Y:S02]  /*78f0*/  IADD3 R39, R2.reuse, 0xa0, RZ ;  /* 0x000000a002277810 */ /* 0x040fe40007ffe0ff */
[C---:B------:R-:W-:Y:S02]  /*7900*/  IADD3 R37, R2.reuse, 0x80, RZ ;  /* 0x0000008002257810 */ /* 0x040fe40007ffe0ff */
[C---:B------:R-:W-:Y:S02]  /*7910*/  IADD3 R50, R2.reuse, 0x60, RZ ;  /* 0x0000006002327810 */ /* 0x040fe40007ffe0ff */
[----:B------:R-:W-:Y:S02]  /*7920*/  IADD3 R32, R2, 0x40, RZ ;  /* 0x0000004002207810 */ /* 0x000fe40007ffe0ff */
[----:B------:R-:W-:Y:S02]  /*7930*/  ISETP.GE.U32.AND P4, PT, R51, UR6, PT ;  /* 0x0000000633007c0c */ /* 0x000fe4000bf86070 */
[----:B------:R-:W-:-:S02]  /*7940*/  ISETP.GE.U32.AND P3, PT, R35, UR6, PT ;  /* 0x0000000623007c0c */ /* 0x000fc4000bf66070 */
[----:B------:R-:W-:Y:S02]  /*7950*/  ISETP.GE.U32.AND P0, PT, R36, UR6, PT ;  /* 0x0000000624007c0c */ /* 0x000fe4000bf06070 */
[----:B------:R-:W-:Y:S02]  /*7960*/  ISETP.GE.U32.AND P2, PT, R38, UR6, PT ;  /* 0x0000000626007c0c */ /* 0x000fe4000bf46070 */
[----:B------:R-:W-:Y:S02]  /*7970*/  SHF.R.S32.HI R32, RZ, 0x1f, R32 ;  /* 0x0000001fff207819 */ /* 0x000fe40000011420 */
[----:B------:R-:W-:Y:S02]  /*7980*/  SHF.R.S32.HI R50, RZ, 0x1f, R50 ;  /* 0x0000001fff327819 */ /* 0x000fe40000011432 */
[----:B------:R-:W-:Y:S02]  /*7990*/  SHF.R.S32.HI R37, RZ, 0x1f, R37 ;  /* 0x0000001fff257819 */ /* 0x000fe40000011425 */
[----:B------:R-:W-:-:S02]  /*79a0*/  SHF.R.S32.HI R39, RZ, 0x1f, R39 ;  /* 0x0000001fff277819 */ /* 0x000fc40000011427 */
[----:B------:R-:W-:Y:S02]  /*79b0*/  ISETP.GE.AND.EX P4, PT, R32, UR7, PT, P4 ;  /* 0x0000000720007c0c */ /* 0x000fe4000bf86340 */
[----:B------:R-:W-:Y:S02]  /*79c0*/  ISETP.GE.AND.EX P3, PT, R50, UR7, PT, P3 ;  /* 0x0000000732007c0c */ /* 0x000fe4000bf66330 */
[----:B------:R-:W-:Y:S02]  /*79d0*/  ISETP.GE.AND.EX P0, PT, R37, UR7, PT, P0 ;  /* 0x0000000725007c0c */ /* 0x000fe4000bf06300 */
[----:B------:R-:W-:Y:S02]  /*79e0*/  ISETP.GE.AND.EX P2, PT, R39, UR7, PT, P2 ;  /* 0x0000000727007c0c */ /* 0x000fe4000bf46320 */
[C---:B------:R-:W-:Y:S02]  /*79f0*/  ISETP.GT.U32.OR P4, PT, R0.reuse, 0x29f, P4 ;  /* 0x0000029f0000780c */ /* 0x040fe40002784470 */
[----:B------:R-:W-:-:S02]  /*7a00*/  ISETP.GT.U32.OR P3, PT, R0, 0x29f, P3 ;  /* 0x0000029f0000780c */ /* 0x000fc40001f64470 */
[C---:B------:R-:W-:Y:S02]  /*7a10*/  ISETP.GT.U32.OR P0, PT, R0.reuse, 0x29f, P0 ;  /* 0x0000029f0000780c */ /* 0x040fe40000704470 */
[----:B------:R-:W-:Y:S02]  /*7a20*/  ISETP.GT.U32.OR P2, PT, R0, 0x29f, P2 ;  /* 0x0000029f0000780c */ /* 0x000fe40001744470 */
[C---:B------:R-:W-:Y:S02]  /*7a30*/  IADD3 R3, R2.reuse, 0xc0, RZ ;  /* 0x000000c002037810 */ /* 0x040fe40007ffe0ff */
[----:B------:R-:W-:Y:S01]  /*7a40*/  IADD3 R34, R2, 0xe0, RZ ;  /* 0x000000e002227810 */ /* 0x000fe20007ffe0ff */
[----:B-1----:R-:W-:Y:S08]  /*7a50*/  @!P5 BRA `(.L_x_1520) ;  /* 0x000000000048d947 */ /* 0x002ff00003800000 */
        /* <DEDUP_REMOVED lines=18> */
.L_x_1520:
        /* <DEDUP_REMOVED lines=21> */
.L_x_1522:
[----:B------:R-:W-:Y:S05]  /*7cd0*/  BSYNC B0 ;  /* 0x0000000000007941 */ /* 0x000fea0003800000 */
.L_x_1521:
[----:B------:R-:W-:Y:S05]  /*7ce0*/  @!P5 BRA `(.L_x_1523) ;  /* 0x000000000050d947 */ /* 0x000fea0003800000 */
[----:B0-----:R-:W2:Y:S04]  /*7cf0*/  LDL R30, [R1+0x24] ;  /* 0x00002400011e7983 */ /* 0x001ea80000100800 */
[----:B------:R-:W3:Y:S01]  /*7d00*/  LDL R32, [R1+0x20] ;  /* 0x0000200001207983 */ /* 0x000ee20000100800 */
[----:B--2---:R-:W-:-:S04]  /*7d10*/  FFMA.FTZ R30, R30, R26, R28 ;  /* 0x0000001a1e1e7223 */ /* 0x004fc8000001001c */
[----:B------:R-:W-:-:S06]  /*7d20*/  FMUL.FTZ R31, R30, -1.4426950216293334961 ;  /* 0xbfb8aa3b1e1f7820 */ /* 0x000fcc0000410000 */
[----:B------:R-:W0:Y:S02]  /*7d30*/  MUFU.EX2 R31, R31 ;  /* 0x0000001f001f7308 */ /* 0x000e240000000800 */
[----:B0-----:R-:W-:-:S06]  /*7d40*/  FADD.FTZ R31, R31, 1 ;  /* 0x3f8000001f1f7421 */ /* 0x001fcc0000010000 */
[----:B------:R-:W0:Y:S02]  /*7d50*/  MUFU.RCP R31, R31 ;  /* 0x0000001f001f7308 */ /* 0x000e240000001000 */
[----:B0-----:R-:W-:Y:S01]  /*7d60*/  FMUL.FTZ R46, R46, R31 ;  /* 0x0000001f2e2e7220 */ /* 0x001fe20000410000 */
[----:B------:R-:W-:-:S04]  /*7d70*/  FADD.FTZ R31, -R31, 1 ;  /* 0x3f8000001f1f7421 */ /* 0x000fc80000010100 */
[----:B------:R-:W-:Y:S01]  /*7d80*/  FFMA.FTZ R31, R30, R31, 1 ;  /* 0x3f8000001e1f7423 */ /* 0x000fe2000001001f */
[----:B---3--:R-:W-:-:S03]  /*7d90*/  FFMA.FTZ R30, R32, R27, R29 ;  /* 0x0000001b201e7223 */ /* 0x008fc6000001001d */
        /* <DEDUP_REMOVED lines=9> */
.L_x_1523:
[----:B------:R-:W-:Y:S04]  /*7e30*/  BSSY B0, `(.L_x_1524) ;  /* 0x0000017000007945 */ /* 0x000fe80003800000 */
[----:B------:R-:W-:Y:S05]  /*7e40*/  @P3 BRA `(.L_x_1525) ;  /* 0x0000000000543947 */ /* 0x000fea0003800000 */
[----:B0-----:R-:W2:Y:S01]  /*7e50*/  LDL.LU R32, [R1+0x24] ;  /* 0x0000240001207983 */ /* 0x001ea20000300800 */
[----:B------:R-:W-:Y:S01]  /*7e60*/  MOV R30, UR5 ;  /* 0x00000005001e7c02 */ /* 0x000fe20008000f00 */
[----:B------:R-:W-:Y:S02]  /*7e70*/  ULDC.64 UR14, c[0x0][0x288] ;  /* 0x0000a200000e7ab9 */ /* 0x000fe40000000a00 */
[----:B------:R-:W3:Y:S01]  /*7e80*/  LDL.LU R31, [R1+0x20] ;  /* 0x00002000011f7983 */ /* 0x000ee20000300800 */
[----:B-----5:R-:W-:Y:S01]  /*7e90*/  MOV R33, R7 ;  /* 0x0000000700217202 */ /* 0x020fe20000000f00 */
[----:B--2---:R-:W-:Y:S01]  /*7ea0*/  FFMA.FTZ R30, R32, R30, UR13 ;  /* 0x0000000d201e7e23 */ /* 0x004fe2000801001e */
[----:B------:R-:W-:-:S03]  /*7eb0*/  MOV R32, R4 ;  /* 0x0000000400207202 */ /* 0x000fc60000000f00 */
[----:B------:R-:W-:Y:S01]  /*7ec0*/  FFMA.FTZ R46, R26, R46, -R30 ;  /* 0x0000002e1a2e7223 */ /* 0x000fe2000001081e */
[----:B------:R-:W-:Y:S01]  /*7ed0*/  MOV R30, UR5 ;  /* 0x00000005001e7c02 */ /* 0x000fe20008000f00 */
[----:B------:R-:W-:-:S04]  /*7ee0*/  IMAD.WIDE.U32 R32, R35, UR14, R32 ;  /* 0x0000000e23207c25 */ /* 0x000fc8000f8e0020 */
[----:B---3--:R-:W-:-:S04]  /*7ef0*/  FFMA.FTZ R30, R31, R30, UR13 ;  /* 0x0000000d1f1e7e23 */ /* 0x008fc8000801001e */
[----:B------:R-:W-:Y:S01]  /*7f00*/  FFMA.FTZ R47, R27, R47, -R30 ;  /* 0x0000002f1b2f7223 */ /* 0x000fe2000001081e */
[----:B------:R-:W-:-:S04]  /*7f10*/  IMAD R30, R50, UR14, RZ ;  /* 0x0000000e321e7c24 */ /* 0x000fc8000f8e02ff */
[----:B------:R-:W-:Y:S01]  /*7f20*/  IMAD R30, R35, UR15, R30 ;  /* 0x0000000f231e7c24 */ /* 0x000fe2000f8e021e */
[----:B------:R-:W-:-:S04]  /*7f30*/  ULDC.64 UR14, c[0x0][0x210] ;  /* 0x00008400000e7ab9 */ /* 0x000fc80000000a00 */
[----:B------:R-:W-:Y:S01]  /*7f40*/  IADD3 R31, R33, R30, RZ ;  /* 0x0000001e211f7210 */ /* 0x000fe20007ffe0ff */
[----:B------:R-:W-:Y:S01]  /*7f50*/  FMUL.FTZ R33, R47, UR26 ;  /* 0x0000001a2f217c20 */ /* 0x000fe20008410000 */
[----:B------:R-:W-:-:S04]  /*7f60*/  LEA R30, P3, R32, UR14, 0x2 ;  /* 0x0000000e201e7c11 */ /* 0x000fc8000f8610ff */
[----:B------:R-:W-:Y:S01]  /*7f70*/  LEA.HI.X R31, R32, UR15, R31, 0x2, P3 ;  /* 0x0000000f201f7c11 */ /* 0x000fe200098f141f */
[----:B------:R-:W-:-:S05]  /*7f80*/  FMUL.FTZ R32, R46, UR26 ;  /* 0x0000001a2e207c20 */ /* 0x000fca0008410000 */
[----:B------:R1:W-:Y:S03]  /*7f90*/  STG.E.64 desc[UR22][R30.64], R32 ;  /* 0x000000201e007986 */ /* 0x0003e6000c101b16 */
.L_x_1525:
[----:B------:R-:W-:Y:S05]  /*7fa0*/  BSYNC B0 ;  /* 0x0000000000007941 */ /* 0x000fea0003800000 */
.L_x_1524:
[----:B------:R-:W-:Y:S05]  /*7fb0*/  @!P5 BRA `(.L_x_1526) ;  /* 0x000000000050d947 */ /* 0x000fea0003800000 */
[----:B01----:R-:W2:Y:S04]  /*7fc0*/  LDL R30, [R1+0x1c] ;  /* 0x00001c00011e7983 */ /* 0x003ea80000100800 */
[----:B------:R-:W3:Y:S01]  /*7fd0*/  LDL R35, [R1+0x8] ;  /* 0x0000080001237983 */ /* 0x000ee20000100800 */
[----:B--2---:R-:W-:-:S04]  /*7fe0*/  FFMA.FTZ R30, R30, R26, R28 ;  /* 0x0000001a1e1e7223 */ /* 0x004fc8000001001c */
[----:B------:R-:W-:-:S06]  /*7ff0*/  FMUL.FTZ R32, R30, -1.4426950216293334961 ;  /* 0xbfb8aa3b1e207820 */ /* 0x000fcc0000410000 */
[----:B------:R-:W0:Y:S02]  /*8000*/  MUFU.EX2 R32, R32 ;  /* 0x0000002000207308 */ /* 0x000e240000000800 */
[----:B0-----:R-:W-:-:S06]  /*8010*/  FADD.FTZ R31, R32, 1 ;  /* 0x3f800000201f7421 */ /* 0x001fcc0000010000 */
[----:B------:R-:W0:Y:S02]  /*8020*/  MUFU.RCP R31, R31 ;  /* 0x0000001f001f7308 */ /* 0x000e240000001000 */
[----:B0----5:R-:W-:Y:S01]  /*8030*/  FADD.FTZ R33, -R31, 1 ;  /* 0x3f8000001f217421 */ /* 0x021fe20000010100 */
[----:B------:R-:W-:-:S03]  /*8040*/  FMUL.FTZ R44, R44, R31 ;  /* 0x0000001f2c2c7220 */ /* 0x000fc60000410000 */
[----:B------:R-:W-:Y:S01]  /*8050*/  FFMA.FTZ R33, R30, R33, 1 ;  /* 0x3f8000001e217423 */ /* 0x000fe20000010021 */
[----:B---3--:R-:W-:-:S03]  /*8060*/  FFMA.FTZ R30, R35, R27, R29 ;  /* 0x0000001b231e7223 */ /* 0x008fc6000001001d */
        /* <DEDUP_REMOVED lines=9> */
.L_x_1526:
[----:B------:R-:W-:Y:S04]  /*8100*/  BSSY B0, `(.L_x_1527) ;  /* 0x0000017000007945 */ /* 0x000fe80003800000 */
[----:B------:R-:W-:Y:S05]  /*8110*/  @P0 BRA `(.L_x_1528) ;  /* 0x0000000000540947 */ /* 0x000fea0003800000 */
[----:B01----:R-:W2:Y:S01]  /*8120*/  LDL.LU R30, [R1+0x1c] ;  /* 0x00001c00011e7983 */ /* 0x003ea20000300800 */
[----:B------:R-:W-:Y:S01]  /*8130*/  MOV R31, UR5 ;  /* 0x00000005001f7c02 */ /* 0x000fe20008000f00 */
[----:B------:R-:W-:Y:S02]  /*8140*/  ULDC.64 UR14, c[0x0][0x288] ;  /* 0x0000a200000e7ab9 */ /* 0x000fe40000000a00 */
[----:B------:R-:W3:Y:S01]  /*8150*/  LDL.LU R32, [R1+0x8] ;  /* 0x0000080001207983 */ /* 0x000ee20000300800 */
[----:B-----5:R-:W-:Y:S01]  /*8160*/  MOV R33, R7 ;  /* 0x0000000700217202 */ /* 0x020fe20000000f00 */
[----:B--2---:R-:W-:Y:S01]  /*8170*/  FFMA.FTZ R31, R30, R31, UR13 ;  /* 0x0000000d1e1f7e23 */ /* 0x004fe2000801001f */
[----:B------:R-:W-:-:S03]  /*8180*/  MOV R30, UR5 ;  /* 0x00000005001e7c02 */ /* 0x000fc60008000f00 */
[----:B------:R-:W-:Y:S02]  /*8190*/  FFMA.FTZ R44, R26, R44, -R31 ;  /* 0x0000002c1a2c7223 */ /* 0x000fe4000001081f */
[----:B---3--:R-:W-:Y:S01]  /*81a0*/  FFMA.FTZ R30, R32, R30, UR13 ;  /* 0x0000000d201e7e23 */ /* 0x008fe2000801001e */
        /* <DEDUP_REMOVED lines=12> */
.L_x_1528:
[----:B------:R-:W-:Y:S05]  /*8270*/  BSYNC B0 ;  /* 0x0000000000007941 */ /* 0x000fea0003800000 */
.L_x_1527:
[----:B------:R-:W-:Y:S05]  /*8280*/  @!P5 BRA `(.L_x_1529) ;  /* 0x000000000050d947 */ /* 0x000fea0003800000 */
[----:B012---:R-:W2:Y:S04]  /*8290*/  LDL R30, [R1+0x10] ;  /* 0x00001000011e7983 */ /* 0x007ea80000100800 */
[----:B------:R-:W3:Y:S01]  /*82a0*/  LDL R31, [R1+0xc] ;  /* 0x00000c00011f7983 */ /* 0x000ee20000100800 */
[----:B--2---:R-:W-:Y:S01]  /*82b0*/  FFMA.FTZ R30, R30, R26, R28 ;  /* 0x0000001a1e1e7223 */ /* 0x004fe2000001001c */
[----:B---3--:R-:W-:-:S03]  /*82c0*/  FFMA.FTZ R31, R31, R27, R29 ;  /* 0x0000001b1f1f7223 */ /* 0x008fc6000001001d */
[----:B------:R-:W-:Y:S01]  /*82d0*/  FMUL.FTZ R32, R30, -1.4426950216293334961 ;  /* 0xbfb8aa3b1e207820 */ /* 0x000fe20000410000 */
[----:B------:R-:W-:-:S05]  /*82e0*/  FMUL.FTZ R35, R31, -1.4426950216293334961 ;  /* 0xbfb8aa3b1f237820 */ /* 0x000fca0000410000 */
[----:B------:R-:W0:Y:S08]  /*82f0*/  MUFU.EX2 R32, R32 ;  /* 0x0000002000207308 */ /* 0x000e300000000800 */
[----:B------:R-:W1:Y:S01]  /*8300*/  MUFU.EX2 R35, R35 ;  /* 0x0000002300237308 */ /* 0x000e620000000800 */
[----:B0----5:R-:W-:-:S07]  /*8310*/  FADD.FTZ R33, R32, 1 ;  /* 0x3f80000020217421 */ /* 0x021fce0000010000 */
        /* <DEDUP_REMOVED lines=11> */
.L_x_1529:
[----:B------:R-:W-:Y:S04]  /*83d0*/  BSSY B0, `(.L_x_1530) ;  /* 0x0000017000007945 */ /* 0x000fe80003800000 */
[----:B------:R-:W-:Y:S05]  /*83e0*/  @P2 BRA `(.L_x_1531) ;  /* 0x0000000000542947 */ /* 0x000fea0003800000 */
[----:B012--5:R-:W2:Y:S01]  /*83f0*/  LDL.LU R33, [R1+0x10] ;  /* 0x0000100001217983 */ /* 0x027ea20000300800 */
[----:B------:R-:W-:Y:S01]  /*8400*/  MOV R31, UR5 ;  /* 0x00000005001f7c02 */ /* 0x000fe20008000f00 */
[----:B------:R-:W-:Y:S02]  /*8410*/  ULDC.64 UR14, c[0x0][0x288] ;  /* 0x0000a200000e7ab9 */ /* 0x000fe40000000a00 */
[----:B------:R-:W3:Y:S01]  /*8420*/  LDL.LU R30, [R1+0xc] ;  /* 0x00000c00011e7983 */ /* 0x000ee20000300800 */
[----:B------:R-:W-:Y:S01]  /*8430*/  MOV R32, UR5 ;  /* 0x0000000500207c02 */ /* 0x000fe20008000f00 */
[----:B--2---:R-:W-:Y:S01]  /*8440*/  FFMA.FTZ R31, R33, R31, UR13 ;  /* 0x0000000d211f7e23 */ /* 0x004fe2000801001f */
[----:B------:R-:W-:-:S03]  /*8450*/  IMAD R33, R39, UR14, RZ ;  /* 0x0000000e27217c24 */ /* 0x000fc6000f8e02ff */
[----:B---3--:R-:W-:Y:S01]  /*8460*/  FFMA.FTZ R32, R30, R32, UR13 ;  /* 0x0000000d1e207e23 */ /* 0x008fe20008010020 */
[----:B------:R-:W-:Y:S01]  /*8470*/  FFMA.FTZ R42, R26, R42, -R31 ;  /* 0x0000002a1a2a7223 */ /* 0x000fe2000001081f */
[----:B------:R-:W-:Y:S01]  /*8480*/  MOV R30, R4 ;  /* 0x00000004001e7202 */ /* 0x000fe20000000f00 */
[C---:B------:R-:W-:Y:S01]  /*8490*/  IMAD R33, R38.reuse, UR15, R33 ;  /* 0x0000000f26217c24 */ /* 0x040fe2000f8e0221 */
[----:B------:R-:W-:Y:S01]  /*84a0*/  MOV R31, R7 ;  /* 0x00000007001f7202 */ /* 0x000fe20000000f00 */
[----:B------:R-:W-:Y:S02]  /*84b0*/  FFMA.FTZ R43, R27, R43, -R32 ;  /* 0x0000002b1b2b7223 */ /* 0x000fe40000010820 */
        /* <DEDUP_REMOVED lines=8> */
.L_x_1531:
[----:B------:R-:W-:Y:S05]  /*8540*/  BSYNC B0 ;  /* 0x0000000000007941 */ /* 0x000fea0003800000 */
.L_x_1530:
[----:B------:R4:W5:Y:S04]  /*8550*/  LDL R49, [R1+0x18] ;  /* 0x0000180001317983 */ /* 0x0009680000100800 */
[----:B------:R4:W5:Y:S01]  /*8560*/  LDL R48, [R1+0x14] ;  /* 0x0000140001307983 */ /* 0x0009620000100800 */
[C---:B------:R-:W-:Y:S02]  /*8570*/  IADD3 R43, R2.reuse, 0x100, RZ ;  /* 0x00000100022b7810 */ /* 0x040fe40007ffe0ff */
[C---:B0123--:R-:W-:Y:S02]  /*8580*/  IADD3 R30, R2.reuse, 0x120, RZ ;  /* 0x00000120021e7810 */ /* 0x04ffe40007ffe0ff */
[----:B------:R-:W-:Y:S02]  /*8590*/  IADD3 R31, R2, 0x140, RZ ;  /* 0x00000140021f7810 */ /* 0x000fe40007ffe0ff */
[----:B------:R-:W-:-:S02]  /*85a0*/  ISETP.GE.U32.AND P6, PT, R3, UR6, PT ;  /* 0x0000000603007c0c */ /* 0x000fc4000bfc6070 */
[----:B------:R-:W-:Y:S02]  /*85b0*/  ISETP.GE.U32.AND P0, PT, R34, UR6, PT ;  /* 0x0000000622007c0c */ /* 0x000fe4000bf06070 */
[----:B------:R-:W-:Y:S02]  /*85c0*/  ISETP.GE.U32.AND P2, PT, R43, UR6, PT ;  /* 0x000000062b007c0c */ /* 0x000fe4000bf46070 */
[----:B------:R-:W-:Y:S02]  /*85d0*/  ISETP.GE.U32.AND P3, PT, R30, UR6, PT ;  /* 0x000000061e007c0c */ /* 0x000fe4000bf66070 */
[----:B------:R-:W-:Y:S02]  /*85e0*/  ISETP.GE.U32.AND P4, PT, R31, UR6, PT ;  /* 0x000000061f007c0c */ /* 0x000fe4000bf86070 */
[----:B------:R-:W-:Y:S02]  /*85f0*/  SHF.R.S32.HI R32, RZ, 0x1f, R3 ;  /* 0x0000001fff207819 */ /* 0x000fe40000011403 */
[----:B------:R-:W-:-:S02]  /*8600*/  SHF.R.S32.HI R45, RZ, 0x1f, R34 ;  /* 0x0000001fff2d7819 */ /* 0x000fc40000011422 */
[----:B------:R-:W-:Y:S02]  /*8610*/  SHF.R.S32.HI R44, RZ, 0x1f, R43 ;  /* 0x0000001fff2c7819 */ /* 0x000fe4000001142b */
[----:B------:R-:W-:Y:S02]  /*8620*/  SHF.R.S32.HI R35, RZ, 0x1f, R30 ;  /* 0x0000001fff237819 */ /* 0x000fe4000001141e */
[----:B------:R-:W-:Y:S02]  /*8630*/  SHF.R.S32.HI R38, RZ, 0x1f, R31 ;  /* 0x0000001fff267819 */ /* 0x000fe4000001141f */
[----:B------:R-:W-:Y:S02]  /*8640*/  ISETP.GE.AND.EX P6, PT, R32, UR7, PT, P6 ;  /* 0x0000000720007c0c */ /* 0x000fe4000bfc6360 */
[----:B------:R-:W-:Y:S02]  /*8650*/  ISETP.GE.AND.EX P0, PT, R45, UR7, PT, P0 ;  /* 0x000000072d007c0c */ /* 0x000fe4000bf06300 */
[----:B------:R-:W-:-:S02]  /*8660*/  ISETP.GE.AND.EX P2, PT, R44, UR7, PT, P2 ;  /* 0x000000072c007c0c */ /* 0x000fc4000bf46320 */
[----:B------:R-:W-:Y:S02]  /*8670*/  ISETP.GE.AND.EX P3, PT, R35, UR7, PT, P3 ;  /* 0x0000000723007c0c */ /* 0x000fe4000bf66330 */
[----:B------:R-:W-:Y:S02]  /*8680*/  ISETP.GE.AND.EX P4, PT, R38, UR7, PT, P4 ;  /* 0x0000000726007c0c */ /* 0x000fe4000bf86340 */
[C---:B------:R-:W-:Y:S02]  /*8690*/  ISETP.GT.U32.OR P6, PT, R0.reuse, 0x29f, P6 ;  /* 0x0000029f0000780c */ /* 0x040fe400037c4470 */
[C---:B------:R-:W-:Y:S02]  /*86a0*/  ISETP.GT.U32.OR P0, PT, R0.reuse, 0x29f, P0 ;  /* 0x0000029f0000780c */ /* 0x040fe40000704470 */
[C---:B------:R-:W-:Y:S02]  /*86b0*/  ISETP.GT.U32.OR P2, PT, R0.reuse, 0x29f, P2 ;  /* 0x0000029f0000780c */ /* 0x040fe40001744470 */
[----:B------:R-:W-:-:S02]  /*86c0*/  ISETP.GT.U32.OR P3, PT, R0, 0x29f, P3 ;  /* 0x0000029f0000780c */ /* 0x000fc40001f64470 */
[----:B------:R-:W-:Y:S02]  /*86d0*/  ISETP.GT.U32.OR P4, PT, R0, 0x29f, P4 ;  /* 0x0000029f0000780c */ /* 0x000fe40002784470 */
[C---:B------:R-:W-:Y:S02]  /*86e0*/  IADD3 R39, R2.reuse, 0x160, RZ ;  /* 0x0000016002277810 */ /* 0x040fe40007ffe0ff */
[----:B------:R-:W-:Y:S01]  /*86f0*/  IADD3 R42, R2, 0x180, RZ ;  /* 0x00000180022a7810 */ /* 0x000fe20007ffe0ff */
[----:B----4-:R-:W-:Y:S08]  /*8700*/  @!P5 BRA `(.L_x_1532) ;  /* 0x000000000048d947 */ /* 0x010ff00003800000 */
[----:B-----5:R-:W-:-:S04]  /*8710*/  FFMA.FTZ R33, R49, R26, R28 ;  /* 0x0000001a31217223 */ /* 0x020fc8000001001c */
        /* <DEDUP_REMOVED lines=17> */
.L_x_1532:
[----:B------:R-:W-:Y:S04]  /*8830*/  BSSY B0, `(.L_x_1533) ;  /* 0x0000015000007945 */ /* 0x000fe80003800000 */
[----:B------:R-:W-:Y:S05]  /*8840*/  @P6 BRA `(.L_x_1534) ;  /* 0x00000000004c6947 */ /* 0x000fea0003800000 */
[----:B-----5:R-:W-:Y:S01]  /*8850*/  MOV R33, UR5 ;  /* 0x0000000500217c02 */ /* 0x020fe20008000f00 */
[----:B------:R-:W-:Y:S01]  /*8860*/  ULDC.64 UR14, c[0x0][0x288] ;  /* 0x0000a200000e7ab9 */ /* 0x000fe20000000a00 */
[----:B------:R-:W-:Y:S01]  /*8870*/  MOV R36, UR5 ;  /* 0x0000000500247c02 */ /* 0x000fe20008000f00 */
[----:B------:R-:W-:Y:S02]  /*8880*/  IMAD R32, R32, UR14, RZ ;  /* 0x0000000e20207c24 */ /* 0x000fe4000f8e02ff */
[----:B------:R-:W-:Y:S02]  /*8890*/  FFMA.FTZ R33, R49, R33, UR13 ;  /* 0x0000000d31217e23 */ /* 0x000fe40008010021 */
[----:B------:R-:W-:Y:S02]  /*88a0*/  IMAD R47, R3, UR15, R32 ;  /* 0x0000000f032f7c24 */ /* 0x000fe4000f8e0220 */
[----:B------:R-:W-:Y:S01]  /*88b0*/  FFMA.FTZ R36, R48, R36, UR13 ;  /* 0x0000000d30247e23 */ /* 0x000fe20008010024 */
[----:B------:R-:W-:Y:S01]  /*88c0*/  FFMA.FTZ R40, R26, R40, -R33 ;  /* 0x000000281a287223 */ /* 0x000fe20000010821 */
[----:B------:R-:W-:-:S02]  /*88d0*/  MOV R32, R4 ;  /* 0x0000000400207202 */ /* 0x000fc40000000f00 */
        /* <DEDUP_REMOVED lines=10> */
.L_x_1534:
[----:B------:R-:W-:Y:S05]  /*8980*/  BSYNC B0 ;  /* 0x0000000000007941 */ /* 0x000fea0003800000 */
.L_x_1533:
[----:B------:R-:W-:Y:S05]  /*8990*/  @!P5 BRA `(.L_x_1535) ;  /* 0x000000000050d947 */ /* 0x000fea0003800000 */
[----:B------:R-:W2:Y:S04]  /*89a0*/  LDL R3, [R1+0x4] ;  /* 0x0000040001037983 */ /* 0x000ea80000100800 */
[----:B0-----:R-:W3:Y:S01]  /*89b0*/  LDL R32, [R1] ;  /* 0x0000000001207983 */ /* 0x001ee20000100800 */
[----:B--2---:R-:W-:Y:S01]  /*89c0*/  FFMA.FTZ R3, R3, R26, R28 ;  /* 0x0000001a03037223 */ /* 0x004fe2000001001c */
[----:B---3--:R-:W-:-:S03]  /*89d0*/  FFMA.FTZ R32, R32, R27, R29 ;  /* 0x0000001b20207223 */ /* 0x008fc6000001001d */
[----:B-----5:R-:W-:Y:S01]  /*89e0*/  FMUL.FTZ R33, R3, -1.4426950216293334961 ;  /* 0xbfb8aa3b03217820 */ /* 0x020fe20000410000 */
        /* <DEDUP_REMOVED lines=15> */
.L_x_1535:
[----:B------:R-:W-:Y:S04]  /*8ae0*/  BSSY B0, `(.L_x_1536) ;  /* 0x0000017000007945 */ /* 0x000fe80003800000 */
[----:B------:R-:W-:Y:S05]  /*8af0*/  @P0 BRA `(.L_x_1537) ;  /* 0x0000000000540947 */ /* 0x000fea0003800000 */
[----:B0-----:R-:W2:Y:S01]  /*8b00*/  LDL.LU R32, [R1+0x4] ;  /* 0x0000040001207983 */ /* 0x001ea20000300800 */
[----:B------:R-:W-:Y:S01]  /*8b10*/  MOV R3, UR5 ;  /* 0x0000000500037c02 */ /* 0x000fe20008000f00 */
[----:B------:R-:W-:Y:S02]  /*8b20*/  ULDC.64 UR14, c[0x0][0x288] ;  /* 0x0000a200000e7ab9 */ /* 0x000fe40000000a00 */
[----:B------:R-:W3:Y:S01]  /*8b30*/  LDL.LU R37, [R1] ;  /* 0x0000000001257983 */ /* 0x000ee20000300800 */
[----:B-----5:R-:W-:Y:S01]  /*8b40*/  MOV R33, R7 ;  /* 0x0000000700217202 */ /* 0x020fe20000000f00 */
[----:B------:R-:W-:Y:S01]  /*8b50*/  IMAD R45, R45, UR14, RZ ;  /* 0x0000000e2d2d7c24 */ /* 0x000fe2000f8e02ff */
[----:B------:R-:W-:-:S03]  /*8b60*/  MOV R36, UR5 ;  /* 0x0000000500247c02 */ /* 0x000fc60008000f00 */
[----:B------:R-:W-:Y:S02]  /*8b70*/  IMAD R45, R34, UR15, R45 ;  /* 0x0000000f222d7c24 */ /* 0x000fe4000f8e022d */
[----:B--2---:R-:W-:Y:S01]  /*8b80*/  FFMA.FTZ R3, R32, R3, UR13 ;  /* 0x0000000d20037e23 */ /* 0x004fe20008010003 */
[----:B------:R-:W-:-:S03]  /*8b90*/  MOV R32, R4 ;  /* 0x0000000400207202 */ /* 0x000fc60000000f00 */
[----:B------:R-:W-:Y:S02]  /*8ba0*/  FFMA.FTZ R3, R26, R10, -R3 ;  /* 0x0000000a1a037223 */ /* 0x000fe40000010803 */
[----:B------:R-:W-:-:S04]  /*8bb0*/  IMAD.WIDE.U32 R32, R34, UR14, R32 ;  /* 0x0000000e22207c25 */ /* 0x000fc8000f8e0020 */
[----:B---3--:R-:W-:Y:S01]  /*8bc0*/  FFMA.FTZ R34, R37, R36, UR13 ;  /* 0x0000000d25227e23 */ /* 0x008fe20008010024 */
[----:B------:R-:W-:Y:S01]  /*8bd0*/  ULDC.64 UR14, c[0x0][0x210] ;  /* 0x00008400000e7ab9 */ /* 0x000fe20000000a00 */
[----:B------:R-:W-:Y:S01]  /*8be0*/  FMUL.FTZ R36, R3, UR26 ;  /* 0x0000001a03247c20 */ /* 0x000fe20008410000 */
[----:B------:R-:W-:Y:S01]  /*8bf0*/  LEA R10, P0, R32, UR14, 0x2 ;  /* 0x0000000e200a7c11 */ /* 0x000fe2000f8010ff */
[----:B------:R-:W-:Y:S01]  /*8c00*/  FFMA.FTZ R34, R27, R11, -R34 ;  /* 0x0000000b1b227223 */ /* 0x000fe20000010822 */
[----:B------:R-:W-:-:S03]  /*8c10*/  IADD3 R45, R33, R45, RZ ;  /* 0x0000002d212d7210 */ /* 0x000fc60007ffe0ff */
[----:B------:R-:W-:Y:S01]  /*8c20*/  FMUL.FTZ R37, R34, UR26 ;  /* 0x0000001a22257c20 */ /* 0x000fe20008410000 */
[----:B------:R-:W-:-:S05]  /*8c30*/  LEA.HI.X R11, R32, UR15, R45, 0x2, P0 ;  /* 0x0000000f200b7c11 */ /* 0x000fca00080f142d */
[----:B------:R1:W-:Y:S02]  /*8c40*/  STG.E.64 desc[UR22][R10.64], R36 ;  /* 0x000000240a007986 */ /* 0x0003e4000c101b16 */
.L_x_1537:
[----:B------:R-:W-:Y:S05]  /*8c50*/  BSYNC B0 ;  /* 0x0000000000007941 */ /* 0x000fea0003800000 */
.L_x_1536:
[----:B------:R-:W-:Y:S05]  /*8c60*/  @!P5 BRA `(.L_x_1538) ;  /* 0x000000000048d947 */ /* 0x000fea0003800000 */
[----:B------:R-:W-:Y:S01]  /*8c70*/  FFMA.FTZ R3, R76, R27, R29 ;  /* 0x0000001b4c037223 */ /* 0x000fe2000001001d */
[----:B-1----:R-:W-:-:S03]  /*8c80*/  FFMA.FTZ R10, R77, R26, R28 ;  /* 0x0000001a4d0a7223 */ /* 0x002fc6000001001c */
[----:B------:R-:W-:Y:S01]  /*8c90*/  FMUL.FTZ R34, R3, -1.4426950216293334961 ;  /* 0xbfb8aa3b03227820 */ /* 0x000fe20000410000 */
[----:B------:R-:W-:-:S05]  /*8ca0*/  FMUL.FTZ R11, R10, -1.4426950216293334961 ;  /* 0xbfb8aa3b0a0b7820 */ /* 0x000fca0000410000 */
[----:B------:R-:W0:Y:S08]  /*8cb0*/  MUFU.EX2 R34, R34 ;  /* 0x0000002200227308 */ /* 0x000e300000000800 */
[----:B------:R-:W1:Y:S01]  /*8cc0*/  MUFU.EX2 R11, R11 ;  /* 0x0000000b000b7308 */ /* 0x000e620000000800 */
[----:B0-----:R-:W-:-:S07]  /*8cd0*/  FADD.FTZ R36, R34, 1 ;  /* 0x3f80000022247421 */ /* 0x001fce0000010000 */
[----:B------:R-:W0:Y:S01]  /*8ce0*/  MUFU.RCP R36, R36 ;  /* 0x0000002400247308 */ /* 0x000e220000001000 */
[----:B-1----:R-:W-:-:S07]  /*8cf0*/  FADD.FTZ R32, R11, 1 ;  /* 0x3f8000000b207421 */ /* 0x002fce0000010000 */
[----:B-----5:R-:W1:Y:S01]  /*8d00*/  MUFU.RCP R33, R32 ;  /* 0x0000002000217308 */ /* 0x020e620000001000 */
        /* <DEDUP_REMOVED lines=8> */
.L_x_1538:
[----:B------:R-:W-:Y:S04]  /*8d90*/  BSSY B0, `(.L_x_1539) ;  /* 0x0000015000007945 */ /* 0x000fe80003800000 */
[----:B------:R-:W-:Y:S05]  /*8da0*/  @P2 BRA `(.L_x_1540) ;  /* 0x00000000004c2947 */ /* 0x000fea0003800000 */
[----:B-1----:R-:W-:Y:S01]  /*8db0*/  MOV R10, UR5 ;  /* 0x00000005000a7c02 */ /* 0x002fe20008000f00 */
[----:B------:R-:W-:Y:S01]  /*8dc0*/  ULDC.64 UR14, c[0x0][0x288] ;  /* 0x0000a200000e7ab9 */ /* 0x000fe20000000a00 */
[----:B------:R-:W-:Y:S01]  /*8dd0*/  MOV R11, R7 ;  /* 0x00000007000b7202 */ /* 0x000fe20000000f00 */
[----:B------:R-:W-:Y:S01]  /*8de0*/  IMAD R44, R44, UR14, RZ ;  /* 0x0000000e2c2c7c24 */ /* 0x000fe2000f8e02ff */
[----:B------:R-:W-:Y:S01]  /*8df0*/  MOV R3, UR5 ;  /* 0x0000000500037c02 */ /* 0x000fe20008000f00 */
[----:B------:R-:W-:Y:S01]  /*8e00*/  FFMA.FTZ R77, R77, R10, UR13 ;  /* 0x0000000d4d4d7e23 */ /* 0x000fe2000801000a */
[----:B------:R-:W-:-:S03]  /*8e10*/  MOV R10, R4 ;  /* 0x00000004000a7202 */ /* 0x000fc60000000f00 */
[----:B------:R-:W-:Y:S01]  /*8e20*/  FFMA.FTZ R76, R76, R3, UR13 ;  /* 0x0000000d4c4c7e23 */ /* 0x000fe20008010003 */
[----:B0-----:R-:W-:Y:S01]  /*8e30*/  FFMA.FTZ R32, R26, R12, -R77 ;  /* 0x0000000c1a207223 */ /* 0x001fe2000001084d */
[----:B------:R-:W-:-:S04]  /*8e40*/  IMAD.WIDE.U32 R10, R43, UR14, R10 ;  /* 0x0000000e2b0a7c25 */ /* 0x000fc8000f8e000a */
[----:B-----5:R-:W-:Y:S01]  /*8e50*/  FFMA.FTZ R33, R27, R13, -R76 ;  /* 0x0000000d1b217223 */ /* 0x020fe2000001084c */
[----:B------:R-:W-:Y:S01]  /*8e60*/  FMUL.FTZ R32, R32, UR26 ;  /* 0x0000001a20207c20 */ /* 0x000fe20008410000 */
[----:B------:R-:W-:Y:S01]  /*8e70*/  IMAD R43, R43, UR15, R44 ;  /* 0x0000000f2b2b7c24 */ /* 0x000fe2000f8e022c */
[----:B------:R-:W-:Y:S01]  /*8e80*/  ULDC.64 UR14, c[0x0][0x210] ;  /* 0x00008400000e7ab9 */ /* 0x000fe20000000a00 */
[----:B------:R-:W-:Y:S01]  /*8e90*/  FMUL.FTZ R33, R33, UR26 ;  /* 0x0000001a21217c20 */ /* 0x000fe20008410000 */
[----:B------:R-:W-:Y:S02]  /*8ea0*/  LEA R12, P0, R10, UR14, 0x2 ;  /* 0x0000000e0a0c7c11 */ /* 0x000fe4000f8010ff */
[----:B------:R-:W-:-:S04]  /*8eb0*/  IADD3 R43, R11, R43, RZ ;  /* 0x0000002b0b2b7210 */ /* 0x000fc80007ffe0ff */
[----:B------:R-:W-:-:S05]  /*8ec0*/  LEA.HI.X R13, R10, UR15, R43, 0x2, P0 ;  /* 0x0000000f0a0d7c11 */ /* 0x000fca00080f142b */
[----:B------:R2:W-:Y:S02]  /*8ed0*/  STG.E.64 desc[UR22][R12.64], R32 ;  /* 0x000000200c007986 */ /* 0x0005e4000c101b16 */
.L_x_1540:
[----:B------:R-:W-:Y:S05]  /*8ee0*/  BSYNC B0 ;  /* 0x0000000000007941 */ /* 0x000fea0003800000 */
.L_x_1539:
[----:B------:R-:W-:Y:S05]  /*8ef0*/  @!P5 BRA `(.L_x_1541) ;  /* 0x000000000048d947 */ /* 0x000fea0003800000 */
[----:B------:R-:W-:Y:S01]  /*8f00*/  FFMA.FTZ R3, R75, R26, R28 ;  /* 0x0000001a4b037223 */ /* 0x000fe2000001001c */
[----:B-1----:R-:W-:-:S03]  /*8f10*/  FFMA.FTZ R10, R74, R27, R29 ;  /* 0x0000001b4a0a7223 */ /* 0x002fc6000001001d */
[----:B------:R-:W-:Y:S01]  /*8f20*/  FMUL.FTZ R11, R3, -1.4426950216293334961 ;  /* 0xbfb8aa3b030b7820 */ /* 0x000fe20000410000 */
[----:B0-2---:R-:W-:-:S05]  /*8f30*/  FMUL.FTZ R32, R10, -1.4426950216293334961 ;  /* 0xbfb8aa3b0a207820 */ /* 0x005fca0000410000 */
[----:B------:R-:W0:Y:S08]  /*8f40*/  MUFU.EX2 R11, R11 ;  /* 0x0000000b000b7308 */ /* 0x000e300000000800 */
[----:B------:R-:W1:Y:S01]  /*8f50*/  MUFU.EX2 R32, R32 ;  /* 0x0000002000207308 */ /* 0x000e620000000800 */
[----:B0-----:R-:W-:-:S07]  /*8f60*/  FADD.FTZ R12, R11, 1 ;  /* 0x3f8000000b0c7421 */ /* 0x001fce0000010000 */
[----:B------:R-:W0:Y:S01]  /*8f70*/  MUFU.RCP R13, R12 ;  /* 0x0000000c000d7308 */ /* 0x000e220000001000 */
[----:B-1---5:R-:W-:-:S07]  /*8f80*/  FADD.FTZ R33, R32, 1 ;  /* 0x3f80000020217421 */ /* 0x022fce0000010000 */
        /* <DEDUP_REMOVED lines=9> */
.L_x_1541:
        /* <DEDUP_REMOVED lines=8> */
[----:B------:R-:W-:Y:S01]  /*90a0*/  MOV R10, R4 ;  /* 0x00000004000a7202 */ /* 0x000fe20000000f00 */
[----:B------:R-:W-:Y:S02]  /*90b0*/  IMAD R35, R30, UR15, R35 ;  /* 0x0000000f1e237c24 */ /* 0x000fe4000f8e0223 */
[----:B------:R-:W-:Y:S01]  /*90c0*/  FFMA.FTZ R74, R74, R3, UR13 ;  /* 0x0000000d4a4a7e23 */ /* 0x000fe20008010003 */
[----:B------:R-:W-:Y:S01]  /*90d0*/  FFMA.FTZ R14, R26, R14, -R75 ;  /* 0x0000000e1a0e7223 */ /* 0x000fe2000001084b */
[----:B------:R-:W-:Y:S01]  /*90e0*/  IMAD.WIDE.U32 R10, R30, UR14, R10 ;  /* 0x0000000e1e0a7c25 */ /* 0x000fe2000f8e000a */
[----:B------:R-:W-:-:S03]  /*90f0*/  ULDC.64 UR14, c[0x0][0x210] ;  /* 0x00008400000e7ab9 */ /* 0x000fc60000000a00 */
[----:B------:R-:W-:Y:S01]  /*9100*/  FFMA.FTZ R15, R27, R15, -R74 ;  /* 0x0000000f1b0f7223 */ /* 0x000fe2000001084a */
[----:B------:R-:W-:Y:S01]  /*9110*/  FMUL.FTZ R14, R14, UR26 ;  /* 0x0000001a0e0e7c20 */ /* 0x000fe20008410000 */
[----:B--2---:R-:W-:Y:S02]  /*9120*/  LEA R12, P0, R10, UR14, 0x2 ;  /* 0x0000000e0a0c7c11 */ /* 0x004fe4000f8010ff */
[----:B------:R-:W-:Y:S01]  /*9130*/  FMUL.FTZ R15, R15, UR26 ;  /* 0x0000001a0f0f7c20 */ /* 0x000fe20008410000 */
[----:B------:R-:W-:-:S04]  /*9140*/  IADD3 R35, R11, R35, RZ ;  /* 0x000000230b237210 */ /* 0x000fc80007ffe0ff */
[----:B------:R-:W-:-:S05]  /*9150*/  LEA.HI.X R13, R10, UR15, R35, 0x2, P0 ;  /* 0x0000000f0a0d7c11 */ /* 0x000fca00080f1423 */
[----:B------:R3:W-:Y:S02]  /*9160*/  STG.E.64 desc[UR22][R12.64], R14 ;  /* 0x0000000e0c007986 */ /* 0x0007e4000c101b16 */
.L_x_1543:
[----:B------:R-:W-:Y:S05]  /*9170*/  BSYNC B0 ;  /* 0x0000000000007941 */ /* 0x000fea0003800000 */
.L_x_1542:
[----:B------:R-:W-:Y:S05]  /*9180*/  @!P5 BRA `(.L_x_1544) ;  /* 0x000000000048d947 */ /* 0x000fea0003800000 */
[----:B------:R-:W-:Y:S01]  /*9190*/  FFMA.FTZ R3, R73, R26, R28 ;  /* 0x0000001a49037223 */ /* 0x000fe2000001001c */
[----:B-1----:R-:W-:-:S03]  /*91a0*/  FFMA.FTZ R10, R72, R27, R29 ;  /* 0x0000001b480a7223 */ /* 0x002fc6000001001d */
[----:B------:R-:W-:Y:S01]  /*91b0*/  FMUL.FTZ R11, R3, -1.4426950216293334961 ;  /* 0xbfb8aa3b030b7820 */ /* 0x000fe20000410000 */
[----:B---3--:R-:W-:-:S05]  /*91c0*/  FMUL.FTZ R14, R10, -1.4426950216293334961 ;  /* 0xbfb8aa3b0a0e7820 */ /* 0x008fca0000410000 */
[----:B------:R-:W2:Y:S08]  /*91d0*/  MUFU.EX2 R11, R11 ;  /* 0x0000000b000b7308 */ /* 0x000eb00000000800 */
[----:B------:R-:W1:Y:S01]  /*91e0*/  MUFU.EX2 R14, R14 ;  /* 0x0000000e000e7308 */ /* 0x000e620000000800 */
[----:B--2---:R-:W-:-:S07]  /*91f0*/  FADD.FTZ R12, R11, 1 ;  /* 0x3f8000000b0c7421 */ /* 0x004fce0000010000 */
[----:B------:R-:W0:Y:S01]  /*9200*/  MUFU.RCP R13, R12 ;  /* 0x0000000c000d7308 */ /* 0x000e220000001000 */
[----:B-1----:R-:W-:-:S07]  /*9210*/  FADD.FTZ R15, R14, 1 ;  /* 0x3f8000000e0f7421 */ /* 0x002fce0000010000 */
[----:B------:R-:W1:Y:S01]  /*9220*/  MUFU.RCP R30, R15 ;  /* 0x0000000f001e7308 */ /* 0x000e620000001000 */
[----:B0-----:R-:W-:Y:S01]  /*9230*/  FADD.FTZ R32, -R13, 1 ;  /* 0x3f8000000d207421 */ /* 0x001fe20000010100 */
[----:B------:R-:W-:-:S03]  /*9240*/  FMUL.FTZ R8, R8, R13 ;  /* 0x0000000d08087220 */ /* 0x000fc60000410000 */
[----:B------:R-:W-:Y:S01]  /*9250*/  FFMA.FTZ R3, R3, R32, 1 ;  /* 0x3f80000003037423 */ /* 0x000fe20000010020 */
[----:B-1---5:R-:W-:Y:S01]  /*9260*/  FADD.FTZ R33, -R30, 1 ;  /* 0x3f8000001e217421 */ /* 0x022fe20000010100 */
[----:B------:R-:W-:Y:S02]  /*9270*/  FMUL.FTZ R9, R9, R30 ;  /* 0x0000001e09097220 */ /* 0x000fe40000410000 */
[----:B------:R-:W-:Y:S01]  /*9280*/  FMUL.FTZ R8, R8, R3 ;  /* 0x0000000308087220 */ /* 0x000fe20000410000 */
[----:B------:R-:W-:-:S04]  /*9290*/  FFMA.FTZ R10, R10, R33, 1 ;  /* 0x3f8000000a0a7423 */ /* 0x000fc80000010021 */
[----:B------:R-:W-:-:S07]  /*92a0*/  FMUL.FTZ R9, R9, R10 ;  /* 0x0000000a09097220 */ /* 0x000fce0000410000 */
.L_x_1544:
        /* <DEDUP_REMOVED lines=10> */
[----:B--23--:R-:W-:Y:S01]  /*9350*/  FFMA.FTZ R12, R26, R8, -R73 ;  /* 0x000000081a0c7223 */ /* 0x00cfe20000010849 */
[----:B------:R-:W-:-:S04]  /*9360*/  IMAD.WIDE.U32 R10, R31, UR14, R10 ;  /* 0x0000000e1f0a7c25 */ /* 0x000fc8000f8e000a */
[----:B------:R-:W-:Y:S01]  /*9370*/  FFMA.FTZ R13, R27, R9, -R72 ;  /* 0x000000091b0d7223 */ /* 0x000fe20000010848 */
        /* <DEDUP_REMOVED lines=8> */
.L_x_1546:
[----:B------:R-:W-:Y:S05]  /*9400*/  BSYNC B0 ;  /* 0x0000000000007941 */ /* 0x000fea0003800000 */
.L_x_1545:
[C---:B--234-:R-:W-:Y:S02]  /*9410*/  IADD3 R13, R2.reuse, 0x1a0, RZ ;  /* 0x000001a0020d7810 */ /* 0x05cfe40007ffe0ff */
[C---:B------:R-:W-:Y:S02]  /*9420*/  IADD3 R12, R2.reuse, 0x1c0, RZ ;  /* 0x000001c0020c7810 */ /* 0x040fe40007ffe0ff */
[C---:B------:R-:W-:Y:S02]  /*9430*/  IADD3 R3, R2.reuse, 0x1e0, RZ ;  /* 0x000001e002037810 */ /* 0x040fe40007ffe0ff */
[C---:B------:R-:W-:Y:S02]  /*9440*/  IADD3 R34, R2.reuse, 0x1e0, RZ ;  /* 0x000001e002227810 */ /* 0x040fe40007ffe0ff */
[C---:B------:R-:W-:Y:S02]  /*9450*/  IADD3 R35, R2.reuse, 0x1c0, RZ ;  /* 0x000001c002237810 */ /* 0x040fe40007ffe0ff */
[----:B01----:R-:W-:-:S02]  /*9460*/  IADD3 R36, R2, 0x1a0, RZ ;  /* 0x000001a002247810 */ /* 0x003fc40007ffe0ff */
[----:B------:R-:W-:Y:S02]  /*9470*/  IADD3 R37, R2, 0x180, RZ ;  /* 0x0000018002257810 */ /* 0x000fe40007ffe0ff */
[----:B------:R-:W-:Y:S02]  /*9480*/  ISETP.GE.U32.AND P6, PT, R39, UR6, PT ;  /* 0x0000000627007c0c */ /* 0x000fe4000bfc6070 */
[----:B------:R-:W-:Y:S02]  /*9490*/  ISETP.GE.U32.AND P0, PT, R42, UR6, PT ;  /* 0x000000062a007c0c */ /* 0x000fe4000bf06070 */
[----:B-----5:R-:W-:Y:S02]  /*94a0*/  SHF.R.S32.HI R33, RZ, 0x1f, R39 ;  /* 0x0000001fff217819 */ /* 0x020fe40000011427 */
[----:B------:R-:W-:Y:S02]  /*94b0*/  ISETP.GE.U32.AND P2, PT, R13, UR6, PT ;  /* 0x000000060d007c0c */ /* 0x000fe4000bf46070 */
[----:B------:R-:W-:-:S02]  /*94c0*/  ISETP.GE.U32.AND P3, PT, R12, UR6, PT ;  /* 0x000000060c007c0c */ /* 0x000fc4000bf66070 */
[----:B------:R-:W-:Y:S02]  /*94d0*/  ISETP.GE.U32.AND P4, PT, R3, UR6, PT ;  /* 0x0000000603007c0c */ /* 0x000fe4000bf86070 */
[----:B------:R-:W-:Y:S02]  /*94e0*/  SHF.R.S32.HI R37, RZ, 0x1f, R37 ;  /* 0x0000001fff257819 */ /* 0x000fe40000011425 */
[----:B------:R-:W-:Y:S02]  /*94f0*/  SHF.R.S32.HI R36, RZ, 0x1f, R36 ;  /* 0x0000001fff247819 */ /* 0x000fe40000011424 */
[----:B------:R-:W-:Y:S02]  /*9500*/  SHF.R.S32.HI R35, RZ, 0x1f, R35 ;  /* 0x0000001fff237819 */ /* 0x000fe40000011423 */
[----:B------:R-:W-:Y:S02]  /*9510*/  SHF.R.S32.HI R34, RZ, 0x1f, R34 ;  /* 0x0000001fff227819 */ /* 0x000fe40000011422 */
[----:B------:R-:W-:-:S02]  /*9520*/  ISETP.GE.AND.EX P6, PT, R33, UR7, PT, P6 ;  /* 0x0000000721007c0c */ /* 0x000fc4000bfc6360 */
[----:B------:R-:W-:Y:S02]  /*9530*/  ISETP.GE.AND.EX P0, PT, R37, UR7, PT, P0 ;  /* 0x0000000725007c0c */ /* 0x000fe4000bf06300 */
[----:B------:R-:W-:Y:S02]  /*9540*/  ISETP.GE.AND.EX P2, PT, R36, UR7, PT, P2 ;  /* 0x0000000724007c0c */ /* 0x000fe4000bf46320 */
[----:B------:R-:W-:Y:S02]  /*9550*/  ISETP.GE.AND.EX P3, PT, R35, UR7, PT, P3 ;  /* 0x0000000723007c0c */ /* 0x000fe4000bf66330 */
[----:B------:R-:W-:Y:S02]  /*9560*/  ISETP.GE.AND.EX P4, PT, R34, UR7, PT, P4 ;  /* 0x0000000722007c0c */ /* 0x000fe4000bf86340 */
[C---:B------:R-:W-:Y:S02]  /*9570*/  ISETP.GT.U32.OR P6, PT, R0.reuse, 0x29f, P6 ;  /* 0x0000029f0000780c */ /* 0x040fe400037c4470 */
[----:B------:R-:W-:-:S02]  /*9580*/  ISETP.GT.U32.OR P0, PT, R0, 0x29f, P0 ;  /* 0x0000029f0000780c */ /* 0x000fc40000704470 */
        /* <DEDUP_REMOVED lines=22> */
.L_x_1547:
[----:B------:R-:W-:Y:S04]  /*96f0*/  BSSY B0, `(.L_x_1548) ;  /* 0x0000015000007945 */ /* 0x000fe80003800000 */
[----:B------:R-:W-:Y:S05]  /*9700*/  @P6 BRA `(.L_x_1549) ;  /* 0x00000000004c6947 */ /* 0x000fea0003800000 */
[----:B------:R-:W-:Y:S01]  /*9710*/  MOV R8, UR5 ;  /* 0x0000000500087c02 */ /* 0x000fe20008000f00 */
[----:B------:R-:W-:Y:S01]  /*9720*/  ULDC.64 UR6, c[0x0][0x288] ;  /* 0x0000a20000067ab9 */ /* 0x000fe20000000a00 */
[----:B------:R-:W-:Y:S01]  /*9730*/  MOV R9, R7 ;  /* 0x0000000700097202 */ /* 0x000fe20000000f00 */
[----:B------:R-:W-:Y:S01]  /*9740*/  IMAD R10, R33, UR6, RZ ;  /* 0x00000006210a7c24 */ /* 0x000fe2000f8e02ff */
[----:B------:R-:W-:Y:S01]  /*9750*/  MOV R11, UR5 ;  /* 0x00000005000b7c02 */ /* 0x000fe20008000f00 */
[----:B------:R-:W-:Y:S01]  /*9760*/  FFMA.FTZ R63, R63, R8, UR13 ;  /* 0x0000000d3f3f7e23 */ /* 0x000fe20008010008 */
[----:B------:R-:W-:-:S03]  /*9770*/  MOV R8, R4 ;  /* 0x0000000400087202 */ /* 0x000fc60000000f00 */
[----:B------:R-:W-:Y:S01]  /*9780*/  FFMA.FTZ R62, R62, R11, UR13 ;  /* 0x0000000d3e3e7e23 */ /* 0x000fe2000801000b */
        /* <DEDUP_REMOVED lines=11> */
.L_x_1549:
[----:B------:R-:W-:Y:S05]  /*9840*/  BSYNC B0 ;  /* 0x0000000000007941 */ /* 0x000fea0003800000 */
.L_x_1548:
        /* <DEDUP_REMOVED lines=19> */
.L_x_1550:
[----:B------:R-:W-:Y:S04]  /*9980*/  BSSY B0, `(.L_x_1551) ;  /* 0x0000015000007945 */ /* 0x000fe80003800000 */
[----:B------:R-:W-:Y:S05]  /*9990*/  @P0 BRA `(.L_x_1552) ;  /* 0x00000000004c0947 */ /* 0x000fea0003800000 */
[----:B------:R-:W-:Y:S01]  /*99a0*/  MOV R8, UR5 ;  /* 0x0000000500087c02 */ /* 0x000fe20008000f00 */
[----:B------:R-:W-:Y:S01]  /*99b0*/  ULDC.64 UR6, c[0x0][0x288] ;  /* 0x0000a20000067ab9 */ /* 0x000fe20000000a00 */
[----:B------:R-:W-:Y:S01]  /*99c0*/  MOV R9, R7 ;  /* 0x0000000700097202 */ /* 0x000fe20000000f00 */
[----:B0-----:R-:W-:Y:S01]  /*99d0*/  IMAD R11, R37, UR6, RZ ;  /* 0x00000006250b7c24 */ /* 0x001fe2000f8e02ff */
        /* <DEDUP_REMOVED lines=10> */
[----:B------:R-:W-:Y:S02]  /*9a80*/  LEA R10, P0, R8, UR6, 0x2 ;  /* 0x00000006080a7c11 */ /* 0x000fe4000f8010ff */
[----:B------:R-:W-:Y:S01]  /*9a90*/  FMUL.FTZ R15, R15, UR26 ;  /* 0x0000001a0f0f7c20 */ /* 0x000fe20008410000 */
[----:B------:R-:W-:-:S04]  /*9aa0*/  IADD3 R11, R9, R11, RZ ;  /* 0x0000000b090b7210 */ /* 0x000fc80007ffe0ff */
[----:B------:R-:W-:-:S05]  /*9ab0*/  LEA.HI.X R11, R8, UR7, R11, 0x2, P0 ;  /* 0x00000007080b7c11 */ /* 0x000fca00080f140b */
[----:B------:R1:W-:Y:S02]  /*9ac0*/  STG.E.64 desc[UR22][R10.64], R14 ;  /* 0x0000000e0a007986 */ /* 0x0003e4000c101b16 */
.L_x_1552:
[----:B------:R-:W-:Y:S05]  /*9ad0*/  BSYNC B0 ;  /* 0x0000000000007941 */ /* 0x000fea0003800000 */
.L_x_1551:
        /* <DEDUP_REMOVED lines=19> */
.L_x_1553:
[----:B------:R-:W-:Y:S04]  /*9c10*/  BSSY B0, `(.L_x_1554) ;  /* 0x0000015000007945 */ /* 0x000fe80003800000 */
[----:B------:R-:W-:Y:S05]  /*9c20*/  @P2 BRA `(.L_x_1555) ;  /* 0x00000000004c2947 */ /* 0x000fea0003800000 */
[----:B------:R-:W-:Y:S01]  /*9c30*/  MOV R8, UR5 ;  /* 0x0000000500087c02 */ /* 0x000fe20008000f00 */
[----:B------:R-:W-:Y:S01]  /*9c40*/  ULDC.64 UR6, c[0x0][0x288] ;  /* 0x0000a20000067ab9 */ /* 0x000fe20000000a00 */
[----:B------:R-:W-:Y:S01]  /*9c50*/  MOV R9, R7 ;  /* 0x0000000700097202 */ /* 0x000fe20000000f00 */
[----:B01----:R-:W-:Y:S01]  /*9c60*/  IMAD R10, R36, UR6, RZ ;  /* 0x00000006240a7c24 */ /* 0x003fe2000f8e02ff */
        /* <DEDUP_REMOVED lines=15> */
.L_x_1555:
[----:B------:R-:W-:Y:S05]  /*9d60*/  BSYNC B0 ;  /* 0x0000000000007941 */ /* 0x000fea0003800000 */
.L_x_1554:
        /* <DEDUP_REMOVED lines=19> */
.L_x_1556:
[----:B------:R-:W-:Y:S04]  /*9ea0*/  BSSY B0, `(.L_x_1557) ;  /* 0x0000015000007945 */ /* 0x000fe80003800000 */
[----:B------:R-:W-:Y:S05]  /*9eb0*/  @P3 BRA `(.L_x_1558) ;  /* 0x00000000004c3947 */ /* 0x000fea0003800000 */
[----:B------:R-:W-:Y:S01]  /*9ec0*/  MOV R8, UR5 ;  /* 0x0000000500087c02 */ /* 0x000fe20008000f00 */
[----:B------:R-:W-:Y:S01]  /*9ed0*/  ULDC.64 UR6, c[0x0][0x288] ;  /* 0x0000a20000067ab9 */ /* 0x000fe20000000a00 */
[----:B------:R-:W-:Y:S01]  /*9ee0*/  MOV R9, R7 ;  /* 0x0000000700097202 */ /* 0x000fe20000000f00 */
[----:B------:R-:W-:Y:S01]  /*9ef0*/  IMAD R13, R35, UR6, RZ ;  /* 0x00000006230d7c24 */ /* 0x000fe2000f8e02ff */
[----:B012---:R-:W-:Y:S01]  /*9f00*/  MOV R15, UR5 ;  /* 0x00000005000f7c02 */ /* 0x007fe20008000f00 */
[----:B------:R-:W-:Y:S01]  /*9f10*/  FFMA.FTZ R55, R55, R8, UR13 ;  /* 0x0000000d37377e23 */ /* 0x000fe20008010008 */
[----:B------:R-:W-:Y:S01]  /*9f20*/  MOV R8, R4 ;  /* 0x0000000400087202 */ /* 0x000fe20000000f00 */
[----:B------:R-:W-:Y:S02]  /*9f30*/  IMAD R13, R12, UR7, R13 ;  /* 0x000000070c0d7c24 */ /* 0x000fe4000f8e020d */
[----:B------:R-:W-:Y:S01]  /*9f40*/  FFMA.FTZ R54, R54, R15, UR13 ;  /* 0x0000000d36367e23 */ /* 0x000fe2000801000f */
[----:B------:R-:W-:Y:S01]  /*9f50*/  FFMA.FTZ R55, R26, R18, -R55 ;  /* 0x000000121a377223 */ /* 0x000fe20000010837 */
[----:B------:R-:W-:Y:S01]  /*9f60*/  IMAD.WIDE.U32 R10, R12, UR6, R8 ;  /* 0x000000060c0a7c25 */ /* 0x000fe2000f8e0008 */
[----:B------:R-:W-:-:S03]  /*9f70*/  ULDC.64 UR6, c[0x0][0x210] ;  /* 0x0000840000067ab9 */ /* 0x000fc60000000a00 */
[----:B------:R-:W-:Y:S01]  /*9f80*/  FMUL.FTZ R12, R55, UR26 ;  /* 0x0000001a370c7c20 */ /* 0x000fe20008410000 */
[----:B------:R-:W-:Y:S01]  /*9f90*/  IADD3 R9, R11, R13, RZ ;  /* 0x0000000d0b097210 */ /* 0x000fe20007ffe0ff */
[----:B------:R-:W-:Y:S01]  /*9fa0*/  FFMA.FTZ R13, R27, R19, -R54 ;  /* 0x000000131b0d7223 */ /* 0x000fe20000010836 */
[----:B------:R-:W-:-:S03]  /*9fb0*/  LEA R8, P0, R10, UR6, 0x2 ;  /* 0x000000060a087c11 */ /* 0x000fc6000f8010ff */
[----:B------:R-:W-:Y:S01]  /*9fc0*/  FMUL.FTZ R13, R13, UR26 ;  /* 0x0000001a0d0d7c20 */ /* 0x000fe20008410000 */
[----:B------:R-:W-:-:S05]  /*9fd0*/  LEA.HI.X R9, R10, UR7, R9, 0x2, P0 ;  /* 0x000000070a097c11 */ /* 0x000fca00080f1409 */
[----:B------:R3:W-:Y:S04]  /*9fe0*/  STG.E.64 desc[UR22][R8.64], R12 ;  /* 0x0000000c08007986 */ /* 0x0007e8000c101b16 */
.L_x_1558:
[----:B------:R-:W-:Y:S05]  /*9ff0*/  BSYNC B0 ;  /* 0x0000000000007941 */ /* 0x000fea0003800000 */
.L_x_1557:
[----:B------:R-:W-:Y:S05]  /*a000*/  @!P5 BRA `(.L_x_1559) ;  /* 0x000000000048d947 */ /* 0x000fea0003800000 */
[----:B------:R-:W-:Y:S01]  /*a010*/  FFMA.FTZ R28, R57, R26, R28 ;  /* 0x0000001a391c7223 */ /* 0x000fe2000001001c */
[----:B------:R-:W-:-:S03]  /*a020*/  FFMA.FTZ R29, R56, R27, R29 ;  /* 0x0000001b381d7223 */ /* 0x000fc6000001001d */
[----:B---3--:R-:W-:Y:S01]  /*a030*/  FMUL.FTZ R8, R28, -1.4426950216293334961 ;  /* 0xbfb8aa3b1c087820 */ /* 0x008fe20000410000 */
[----:B012---:R-:W-:-:S05]  /*a040*/  FMUL.FTZ R10, R29, -1.4426950216293334961 ;  /* 0xbfb8aa3b1d0a7820 */ /* 0x007fca0000410000 */
        /* <DEDUP_REMOVED lines=14> */
.L_x_1559:
[----:B------:R-:W-:Y:S04]  /*a130*/  BSSY B0, `(.L_x_1560) ;  /* 0x0000014000007945 */ /* 0x000fe80003800000 */
[----:B------:R-:W-:Y:S05]  /*a140*/  @P4 BRA `(.L_x_1561) ;  /* 0x0000000000484947 */ /* 0x000fea0003800000 */
[----:B------:R-:W-:Y:S01]  /*a150*/  MOV R6, UR5 ;  /* 0x0000000500067c02 */ /* 0x000fe20008000f00 */
[----:B------:R-:W-:Y:S01]  /*a160*/  ULDC.64 UR6, c[0x0][0x288] ;  /* 0x0000a20000067ab9 */ /* 0x000fe20000000a00 */
[----:B------:R-:W-:Y:S01]  /*a170*/  MOV R5, R7 ;  /* 0x0000000700057202 */ /* 0x000fe20000000f00 */
[----:B---3--:R-:W-:Y:S01]  /*a180*/  IMAD R8, R34, UR6, RZ ;  /* 0x0000000622087c24 */ /* 0x008fe2000f8e02ff */
[----:B------:R-:W-:Y:S01]  /*a190*/  MOV R9, UR5 ;  /* 0x0000000500097c02 */ /* 0x000fe20008000f00 */
[----:B------:R-:W-:Y:S01]  /*a1a0*/  FFMA.FTZ R57, R57, R6, UR13 ;  /* 0x0000000d39397e23 */ /* 0x000fe20008010006 */
[----:B------:R-:W-:-:S04]  /*a1b0*/  IMAD.WIDE.U32 R6, R3, UR6, R4 ;  /* 0x0000000603067c25 */ /* 0x000fc8000f8e0004 */
[----:B------:R-:W-:Y:S01]  /*a1c0*/  FFMA.FTZ R56, R56, R9, UR13 ;  /* 0x0000000d38387e23 */ /* 0x000fe20008010009 */
[----:B------:R-:W-:Y:S01]  /*a1d0*/  FFMA.FTZ R57, R26, R24, -R57 ;  /* 0x000000181a397223 */ /* 0x000fe20000010839 */
[----:B------:R-:W-:Y:S01]  /*a1e0*/  IMAD R3, R3, UR7, R8 ;  /* 0x0000000703037c24 */ /* 0x000fe2000f8e0208 */
[----:B------:R-:W-:Y:S01]  /*a1f0*/  ULDC.64 UR6, c[0x0][0x210] ;  /* 0x0000840000067ab9 */ /* 0x000fe20000000a00 */
[----:B------:R-:W-:Y:S01]  /*a200*/  FFMA.FTZ R56, R27, R25, -R56 ;  /* 0x000000191b387223 */ /* 0x000fe20000010838 */
[----:B------:R-:W-:Y:S01]  /*a210*/  LEA R4, P0, R6, UR6, 0x2 ;  /* 0x0000000606047c11 */ /* 0x000fe2000f8010ff */
[----:B------:R-:W-:Y:S01]  /*a220*/  FMUL.FTZ R8, R57, UR26 ;  /* 0x0000001a39087c20 */ /* 0x000fe20008410000 */
[----:B------:R-:W-:Y:S01]  /*a230*/  IADD3 R3, R7, R3, RZ ;  /* 0x0000000307037210 */ /* 0x000fe20007ffe0ff */
[----:B------:R-:W-:-:S03]  /*a240*/  FMUL.FTZ R9, R56, UR26 ;  /* 0x0000001a38097c20 */ /* 0x000fc60008410000 */
[----:B------:R-:W-:-:S05]  /*a250*/  LEA.HI.X R5, R6, UR7, R3, 0x2, P0 ;  /* 0x0000000706057c11 */ /* 0x000fca00080f1403 */
[----:B------:R4:W-:Y:S02]  /*a260*/  STG.E.64 desc[UR22][R4.64], R8 ;  /* 0x0000000804007986 */ /* 0x0009e4000c101b16 */
.L_x_1561:
[----:B------:R-:W-:Y:S05]  /*a270*/  BSYNC B0 ;  /* 0x0000000000007941 */ /* 0x000fea0003800000 */
.L_x_1560:
        /* <DEDUP_REMOVED lines=9> */
.L_x_1479:
[----:B------:R-:W5:Y:S01]  /*a310*/  LDC R6, c[0x0][0xc] ;  /* 0x00000300ff067b82 */ /* 0x000f620000000800 */
[----:B------:R-:W-:Y:S01]  /*a320*/  ISETP.NE.AND P1, PT, R0, RZ, PT ;  /* 0x000000ff0000720c */ /* 0x000fe20003f25270 */
[----:B------:R-:W-:Y:S06]  /*a330*/  BSSY B0, `(.L_x_1563) ;  /* 0x0000011000007945 */ /* 0x000fec0003800000 */
[----:B------:R-:W4:Y:S08]  /*a340*/  LDC R7, c[0x0][0x10] ;  /* 0x00000400ff077b82 */ /* 0x000f300000000800 */
[----:B------:R-:W0:Y:S01]  /*a350*/  LDC.64 R2, c[0x0][0x258] ;  /* 0x00009600ff027b82 */ /* 0x000e220000000a00 */
[----:B-----5:R-:W-:-:S02]  /*a360*/  ISETP.NE.AND P0, PT, R6, 0x1, PT ;  /* 0x000000010600780c */ /* 0x020fc40003f05270 */
[----:B----4-:R-:W-:-:S04]  /*a370*/  SHF.L.U32 R4, R7, 0x1, RZ ;  /* 0x0000000107047819 */ /* 0x010fc800000006ff */
[----:B------:R-:W-:-:S05]  /*a380*/  SEL R5, R4, RZ, P0 ;  /* 0x000000ff04057207 */ /* 0x000fca0000000000 */
[----:B0-----:R-:W-:Y:S01]  /*a390*/  IMAD.WIDE.U32 R2, R5, 0x4, R2 ;  /* 0x0000000405027825 */ /* 0x001fe200078e0002 */
[----:B------:R-:W-:Y:S06]  /*a3a0*/  @P1 BRA `(.L_x_1564) ;  /* 0x0000000000241947 */ /* 0x000fec0003800000 */
[----:B------:R-:W0:Y:S01]  /*a3b0*/  S2R R4, SR_LANEID ;  /* 0x0000000000047919 */ /* 0x000e220000000000 */
[----:B------:R-:W-:Y:S02]  /*a3c0*/  VOTEU.ANY UR4, UPT, PT ;  /* 0x0000000000047886 */ /* 0x000fe400038e0100 */
[----:B------:R-:W-:Y:S02]  /*a3d0*/  UFLO.U32 UR5, UR4 ;  /* 0x00000004000572bd */ /* 0x000fe400080e0000 */
[----:B------:R-:W4:Y:S04]  /*a3e0*/  POPC R5, UR4 ;  /* 0x0000000400057d09 */ /* 0x000f280008000000 */
[----:B0-----:R-:W-:-:S13]  /*a3f0*/  ISETP.EQ.U32.AND P0, PT, R4, UR5, PT ;  /* 0x0000000504007c0c */ /* 0x001fda000bf02070 */
[----:B------:R-:W-:Y:S06]  /*a400*/  @P0 MEMBAR.ALL.GPU ;  /* 0x0000000000000992 */ /* 0x000fec000000a000 */
[----:B------:R-:W-:-:S00]  /*a410*/  @P0 ERRBAR ;  /* 0x00000000000009ab */ /* 0x000fc00000000000 */
[----:B------:R-:W-:Y:S06]  /*a420*/  @P0 CGAERRBAR ;  /* 0x00000000000005ab */ /* 0x000fec0000000000 */
[----:B----4-:R0:W-:Y:S02]  /*a430*/  @P0 REDG.E.ADD.S32.STRONG.GPU desc[UR22][R2.64], R5 ;  /* 0x000000050200098e */ /* 0x0101e4000c10e396 */
.L_x_1564:
[----:B------:R-:W-:Y:S05]  /*a440*/  BSYNC B0 ;  /* 0x0000000000007941 */ /* 0x000fea0003800000 */
.L_x_1563:
[----:B------:R-:W4:Y:S01]  /*a450*/  S2UR UR4, SR_CTAID.X ;  /* 0x00000000000479c3 */ /* 0x000f220000002500 */
[----:B------:R-:W-:Y:S02]  /*a460*/  IADD3 R4, R6, -0x1, RZ ;  /* 0xffffffff06047810 */ /* 0x000fe40007ffe0ff */
[----:B0-----:R-:W-:-:S05]  /*a470*/  IADD3 R5, R7, -0x1, RZ ;  /* 0xffffffff07057810 */ /* 0x001fca0007ffe0ff */
[----:B------:R-:W0:Y:S01]  /*a480*/  S2UR UR5, SR_CTAID.Y ;  /* 0x00000000000579c3 */ /* 0x000e220000002600 */
[----:B----4-:R-:W-:-:S04]  /*a490*/  ISETP.NE.AND P0, PT, R4, UR4, PT ;  /* 0x0000000404007c0c */ /* 0x010fc8000bf05270 */
[----:B0-----:R-:W-:-:S13]  /*a4a0*/  ISETP.NE.OR P0, PT, R5, UR5, P0 ;  /* 0x0000000505007c0c */ /* 0x001fda0008705670 */
[----:B------:R-:W-:Y:S05]  /*a4b0*/  @P0 EXIT ;  /* 0x000000000000094d */ /* 0x000fea0003800000 */
[----:B------:R-:W-:Y:S05]  /*a4c0*/  @P1 BRA `(.L_x_1565) ;  /* 0x0000000000201947 */ /* 0x000fea0003800000 */
[----:B------:R-:W-:-:S05]  /*a4d0*/  IMAD R4, R6, R7, RZ ;  /* 0x0000000706047224 */ /* 0x000fca00078e02ff */
[----:B------:R-:W-:-:S13]  /*a4e0*/  ISETP.NE.AND P0, PT, R4, -0x1, PT ;  /* 0xffffffff0400780c */ /* 0x000fda0003f05270 */
[----:B------:R-:W-:Y:S05]  /*a4f0*/  @!P0 BRA `(.L_x_1565) ;  /* 0x0000000000148947 */ /* 0x000fea0003800000 */
.L_x_1566:
[----:B------:R-:W4:Y:S04]  /*a500*/  LDG.E.STRONG.GPU R5, desc[UR22][R2.64] ;  /* 0x0000001602057981 */ /* 0x000f28000c1ef900 */
[----:B----4-:R-:W-:Y:S01]  /*a510*/  CCTL.IVALL ;  /* 0x00000000ff00798f */ /* 0x010fe20002000000 */
[----:B------:R-:W-:Y:S05]  /*a520*/  YIELD ;  /* 0x0000000000007946 */ /* 0x000fea0003800000 */
[----:B------:R-:W-:-:S13]  /*a530*/  ISETP.NE.AND P0, PT, R5, R4, PT ;  /* 0x000000040500720c */ /* 0x000fda0003f05270 */
[----:B------:R-:W-:Y:S05]  /*a540*/  @P0 BRA `(.L_x_1566) ;  /* 0xfffffffc00ec0947 */ /* 0x000fea000383ffff */
.L_x_1565:
        /* <DEDUP_REMOVED lines=13> */
[----:B-12---:R-:W0:Y:S01]  /*a620*/  LDC.64 R14, c[0x0][0x218] ;  /* 0x00008600ff0e7b82 */ /* 0x006e220000000a00 */
        /* <DEDUP_REMOVED lines=11> */
.L_x_1567:
[----:B------:R-:W-:-:S04]  /*a6e0*/  LEA R6, P0, R0, UR4, 0x2 ;  /* 0x0000000400067c11 */ /* 0x000fc8000f8010ff */
[----:B------:R-:W-:Y:S02]  /*a6f0*/  LEA.HI.X R7, R0, UR5, R7, 0x2, P0 ;  /* 0x0000000500077c11 */ /* 0x000fe400080f1407 */
[-C--:B---3--:R-:W-:Y:S02]  /*a700*/  LEA R8, P0, R25, R6.reuse, 0x2 ;  /* 0x0000000619087211 */ /* 0x088fe400078010ff */
        /* <DEDUP_REMOVED lines=20> */
.L_x_1568:
        /* <DEDUP_REMOVED lines=11> */
.L_x_3251:


//--------------------- .text._Z35group_norm_nhwc_bwd_one_pass_kernelI11Fp32IOBf16WLi64ELi42ELi672EEv26Group_norm_nhwc_bwd_params --------------------------
	.section	.text._Z35group_norm_nhwc_bwd_one_pass_kernelI11Fp32IOBf16WLi64ELi42ELi672EEv26Group_norm_nhwc_bwd_params,"ax",@progbits
	.align	128
        .global         _Z35group_norm_nhwc_bwd_one_pass_kernelI11Fp32IOBf16WLi64ELi42ELi672EEv26Group_norm_nhwc_bwd_params
        .type           _Z35group_norm_nhwc_bwd_one_pass_kernelI11Fp32IOBf16WLi64ELi42ELi672EEv26Group_norm_nhwc_bwd_params,@function
        .size           _Z35group_norm_nhwc_bwd_one_pass_kernelI11Fp32IOBf16WLi64ELi42ELi672EEv26Group_norm_nhwc_bwd_params,(.L_x_3252 - _Z35group_norm_nhwc_bwd_one_pass_kernelI11Fp32IOBf16WLi64ELi42ELi672EEv26Group_norm_nhwc_bwd_params)
        .other          _Z35group_norm_nhwc_bwd_one_pass_kernelI11Fp32IOBf16WLi64ELi42ELi672EEv26Group_norm_nhwc_bwd_params,@"STO_CUDA_ENTRY STV_DEFAULT"
_Z35group_norm_nhwc_bwd_one_pass_kernelI11Fp32IOBf16WLi64ELi42ELi672EEv26Group_norm_nhwc_bwd_params:
.text._Z35group_norm_nhwc_bwd_one_pass_kernelI11Fp32IOBf16WLi64ELi42ELi672EEv26Group_norm_nhwc_bwd_params:
        /* <DEDUP_REMOVED lines=50> */
.L_x_1596:
[----:B0-----:R-:W0:Y:S01]  /*0320*/  LDC R8, c[0x0][0x2a0] ;  /* 0x0000a800ff087b82 */ /* 0x001e220000000800 */
[----:B-1----:R-:W-:Y:S01]  /*0330*/  IABS R7, UR7 ;  /* 0x0000000700077c13 */ /* 0x002fe20008000000 */
[----:B------:R-:W-:Y:S01]  /*0340*/  ULDC.64 UR8, c[0x0][0x248] ;  /* 0x0000920000087ab9 */ /* 0x000fe20000000a00 */
[----:B------:R-:W-:Y:S01]  /*0350*/  ISETP.LE.AND P2, PT, RZ, UR7, PT ;  /* 0x00000007ff007c0c */ /* 0x000fe2000bf43270 */
[----:B------:R-:W-:Y:S01]  /*0360*/  UIMAD.WIDE UR8, UR7, 0x8, UR8 ;  /* 0x00000008070878a5 */ /* 0x000fe2000f8e0208 */
[----:B------:R-:W-:Y:S01]  /*0370*/  SHF.R.S32.HI R34, RZ, 0x1f, R33 ;  /* 0x0000001fff227819 */ /* 0x000fe20000011421 */
[----:B------:R-:W-:Y:S02]  /*0380*/  ULDC.64 UR20, c[0x0][0x290] ;  /* 0x0000a40000147ab9 */ /* 0x000fe40000000a00 */
[----:B------:R-:W-:Y:S01]  /*0390*/  ISETP.GE.U32.AND P0, PT, R33, UR20, PT ;  /* 0x0000001421007c0c */ /* 0x000fe2000bf06070 */
[----:B------:R-:W1:Y:S03]  /*03a0*/  @P1 LDC.64 R12, c[0x0][0x288] ;  /* 0x0000a200ff0c1b82 */ /* 0x000e660000000a00 */
[----:B------:R-:W-:-:S04]  /*03b0*/  ISETP.GE.AND.EX P0, PT, R34, UR21, PT, P0 ;  /* 0x0000001522007c0c */ /* 0x000fc8000bf06300 */
[----:B------:R-:W-:Y:S01]  /*03c0*/  ISETP.GT.U32.OR P0, PT, R0, 0x29f, P0 ;  /* 0x0000029f0000780c */ /* 0x000fe20000704470 */
[----:B------:R-:W2:Y:S01]  /*03d0*/  @P1 LDC.64 R18, c[0x0][0x228] ;  /* 0x00008a00ff121b82 */ /* 0x000ea20000000a00 */
[----:B0-----:R-:W-:-:S04]  /*03e0*/  IABS R6, R8 ;  /* 0x0000000800067213 */ /* 0x001fc80000000000 */
[----:B------:R-:W0:Y:S07]  /*03f0*/  I2F.RP R4, R6 ;  /* 0x0000000600047306 */ /* 0x000e2e0000209400 */
[----:B------:R-:W3:Y:S08]  /*0400*/  @!P0 LDC.64 R10, c[0x0][0x288] ;  /* 0x0000a200ff0a8b82 */ /* 0x000ef00000000a00 */
[----:B------:R-:W4:Y:S01]  /*0410*/  @!P0 LDC.64 R20, c[0x0][0x230] ;  /* 0x00008c00ff148b82 */ /* 0x000f220000000a00 */
[----:B0-----:R-:W0:Y:S07]  /*0420*/  MUFU.RCP R4, R4 ;  /* 0x0000000400047308 */ /* 0x001e2e0000001000 */
[----:B------:R-:W4:Y:S01]  /*0430*/  @!P0 LDC.64 R24, c[0x0][0x228] ;  /* 0x00008a00ff188b82 */ /* 0x000f220000000a00 */
[----:B0-----:R-:W-:-:S02]  /*0440*/  IADD3 R2, R4, 0xffffffe, RZ ;  /* 0x0ffffffe04027810 */ /* 0x001fc40007ffe0ff */
[----:B------:R-:W-:Y:S02]  /*0450*/  LOP3.LUT R4, R8, UR7, RZ, 0x3c, !PT ;  /* 0x0000000708047c12 */ /* 0x000fe4000f8e3cff */
[----:B------:R0:W1:Y:S02]  /*0460*/  F2I.FTZ.U32.TRUNC.NTZ R3, R2 ;  /* 0x0000000200037305 */ /* 0x000064000021f000 */
[----:B------:R-:W-:Y:S01]  /*0470*/  ISETP.GE.AND P4, PT, R4, RZ, PT ;  /* 0x000000ff0400720c */ /* 0x000fe20003f86270 */
[----:B0-----:R-:W-:Y:S01]  /*0480*/  HFMA2.MMA R2, -RZ, RZ, 0, 0 ;  /* 0x00000000ff027435 */ /* 0x001fe200000001ff */
[----:B-1----:R-:W-:-:S05]  /*0490*/  IADD3 R5, RZ, -R3, RZ ;  /* 0x80000003ff057210 */ /* 0x002fca0007ffe0ff */
[----:B------:R-:W-:-:S04]  /*04a0*/  IMAD R5, R5, R6, RZ ;  /* 0x0000000605057224 */ /* 0x000fc800078e02ff */
[----:B------:R-:W-:-:S06]  /*04b0*/  IMAD.HI.U32 R3, R3, R5, R2 ;  /* 0x0000000503037227 */ /* 0x000fcc00078e0002 */
[----:B------:R-:W-:-:S05]  /*04c0*/  IMAD.HI.U32 R5, R3, R7, RZ ;  /* 0x0000000703057227 */ /* 0x000fca00078e00ff */
[----:B------:R-:W-:-:S05]  /*04d0*/  IADD3 R3, -R5, RZ, RZ ;  /* 0x000000ff05037210 */ /* 0x000fca0007ffe1ff */
[----:B------:R-:W-:Y:S01]  /*04e0*/  IMAD R3, R6, R3, R7 ;  /* 0x0000000306037224 */ /* 0x000fe200078e0207 */
[----:B------:R-:W-:-:S04]  /*04f0*/  LOP3.LUT R7, RZ, R8, RZ, 0x33, !PT ;  /* 0x00000008ff077212 */ /* 0x000fc800078e33ff */
[----:B------:R-:W-:-:S13]  /*0500*/  ISETP.GT.U32.AND P5, PT, R6, R3, PT ;  /* 0x000000030600720c */ /* 0x000fda0003fa4070 */
[-C--:B------:R-:W-:Y:S02]  /*0510*/  @!P5 IADD3 R3, R3, -R6.reuse, RZ ;  /* 0x800000060303d210 */ /* 0x080fe40007ffe0ff */
[----:B------:R-:W-:Y:S02]  /*0520*/  @!P5 IADD3 R5, R5, 0x1, RZ ;  /* 0x000000010505d810 */ /* 0x000fe40007ffe0ff */
[-C--:B------:R-:W-:Y:S02]  /*0530*/  ISETP.GT.U32.AND P6, PT, R6, R3.reuse, PT ;  /* 0x000000030600720c */ /* 0x080fe40003fc4070 */
[CC--:B------:R-:W-:Y:S02]  /*0540*/  IADD3 R2, R3.reuse, -R6.reuse, RZ ;  /* 0x8000000603027210 */ /* 0x0c0fe40007ffe0ff */
[----:B------:R-:W-:Y:S02]  /*0550*/  ISETP.GE.U32.AND P3, PT, R3, R6, PT ;  /* 0x000000060300720c */ /* 0x000fe40003f66070 */
[----:B------:R-:W-:-:S02]  /*0560*/  SEL R28, R2, R3, !P6 ;  /* 0x00000003021c7207 */ /* 0x000fc40007000000 */
[----:B------:R-:W-:Y:S02]  /*0570*/  MOV R2, UR8 ;  /* 0x0000000800027c02 */ /* 0x000fe40008000f00 */
[----:B------:R-:W-:Y:S01]  /*0580*/  MOV R3, UR9 ;  /* 0x0000000900037c02 */ /* 0x000fe20008000f00 */
[----:B------:R-:W-:Y:S01]  /*0590*/  ULDC.64 UR8, c[0x0][0x298] ;  /* 0x0000a60000087ab9 */ /* 0x000fe20000000a00 */
[----:B------:R-:W-:Y:S02]  /*05a0*/  ISETP.NE.AND P5, PT, R8, RZ, PT ;  /* 0x000000ff0800720c */ /* 0x000fe40003fa5270 */
[----:B------:R-:W-:Y:S01]  /*05b0*/  @!P2 IADD3 R28, -R28, RZ, RZ ;  /* 0x000000ff1c1ca210 */ /* 0x000fe20007ffe1ff */
[----:B------:R-:W0:Y:S01]  /*05c0*/  @P1 LDC.64 R8, c[0x0][0x230] ;  /* 0x00008c00ff081b82 */ /* 0x000e220000000a00 */
[----:B------:R-:W4:Y:S01]  /*05d0*/  LDG.E.64 R2, desc[UR14][R2.64] ;  /* 0x0000000e02027981 */ /* 0x000f22000c1e1b00 */
[----:B------:R-:W-:Y:S02]  /*05e0*/  @P3 IADD3 R5, R5, 0x1, RZ ;  /* 0x0000000105053810 */ /* 0x000fe40007ffe0ff */
[----:B------:R-:W-:-:S02]  /*05f0*/  SEL R28, R7, R28, !P5 ;  /* 0x0000001c071c7207 */ /* 0x000fc40006800000 */
[----:B------:R-:W-:-:S03]  /*0600*/  @!P4 IADD3 R5, -R5, RZ, RZ ;  /* 0x000000ff0505c210 */ /* 0x000fc60007ffe1ff */
[----:B------:R-:W-:Y:S01]  /*0610*/  IMAD R14, R28, 0x2a, RZ ;  /* 0x0000002a1c0e7824 */ /* 0x000fe200078e02ff */
[----:B------:R-:W-:Y:S02]  /*0620*/  SEL R7, R7, R5, !P5 ;  /* 0x0000000507077207 */ /* 0x000fe40006800000 */
[----:B------:R-:W-:Y:S02]  /*0630*/  SHF.R.S32.HI R5, RZ, 0x1f, R32 ;  /* 0x0000001fff057819 */ /* 0x000fe40000011420 */
[----:B------:R-:W-:Y:S02]  /*0640*/  IADD3 R4, P2, R32, R14, RZ ;  /* 0x0000000e20047210 */ /* 0x000fe40007f5e0ff */
[----:B------:R-:W-:Y:S02]  /*0650*/  SHF.R.S32.HI R6, RZ, 0x1f, R7 ;  /* 0x0000001fff067819 */ /* 0x000fe40000011407 */
[----:B------:R-:W-:-:S03]  /*0660*/  LEA.HI.X.SX32 R5, R14, R5, 0x1, P2 ;  /* 0x000000050e057211 */ /* 0x000fc600010f0eff */
[----:B------:R-:W-:Y:S02]  /*0670*/  IMAD R6, R6, UR8, RZ ;  /* 0x0000000806067c24 */ /* 0x000fe4000f8e02ff */
[----:B------:R-:W-:-:S04]  /*0680*/  IMAD.WIDE.U32 R4, R7, UR8, R4 ;  /* 0x0000000807047c25 */ /* 0x000fc8000f8e0004 */
[----:B------:R-:W-:Y:S02]  /*0690*/  IMAD R15, R7, UR9, R6 ;  /* 0x00000009070f7c24 */ /* 0x000fe4000f8e0206 */
[----:B------:R-:W-:-:S03]  /*06a0*/  @P1 IMAD R6, R37, R12, RZ ;  /* 0x0000000c25061224 */ /* 0x000fc600078e02ff */
[----:B------:R-:W-:Y:S01]  /*06b0*/  IADD3 R7, R5, R15, RZ ;  /* 0x0000000f05077210 */ /* 0x000fe20007ffe0ff */
[----:B------:R-:W-:Y:S01]  /*06c0*/  @P1 IMAD R15, R23, R13, R6 ;  /* 0x0000000d170f1224 */ /* 0x000fe200078e0206 */
[----:B------:R-:W-:Y:S01]  /*06d0*/  @P1 MOV R6, R4 ;  /* 0x0000000400061202 */ /* 0x000fe20000000f00 */
[----:B---3--:R-:W-:-:S04]  /*06e0*/  @!P0 IMAD R16, R34, R10, RZ ;  /* 0x0000000a22108224 */ /* 0x008fc800078e02ff */
[----:B------:R-:W-:Y:S01]  /*06f0*/  @P1 IMAD.WIDE.U32 R12, R23, R12, R6 ;  /* 0x0000000c170c1225 */ /* 0x000fe200078e0006 */
[----:B------:R-:W-:-:S03]  /*0700*/  @!P0 MOV R17, R7 ;  /* 0x0000000700118202 */ /* 0x000fc60000000f00 */
[----:B------:R-:W-:Y:S01]  /*0710*/  @!P0 IMAD R27, R33, R11, R16 ;  /* 0x0000000b211b8224 */ /* 0x000fe200078e0210 */
[----:B------:R-:W-:Y:S02]  /*0720*/  @P1 IADD3 R13, R13, R15, RZ ;  /* 0x0000000f0d0d1210 */ /* 0x000fe40007ffe0ff */
[C---:B------:R-:W-:Y:S02]  /*0730*/  @P1 SHF.L.U32 R15, R12.reuse, 0x2, RZ ;  /* 0x000000020c0f1819 */ /* 0x040fe400000006ff */
[----:B------:R-:W-:Y:S02]  /*0740*/  @!P0 MOV R16, R4 ;  /* 0x0000000400108202 */ /* 0x000fe40000000f00 */
[----:B------:R-:W-:Y:S02]  /*0750*/  @P1 SHF.L.U64.HI R12, R12, 0x2, R13 ;  /* 0x000000020c0c1819 */ /* 0x000fe4000001020d */
[----:B0-----:R-:W-:Y:S01]  /*0760*/  @P1 IADD3 R8, P2, R15, R8, RZ ;  /* 0x000000080f081210 */ /* 0x001fe20007f5e0ff */
[----:B------:R-:W-:Y:S01]  /*0770*/  @!P0 IMAD.WIDE.U32 R10, R33, R10, R16 ;  /* 0x0000000a210a8225 */ /* 0x000fe200078e0010 */
[----:B------:R-:W-:-:S02]  /*0780*/  CS2R R16, SRZ ;  /* 0x0000000000107805 */ /* 0x000fc4000001ff00 */
[----:B------:R-:W-:Y:S02]  /*0790*/  @P1 IADD3.X R9, R12, R9, RZ, P2, !PT ;  /* 0x000000090c091210 */ /* 0x000fe400017fe4ff */
[----:B--2---:R-:W-:-:S03]  /*07a0*/  @P1 IADD3 R18, P3, R15, R18, RZ ;  /* 0x000000120f121210 */ /* 0x004fc60007f7e0ff */
[----:B------:R0:W5:Y:S01]  /*07b0*/  @P1 LDG.E.64 R16, desc[UR14][R8.64] ;  /* 0x0000000e08101981 */ /* 0x000162000c1e1b00 */
[----:B------:R-:W-:Y:S02]  /*07c0*/  @P1 IADD3.X R19, R12, R19, RZ, P3, !PT ;  /* 0x000000130c131210 */ /* 0x000fe40001ffe4ff */
[----:B0-----:R-:W-:-:S06]  /*07d0*/  CS2R R8, SRZ ;  /* 0x0000000000087805 */ /* 0x001fcc000001ff00 */
[----:B------:R-:W5:Y:S01]  /*07e0*/  @P1 LDG.E.64 R8, desc[UR14][R18.64] ;  /* 0x0000000e12081981 */ /* 0x000f62000c1e1b00 */
[----:B------:R-:W-:Y:S02]  /*07f0*/  @!P0 IADD3 R13, R11, R27, RZ ;  /* 0x0000001b0b0d8210 */ /* 0x000fe40007ffe0ff */
[C---:B------:R-:W-:Y:S02]  /*0800*/  @!P0 SHF.L.U32 R11, R10.reuse, 0x2, RZ ;  /* 0x000000020a0b8819 */ /* 0x040fe400000006ff */
[----:B------:R-:W-:Y:S02]  /*0810*/  @!P0 SHF.L.U64.HI R10, R10, 0x2, R13 ;  /* 0x000000020a0a8819 */ /* 0x000fe4000001020d */
[C---:B----4-:R-:W-:Y:S02]  /*0820*/  @!P0 IADD3 R20, P4, R11.reuse, R20, RZ ;  /* 0x000000140b148210 */ /* 0x050fe40007f9e0ff */
[----:B------:R-:W-:Y:S02]  /*0830*/  @!P0 IADD3 R24, P5, R11, R24, RZ ;  /* 0x000000180b188210 */ /* 0x000fe40007fbe0ff */
[----:B------:R-:W-:-:S02]  /*0840*/  CS2R R12, SRZ ;  /* 0x00000000000c7805 */ /* 0x000fc4000001ff00 */
[C---:B------:R-:W-:Y:S02]  /*0850*/  @!P0 IADD3.X R21, R10.reuse, R21, RZ, P4, !PT ;  /* 0x000000150a158210 */ /* 0x040fe400027fe4ff */
[----:B------:R-:W-:Y:S02]  /*0860*/  @!P0 IADD3.X R25, R10, R25, RZ, P5, !PT ;  /* 0x000000190a198210 */ /* 0x000fe40002ffe4ff */
[----:B------:R-:W-:Y:S01]  /*0870*/  CS2R R10, SRZ ;  /* 0x00000000000a7805 */ /* 0x000fe2000001ff00 */
[----:B------:R-:W5:Y:S05]  /*0880*/  @!P0 LDG.E.64 R12, desc[UR14][R20.64] ;  /* 0x0000000e140c8981 */ /* 0x000f6a000c1e1b00 */
[----:B------:R0:W5:Y:S01]  /*0890*/  @!P0 LDG.E.64 R10, desc[UR14][R24.64] ;  /* 0x0000000e180a8981 */ /* 0x000162000c1e1b00 */
[----:B------:R-:W-:Y:S01]  /*08a0*/  UMOV UR13, 0x3f800000 ;  /* 0x3f800000000d7882 */ /* 0x000fe20000000000 */
[----:B------:R-:W-:Y:S01]  /*08b0*/  BSSY B0, `(.L_x_1570) ;  /* 0x0000020000007945 */ /* 0x000fe20003800000 */
[----:B------:R-:W-:Y:S01]  /*08c0*/  HFMA2.MMA R22, -RZ, RZ, 0, 0 ;  /* 0x00000000ff167435 */ /* 0x000fe200000001ff */
[----:B------:R-:W-:-:S02]  /*08d0*/  ISETP.NE.AND P2, PT, RZ, UR18, PT ;  /* 0x00000012ff007c0c */ /* 0x000fc4000bf45270 */
[----:B0-----:R-:W-:Y:S01]  /*08e0*/  CS2R R24, SRZ ;  /* 0x0000000000187805 */ /* 0x001fe2000001ff00 */
[----:B------:R-:W-:-:S05]  /*08f0*/  FFMA.FTZ R3, -R2, R2, R3 ;  /* 0x0000000202037223 */ /* 0x000fca0000010103 */
[----:B------:R-:W-:-:S13]  /*0900*/  FSETP.GTU.FTZ.AND P0, PT, R3, RZ, PT ;  /* 0x000000ff0300720b */ /* 0x000fda0003f1c000 */
[----:B------:R-:W-:Y:S01]  /*0910*/  VOTEU.ANY UP0, P0 ;  /* 0x00000000003f7886 */ /* 0x000fe20000000100 */
[----:B------:R-:W-:-:S04]  /*0920*/  PLOP3.LUT P0, PT, PT, PT, UP0, 0x80, 0x0 ;  /* 0x000000000000781c */ /* 0x000fc80003f0f008 */
[----:B------:R-:W-:-:S09]  /*0930*/  @UP0 ULDC UR8, c[0x0][0x250] ;  /* 0x0000940000080ab9 */ /* 0x000fd20000000800 */
[----:B------:R-:W-:-:S06]  /*0940*/  @P0 FADD.FTZ R15, R3, UR8 ;  /* 0x00000008030f0e21 */ /* 0x000fcc0008010000 */
[----:B------:R-:W0:Y:S01]  /*0950*/  @P0 MUFU.RSQ R15, R15 ;  /* 0x0000000f000f0308 */ /* 0x000e220000001400 */
[----:B------:R-:W-:Y:S02]  /*0960*/  MOV R3, RZ ;  /* 0x000000ff00037202 */ /* 0x000fe40000000f00 */
        /* <DEDUP_REMOVED lines=20> */
.L_x_1571:
[----:B------:R-:W-:Y:S05]  /*0ab0*/  BSYNC B0 ;  /* 0x0000000000007941 */ /* 0x000fea0003800000 */
.L_x_1570:
        /* <DEDUP_REMOVED lines=25> */
.L_x_1572:
[----:B------:R-:W-:Y:S01]  /*0c50*/  FMUL.FTZ R16, R14, R22 ;  /* 0x000000160e107220 */ /* 0x000fe20000410000 */
[----:B------:R-:W-:Y:S01]  /*0c60*/  FMUL.FTZ R18, R15, R3 ;  /* 0x000000030f127220 */ /* 0x000fe20000410000 */
        /* <DEDUP_REMOVED lines=29> */
.L_x_1573:
        /* <DEDUP_REMOVED lines=11> */
[----:B------:R-:W-:Y:S01]  /*0ef0*/  ISETP.NE.AND P3, PT, R0, RZ, PT ;  /* 0x000000ff0000720c */ /* 0x000fe20003f65270 */
[----:B------:R-:W-:Y:S01]  /*0f00*/  BSSY B0, `(.L_x_1574) ;  /* 0x000005b000007945 */ /* 0x000fe20003800000 */
[----:B------:R-:W1:Y:S04]  /*0f10*/  SHFL.DOWN PT, R17, R20, 0x1, 0x1f ;  /* 0x08201f0014117f89 */ /* 0x000e6800000e0000 */
        /* <DEDUP_REMOVED lines=25> */
[----:B------:R-:W-:Y:S01]  /*10b0*/  FADD.FTZ R14, R14, R13 ;  /* 0x0000000d0e0e7221 */ /* 0x000fe20000010000 */
[----:B------:R-:W-:Y:S01]  /*10c0*/  FFMA.FTZ R13, R26, R15, RZ ;  /* 0x0000000f1a0d7223 */ /* 0x000fe200000100ff */
[----:B------:R-:W-:-:S03]  /*10d0*/  FADD.FTZ R15, RZ, R15 ;  /* 0x0000000fff0f7221 */ /* 0x000fc60000010000 */
[----:B------:R-:W-:Y:S01]  /*10e0*/  FFMA.FTZ R13, R30, R2, R13 ;  /* 0x000000021e0d7223 */ /* 0x000fe2000001000d */
[----:B------:R-:W-:Y:S01]  /*10f0*/  FADD.FTZ R15, R15, R2 ;  /* 0x000000020f0f7221 */ /* 0x000fe20000010000 */
[----:B------:R-:W-:-:S05]  /*1100*/  LEA R2, R0, UR8, 0x4 ;  /* 0x0000000800027c11 */ /* 0x000fca000f8e20ff */
        /* <DEDUP_REMOVED lines=58> */
.L_x_1575:
[----:B------:R-:W-:Y:S05]  /*14b0*/  BSYNC B0 ;  /* 0x0000000000007941 */ /* 0x000fea0003800000 */
.L_x_1574:
        /* <DEDUP_REMOVED lines=158> */
.L_x_1577:
[----:B------:R-:W-:Y:S05]  /*1ea0*/  BSYNC B0 ;  /* 0x0000000000007941 */ /* 0x000fea0003800000 */
.L_x_1576:
        /* <DEDUP_REMOVED lines=18> */
.L_x_1579:
[----:B------:R-:W-:Y:S05]  /*1fd0*/  BSYNC B0 ;  /* 0x0000000000007941 */ /* 0x000fea0003800000 */
.L_x_1578:
        /* <DEDUP_REMOVED lines=36> */
.L_x_1582:
[----:B------:R-:W2:Y:S04]  /*2220*/  LDG.E.STRONG.GPU R18, desc[UR14][R14.64] ;  /* 0x0000000e0e127981 */ /* 0x000ea8000c1ef900 */
[----:B--2---:R-:W-:Y:S01]  /*2230*/  CCTL.IVALL ;  /* 0x00000000ff00798f */ /* 0x004fe20002000000 */
[----:B------:R-:W-:Y:S05]  /*2240*/  YIELD ;  /* 0x0000000000007946 */ /* 0x000fea0003800000 */
[----:B------:R-:W-:-:S13]  /*2250*/  ISETP.NE.AND P0, PT, R18, R29, PT ;  /* 0x0000001d1200720c */ /* 0x000fda0003f05270 */
[----:B------:R-:W-:Y:S05]  /*2260*/  @P0 BRA `(.L_x_1582) ;  /* 0xfffffffc00ec0947 */ /* 0x000fea000383ffff */
.L_x_1581:
        /* <DEDUP_REMOVED lines=17> */
.L_x_1586:
        /* <DEDUP_REMOVED lines=115> */
.L_x_1585:
        /* <DEDUP_REMOVED lines=61> */
.L_x_1587:
[----:B------:R-:W-:-:S13]  /*2e80*/  ISETP.NE.OR P0, PT, R14, RZ, P0 ;  /* 0x000000ff0e00720c */ /* 0x000fda0000705670 */
[----:B------:R-:W-:Y:S05]  /*2e90*/  @!P0 BRA `(.L_x_1583) ;  /* 0x00000000007c8947 */ /* 0x000fea0003800000 */
.L_x_1584:
        /* <DEDUP_REMOVED lines=31> */
.L_x_1583:
        /* <DEDUP_REMOVED lines=11> */
.L_x_1589:
[----:B------:R-:W-:Y:S05]  /*3140*/  BSYNC B0 ;  /* 0x0000000000007941 */ /* 0x000fea0003800000 */
.L_x_1588:
        /* <DEDUP_REMOVED lines=16> */
.L_x_1580:
        /* <DEDUP_REMOVED lines=28> */
.L_x_1590:
        /* <DEDUP_REMOVED lines=19> */
.L_x_1592:
[----:B------:R-:W-:Y:S05]  /*3540*/  BSYNC B0 ;  /* 0x0000000000007941 */ /* 0x000fea0003800000 */
.L_x_1591:
        /* <DEDUP_REMOVED lines=19> */
.L_x_1593:
        /* <DEDUP_REMOVED lines=22> */
.L_x_1595:
[----:B------:R-:W-:Y:S05]  /*37e0*/  BSYNC B0 ;  /* 0x0000000000007941 */ /* 0x000fea0003800000 */
.L_x_1594:
[----:B------:R-:W-:Y:S01]  /*37f0*/  ULDC UR8, c[0x0][0x10] ;  /* 0x0000040000087ab9 */ /* 0x000fe20000000800 */
[----:B------:R-:W-:Y:S02]  /*3800*/  UIADD3 UR4, UR4, 0x1, URZ ;  /* 0x0000000104047890 */ /* 0x000fe4000fffe03f */
[----:B------:R-:W-:-:S04]  /*3810*/  UIADD3 UR7, UR8, UR7, URZ ;  /* 0x0000000708077290 */ /* 0x000fc8000fffe03f */
[----:B------:R-:W-:-:S06]  /*3820*/  UISETP.GE.AND UP0, UPT, UR7, UR5, UPT ;  /* 0x000000050700728c */ /* 0x000fcc000bf06270 */
[----:B------:R-:W-:-:S13]  /*3830*/  PLOP3.LUT P0, PT, PT, PT, UP0, 0x80, 0x0 ;  /* 0x000000000000781c */ /* 0x000fda0003f0f008 */
[----:B------:R-:W-:Y:S05]  /*3840*/  @!P0 BRA `(.L_x_1596) ;  /* 0xffffffc800b48947 */ /* 0x000fea000383ffff */
.L_x_1569:
[----:B-1----:R-:W1:Y:S01]  /*3850*/  LDC R6, c[0x0][0xc] ;  /* 0x00000300ff067b82 */ /* 0x002e620000000800 */
        /* <DEDUP_REMOVED lines=18> */
.L_x_1598:
[----:B------:R-:W-:Y:S05]  /*3980*/  BSYNC B0 ;  /* 0x0000000000007941 */ /* 0x000fea0003800000 */
.L_x_1597:
        /* <DEDUP_REMOVED lines=11> */
.L_x_1600:
[----:B------:R-:W2:Y:S04]  /*3a40*/  LDG.E.STRONG.GPU R5, desc[UR14][R2.64] ;  /* 0x0000000e02057981 */ /* 0x000ea8000c1ef900 */
[----:B--2---:R-:W-:Y:S01]  /*3a50*/  CCTL.IVALL ;  /* 0x00000000ff00798f */ /* 0x004fe20002000000 */
[----:B------:R-:W-:Y:S05]  /*3a60*/  YIELD ;  /* 0x0000000000007946 */ /* 0x000fea0003800000 */
[----:B------:R-:W-:-:S13]  /*3a70*/  ISETP.NE.AND P0, PT, R5, R4, PT ;  /* 0x000000040500720c */ /* 0x000fda0003f05270 */
[----:B------:R-:W-:Y:S05]  /*3a80*/  @P0 BRA `(.L_x_1600) ;  /* 0xfffffffc00ec0947 */ /* 0x000fea000383ffff */
.L_x_1599:
        /* <DEDUP_REMOVED lines=25> */
.L_x_1601:
        /* <DEDUP_REMOVED lines=25> */
.L_x_1602:
        /* <DEDUP_REMOVED lines=13> */
.L_x_3252:


//--------------------- .text._Z35group_norm_nhwc_bwd_one_pass_kernelI11Fp32IOBf16WLi128ELi42ELi672EEv26Group_norm_nhwc_bwd_params --------------------------
	.section	.text._Z35group_norm_nhwc_bwd_one_pass_kernelI11Fp32IOBf16WLi128ELi42ELi672EEv26Group_norm_nhwc_bwd_params,"ax",@progbits
	.align	128
        .global         _Z35group_norm_nhwc_bwd_one_pass_kernelI11Fp32IOBf16WLi128ELi42ELi672EEv26Group_norm_nhwc_bwd_params
        .type           _Z35group_norm_nhwc_bwd_one_pass_kernelI11Fp32IOBf16WLi128ELi42ELi672EEv26Group_norm_nhwc_bwd_params,@function
        .size           _Z35group_norm_nhwc_bwd_one_pass_kernelI11Fp32IOBf16WLi128ELi42ELi672EEv26Group_norm_nhwc_bwd_params,(.L_x_3253 - _Z35group_norm_nhwc_bwd_one_pass_kernelI11Fp32IOBf16WLi128ELi42ELi672EEv26Group_norm_nhwc_bwd_params)
        .other          _Z35group_norm_nhwc_bwd_one_pass_kernelI11Fp32IOBf16WLi128ELi42ELi672EEv26Group_norm_nhwc_bwd_params,@"STO_CUDA_ENTRY STV_DEFAULT"
_Z35group_norm_nhwc_bwd_one_pass_kernelI11Fp32IOBf16WLi128ELi42ELi672EEv26Group_norm_nhwc_bwd_params:
.text._Z35group_norm_nhwc_bwd_one_pass_kernelI11Fp32IOBf16WLi128ELi42ELi672EEv26Group_norm_nhwc_bwd_params:
        /* <DEDUP_REMOVED lines=27> */
[----:B------:R-:W-:Y:S02]  /*01b0*/  SHF.R.S32.HI R3, RZ, 0x1f, R54 ;  /* 0x0000001fff037819 */ /* 0x000fe40000011436 */
[----:B------:R-:W-:Y:S02]  /*01c0*/  LEA.HI R11, P2, R5, R2, RZ, 0x1 ;  /* 0x00000002050b7211 */ /* 0x000fe400078508ff */
[----:B------:R-:W-:Y:S02]  /*01d0*/  LEA.HI R3, R3, R54, RZ, 0x5 ;  /* 0x0000003603037211 */ /* 0x000fe400078f28ff */
[----:B------:R-:W-:Y:S01]  /*01e0*/  IADD3.X R0, RZ, R5, RZ, P2, !PT ;  /* 0x00000005ff007210 */ /* 0x000fe200017fe4ff */
[----:B--2---:R-:W-:Y:S01]  /*01f0*/  IMAD R52, R9, UR7, R52 ;  /* 0x0000000709347c24 */ /* 0x004fe2000f8e0234 */
[----:B------:R-:W-:-:S02]  /*0200*/  IADD3.X R7, RZ, R7, RZ, P0, !PT ;  /* 0x00000007ff077210 */ /* 0x000fc400007fe4ff */
[----:B------:R-:W-:Y:S02]  /*0210*/  SHF.R.S32.HI R4, RZ, 0x5, R3 ;  /* 0x00000005ff047819 */ /* 0x000fe40000011403 */
[----:B------:R-:W-:Y:S01]  /*0220*/  ISETP.GE.U32.AND P1, PT, R52, UR10, PT ;  /* 0x0000000a34007c0c */ /* 0x000fe2000bf26070 */
[----:B------:R-:W-:Y:S01]  /*0230*/  ULDC.U8 UR10, c[0x0][0x2a4] ;  /* 0x0000a900000a7ab9 */ /* 0x000fe20000000000 */
[----:B------:R-:W-:Y:S01]  /*0240*/  SHF.R.S32.HI R45, RZ, 0x1f, R52 ;  /* 0x0000001fff2d7819 */ /* 0x000fe20000011434 */
[----:B---3--:R-:W-:Y:S01]  /*0250*/  ULEA UR5, UR6, UR5, 0x18 ;  /* 0x0000000506057291 */ /* 0x008fe2000f8ec03f */
[----:B------:R-:W-:Y:S02]  /*0260*/  SHF.R.S64 R11, R11, 0x1, R0 ;  /* 0x000000010b0b7819 */ /* 0x000fe40000001000 */
[----:B------:R-:W-:Y:S02]  /*0270*/  ISETP.GE.AND.EX P1, PT, R45, UR11, PT, P1 ;  /* 0x0000000b2d007c0c */ /* 0x000fe4000bf26310 */
[----:B------:R-:W-:-:S02]  /*0280*/  SHF.R.S64 R3, R6, 0x1, R7 ;  /* 0x0000000106037819 */ /* 0x000fc40000001007 */
[----:B------:R-:W-:Y:S02]  /*0290*/  SHF.R.S32.HI R36, RZ, 0x1, R7 ;  /* 0x00000001ff247819 */ /* 0x000fe40000011407 */
[----:B------:R-:W-:Y:S02]  /*02a0*/  SHF.R.S32.HI R0, RZ, 0x1, R0 ;  /* 0x00000001ff007819 */ /* 0x000fe40000011400 */
[C---:B------:R-:W-:Y:S02]  /*02b0*/  IADD3 R50, R52.reuse, 0x20, RZ ;  /* 0x0000002034327810 */ /* 0x040fe40007ffe0ff */
[----:B------:R-:W-:Y:S02]  /*02c0*/  IADD3 R48, R52, 0x40, RZ ;  /* 0x0000004034307810 */ /* 0x000fe40007ffe0ff */
[----:B------:R-:W-:Y:S02]  /*02d0*/  ISETP.LT.U32.AND P1, PT, R54, 0x2a0, !P1 ;  /* 0x000002a03600780c */ /* 0x000fe40004f21070 */
[----:B------:R-:W-:-:S02]  /*02e0*/  IADD3 R46, R52, 0x60, RZ ;  /* 0x00000060342e7810 */ /* 0x000fc40007ffe0ff */
[----:B------:R-:W-:Y:S02]  /*02f0*/  LEA R4, R4, UR5, 0x3 ;  /* 0x0000000504047c11 */ /* 0x000fe4000f8e18ff */
[----:B------:R-:W-:Y:S02]  /*0300*/  SHF.L.U64.HI R36, R3, 0x2, R36 ;  /* 0x0000000203247819 */ /* 0x000fe40000010224 */
[----:B-1----:R-:W-:-:S07]  /*0310*/  SHF.L.U64.HI R37, R11, 0x2, R0 ;  /* 0x000000020b257819 */ /* 0x002fce0000010200 */
.L_x_1638:
[----:B0-----:R-:W0:Y:S01]  /*0320*/  LDC R8, c[0x0][0x2a0] ;  /* 0x0000a800ff087b82 */ /* 0x001e220000000800 */
[----:B------:R-:W-:Y:S01]  /*0330*/  ISETP.GE.AND P4, PT, R53, RZ, PT ;  /* 0x000000ff3500720c */ /* 0x000fe20003f86270 */
[----:B------:R-:W-:Y:S01]  /*0340*/  ULDC.64 UR14, c[0x0][0x290] ;  /* 0x0000a400000e7ab9 */ /* 0x000fe20000000a00 */
[----:B------:R-:W-:Y:S01]  /*0350*/  SHF.R.S32.HI R43, RZ, 0x1f, R50 ;  /* 0x0000001fff2b7819 */ /* 0x000fe20000011432 */
[----:B------:R-:W-:Y:S01]  /*0360*/  ULDC.64 UR12, c[0x0][0x298] ;  /* 0x0000a600000c7ab9 */ /* 0x000fe20000000a00 */
[----:B------:R-:W-:Y:S02]  /*0370*/  SHF.R.S32.HI R41, RZ, 0x1f, R48 ;  /* 0x0000001fff297819 */ /* 0x000fe40000011430 */
[----:B------:R-:W-:Y:S01]  /*0380*/  SHF.R.S32.HI R39, RZ, 0x1f, R46 ;  /* 0x0000001fff277819 */ /* 0x000fe2000001142e */
[----:B-12---:R-:W1:Y:S08]  /*0390*/  @P1 LDC.64 R20, c[0x0][0x288] ;  /* 0x0000a200ff141b82 */ /* 0x006e700000000a00 */
[----:B------:R-:W2:Y:S01]  /*03a0*/  @P1 LDC.64 R16, c[0x0][0x230] ;  /* 0x00008c00ff101b82 */ /* 0x000ea20000000a00 */
[----:B0-----:R-:W-:-:S07]  /*03b0*/  IABS R5, R8 ;  /* 0x0000000800057213 */ /* 0x001fce0000000000 */
[----:B----4-:R-:W0:Y:S01]  /*03c0*/  @P1 LDC.64 R18, c[0x0][0x228] ;  /* 0x00008a00ff121b82 */ /* 0x010e220000000a00 */
[----:B---3--:R-:W3:Y:S07]  /*03d0*/  I2F.RP R0, R5 ;  /* 0x0000000500007306 */ /* 0x008eee0000209400 */
[----:B------:R-:W4:Y:S01]  /*03e0*/  LDC.64 R14, c[0x0][0x248] ;  /* 0x00009200ff0e7b82 */ /* 0x000f220000000a00 */
[----:B---3--:R-:W3:Y:S01]  /*03f0*/  MUFU.RCP R0, R0 ;  /* 0x0000000000007308 */ /* 0x008ee20000001000 */
[----:B----4-:R-:W-:Y:S01]  /*0400*/  IMAD.WIDE R14, R53, 0x8, R14 ;  /* 0x00000008350e7825 */ /* 0x010fe200078e020e */
[----:B---3--:R-:W-:-:S06]  /*0410*/  IADD3 R6, R0, 0xffffffe, RZ ;  /* 0x0ffffffe00067810 */ /* 0x008fcc0007ffe0ff */
[----:B------:R3:W4:Y:S02]  /*0420*/  F2I.FTZ.U32.TRUNC.NTZ R7, R6 ;  /* 0x0000000600077305 */ /* 0x000724000021f000 */
[----:B---3--:R-:W-:Y:S02]  /*0430*/  MOV R6, RZ ;  /* 0x000000ff00067202 */ /* 0x008fe40000000f00 */
[----:B----4-:R-:W-:-:S05]  /*0440*/  IADD3 R2, RZ, -R7, RZ ;  /* 0x80000007ff027210 */ /* 0x010fca0007ffe0ff */
[----:B------:R-:W-:Y:S01]  /*0450*/  IMAD R9, R2, R5, RZ ;  /* 0x0000000502097224 */ /* 0x000fe200078e02ff */
[----:B------:R-:W-:-:S03]  /*0460*/  IABS R2, R53 ;  /* 0x0000003500027213 */ /* 0x000fc60000000000 */
[----:B------:R-:W-:-:S06]  /*0470*/  IMAD.HI.U32 R7, R7, R9, R6 ;  /* 0x0000000907077227 */ /* 0x000fcc00078e0006 */
[----:B------:R-:W-:-:S05]  /*0480*/  IMAD.HI.U32 R7, R7, R2, RZ ;  /* 0x0000000207077227 */ /* 0x000fca00078e00ff */
[----:B------:R-:W-:-:S05]  /*0490*/  IADD3 R0, -R7, RZ, RZ ;  /* 0x000000ff07007210 */ /* 0x000fca0007ffe1ff */
[----:B------:R-:W-:Y:S01]  /*04a0*/  IMAD R0, R5, R0, R2 ;  /* 0x0000000005007224 */ /* 0x000fe200078e0202 */
[----:B------:R-:W-:-:S04]  /*04b0*/  LOP3.LUT R2, R53, R8, RZ, 0x3c, !PT ;  /* 0x0000000835027212 */ /* 0x000fc800078e3cff */
[----:B------:R-:W-:Y:S02]  /*04c0*/  ISETP.GT.U32.AND P2, PT, R5, R0, PT ;  /* 0x000000000500720c */ /* 0x000fe40003f44070 */
[----:B------:R-:W-:-:S11]  /*04d0*/  ISETP.GE.AND P5, PT, R2, RZ, PT ;  /* 0x000000ff0200720c */ /* 0x000fd60003fa6270 */
        /* <DEDUP_REMOVED lines=12> */
[----:B------:R-:W-:Y:S02]  /*05a0*/  @!P5 IADD3 R7, -R7, RZ, RZ ;  /* 0x000000ff0707d210 */ /* 0x000fe40007ffe1ff */
[----:B------:R-:W-:Y:S01]  /*05b0*/  ISETP.GE.AND.EX P0, PT, R43, UR15, PT, P0 ;  /* 0x0000000f2b007c0c */ /* 0x000fe2000bf06300 */
[----:B------:R-:W-:Y:S01]  /*05c0*/  IMAD R0, R57, 0x2a, RZ ;  /* 0x0000002a39007824 */ /* 0x000fe200078e02ff */
[----:B------:R-:W-:Y:S02]  /*05d0*/  SEL R5, R5, R7, !P2 ;  /* 0x0000000705057207 */ /* 0x000fe40005000000 */
[----:B------:R-:W-:Y:S02]  /*05e0*/  ISETP.GT.U32.OR P0, PT, R54, 0x29f, P0 ;  /* 0x0000029f3600780c */ /* 0x000fe40000704470 */
[----:B------:R-:W-:Y:S02]  /*05f0*/  SHF.R.S32.HI R7, RZ, 0x1f, R55 ;  /* 0x0000001fff077819 */ /* 0x000fe40000011437 */
[----:B------:R-:W-:-:S02]  /*0600*/  IADD3 R58, P2, R55, R0, RZ ;  /* 0x00000000373a7210 */ /* 0x000fc40007f5e0ff */
[----:B------:R-:W-:Y:S02]  /*0610*/  SHF.R.S32.HI R2, RZ, 0x1f, R5 ;  /* 0x0000001fff027819 */ /* 0x000fe40000011405 */
[----:B------:R-:W-:Y:S02]  /*0620*/  LEA.HI.X.SX32 R59, R0, R7, 0x1, P2 ;  /* 0x00000007003b7211 */ /* 0x000fe400010f0eff */
[----:B------:R-:W-:Y:S01]  /*0630*/  ISETP.GE.U32.AND P2, PT, R48, UR14, PT ;  /* 0x0000000e30007c0c */ /* 0x000fe2000bf46070 */
[----:B------:R-:W-:Y:S01]  /*0640*/  IMAD R2, R2, UR12, RZ ;  /* 0x0000000c02027c24 */ /* 0x000fe2000f8e02ff */
[----:B------:R-:W-:Y:S01]  /*0650*/  ISETP.GE.U32.AND P3, PT, R46, UR14, PT ;  /* 0x0000000e2e007c0c */ /* 0x000fe2000bf66070 */
[----:B------:R-:W-:Y:S01]  /*0660*/  IMAD.WIDE.U32 R58, R5, UR12, R58 ;  /* 0x0000000c053a7c25 */ /* 0x000fe2000f8e003a */
[----:B------:R-:W3:Y:S01]  /*0670*/  @!P0 LDC.64 R12, c[0x0][0x288] ;  /* 0x0000a200ff0c8b82 */ /* 0x000ee20000000a00 */
[----:B------:R-:W-:Y:S02]  /*0680*/  ISETP.GE.AND.EX P2, PT, R41, UR15, PT, P2 ;  /* 0x0000000f29007c0c */ /* 0x000fe4000bf46320 */
[----:B------:R-:W-:Y:S01]  /*0690*/  IMAD R61, R5, UR13, R2 ;  /* 0x0000000d053d7c24 */ /* 0x000fe2000f8e0202 */
[----:B------:R-:W-:Y:S01]  /*06a0*/  @P1 MOV R60, R58 ;  /* 0x0000003a003c1202 */ /* 0x000fe20000000f00 */
[----:B-1----:R-:W-:Y:S01]  /*06b0*/  @P1 IMAD R2, R45, R20, RZ ;  /* 0x000000142d021224 */ /* 0x002fe200078e02ff */
[----:B------:R-:W-:-:S02]  /*06c0*/  ISETP.GT.U32.OR P2, PT, R54, 0x29f, P2 ;  /* 0x0000029f3600780c */ /* 0x000fc40001744470 */
[----:B------:R-:W-:Y:S01]  /*06d0*/  IADD3 R61, R59, R61, RZ ;  /* 0x0000003d3b3d7210 */ /* 0x000fe20007ffe0ff */
[C---:B------:R-:W-:Y:S01]  /*06e0*/  @P1 IMAD R5, R52.reuse, R21, R2 ;  /* 0x0000001534051224 */ /* 0x040fe200078e0202 */
[----:B------:R-:W-:Y:S01]  /*06f0*/  ISETP.GE.AND.EX P3, PT, R39, UR15, PT, P3 ;  /* 0x0000000f27007c0c */ /* 0x000fe2000bf66330 */
[----:B------:R-:W1:Y:S01]  /*0700*/  @!P0 LDC.64 R34, c[0x0][0x230] ;  /* 0x00008c00ff228b82 */ /* 0x000e620000000a00 */
[----:B------:R-:W-:Y:S02]  /*0710*/  @P1 IMAD.WIDE.U32 R20, R52, R20, R60 ;  /* 0x0000001434141225 */ /* 0x000fe400078e003c */
[----:B------:R-:W-:-:S03]  /*0720*/  ISETP.GT.U32.OR P3, PT, R54, 0x29f, P3 ;  /* 0x0000029f3600780c */ /* 0x000fc60001f64470 */
[----:B------:R-:W-:Y:S02]  /*0730*/  @P1 IADD3 R21, R21, R5, RZ ;  /* 0x0000000515151210 */ /* 0x000fe40007ffe0ff */
[----:B------:R-:W4:Y:S01]  /*0740*/  @!P2 LDC.64 R8, c[0x0][0x288] ;  /* 0x0000a200ff08ab82 */ /* 0x000f220000000a00 */
[C---:B------:R-:W-:Y:S02]  /*0750*/  @P1 SHF.L.U32 R5, R20.reuse, 0x2, RZ ;  /* 0x0000000214051819 */ /* 0x040fe400000006ff */
[----:B------:R-:W-:Y:S02]  /*0760*/  @P1 SHF.L.U64.HI R20, R20, 0x2, R21 ;  /* 0x0000000214141819 */ /* 0x000fe40000010215 */
[----:B--2---:R-:W-:Y:S01]  /*0770*/  @P1 IADD3 R16, P4, R5, R16, RZ ;  /* 0x0000001005101210 */ /* 0x004fe20007f9e0ff */
[----:B---3--:R-:W-:Y:S01]  /*0780*/  @!P0 IMAD R2, R43, R12, RZ ;  /* 0x0000000c2b028224 */ /* 0x008fe200078e02ff */
[----:B0-----:R-:W-:Y:S01]  /*0790*/  @P1 IADD3 R18, P5, R5, R18, RZ ;  /* 0x0000001205121210 */ /* 0x001fe20007fbe0ff */
[----:B------:R-:W0:Y:S01]  /*07a0*/  @!P3 LDC.64 R6, c[0x0][0x288] ;  /* 0x0000a200ff06bb82 */ /* 0x000e220000000a00 */
[----:B------:R-:W-:Y:S01]  /*07b0*/  @P1 IADD3.X R17, R20, R17, RZ, P4, !PT ;  /* 0x0000001114111210 */ /* 0x000fe200027fe4ff */
[----:B------:R-:W-:Y:S01]  /*07c0*/  @!P0 IMAD R5, R50, R13, R2 ;  /* 0x0000000d32058224 */ /* 0x000fe200078e0202 */
[----:B------:R-:W-:-:S02]  /*07d0*/  @P1 IADD3.X R19, R20, R19, RZ, P5, !PT ;  /* 0x0000001314131210 */ /* 0x000fc40002ffe4ff */
[----:B------:R-:W-:Y:S02]  /*07e0*/  @!P0 MOV R20, R58 ;  /* 0x0000003a00148202 */ /* 0x000fe40000000f00 */
[----:B------:R-:W-:Y:S01]  /*07f0*/  @!P0 MOV R21, R61 ;  /* 0x0000003d00158202 */ /* 0x000fe20000000f00 */
[----:B------:R-:W2:Y:S02]  /*0800*/  @!P0 LDC.64 R62, c[0x0][0x228] ;  /* 0x00008a00ff3e8b82 */ /* 0x000ea40000000a00 */
[----:B------:R-:W-:-:S03]  /*0810*/  @!P0 IMAD.WIDE.U32 R12, R50, R12, R20 ;  /* 0x0000000c320c8225 */ /* 0x000fc600078e0014 */
[----:B------:R3:W2:Y:S01]  /*0820*/  LDG.E.64 R20, desc[UR8][R14.64] ;  /* 0x000000080e147981 */ /* 0x0006a2000c1e1b00 */
[----:B------:R-:W-:Y:S02]  /*0830*/  CS2R R24, SRZ ;  /* 0x0000000000187805 */ /* 0x000fe4000001ff00 */
[----:B------:R-:W2:Y:S01]  /*0840*/  @!P2 LDC.64 R32, c[0x0][0x230] ;  /* 0x00008c00ff20ab82 */ /* 0x000ea20000000a00 */
[----:B------:R-:W-:Y:S01]  /*0850*/  @!P0 IADD3 R13, R13, R5, RZ ;  /* 0x000000050d0d8210 */ /* 0x000fe20007ffe0ff */
[----:B----4-:R-:W-:Y:S01]  /*0860*/  @!P2 IMAD R10, R41, R8, RZ ;  /* 0x00000008290aa224 */ /* 0x010fe200078e02ff */
[C---:B------:R-:W-:Y:S02]  /*0870*/  @!P0 SHF.L.U32 R5, R12.reuse, 0x2, RZ ;  /* 0x000000020c058819 */ /* 0x040fe400000006ff */
[----:B------:R-:W-:Y:S01]  /*0880*/  @!P0 SHF.L.U64.HI R2, R12, 0x2, R13 ;  /* 0x000000020c028819 */ /* 0x000fe2000001020d */
[C---:B------:R-:W-:Y:S01]  /*0890*/  @!P2 IMAD R23, R48.reuse, R9, R10 ;  /* 0x000000093017a224 */ /* 0x040fe200078e020a */
[----:B------:R-:W-:Y:S01]  /*08a0*/  @!P2 MOV R12, R58 ;  /* 0x0000003a000ca202 */ /* 0x000fe20000000f00 */
[----:B------:R-:W4:Y:S01]  /*08b0*/  @!P2 LDC.64 R28, c[0x0][0x228] ;  /* 0x00008a00ff1cab82 */ /* 0x000f220000000a00 */
[----:B------:R-:W-:Y:S01]  /*08c0*/  @!P2 MOV R13, R61 ;  /* 0x0000003d000da202 */ /* 0x000fe20000000f00 */
[----:B0-----:R-:W-:Y:S01]  /*08d0*/  @!P3 IMAD R10, R39, R6, RZ ;  /* 0x00000006270ab224 */ /* 0x001fe200078e02ff */
[----:B-1----:R-:W-:Y:S01]  /*08e0*/  @!P0 IADD3 R34, P4, R5, R34, RZ ;  /* 0x0000002205228210 */ /* 0x002fe20007f9e0ff */
[----:B------:R0:W5:Y:S01]  /*08f0*/  @P1 LDG.E.64 R24, desc[UR8][R16.64] ;  /* 0x0000000810181981 */ /* 0x000162000c1e1b00 */
[----:B------:R-:W-:Y:S01]  /*0900*/  @!P2 IMAD.WIDE.U32 R8, R48, R8, R12 ;  /* 0x000000083008a225 */ /* 0x000fe200078e000c */
[----:B------:R-:W-:-:S02]  /*0910*/  @!P3 MOV R12, R58 ;  /* 0x0000003a000cb202 */ /* 0x000fc40000000f00 */
[----:B------:R-:W1:Y:S01]  /*0920*/  @!P3 LDC.64 R30, c[0x0][0x230] ;  /* 0x00008c00ff1ebb82 */ /* 0x000e620000000a00 */
[----:B------:R-:W-:Y:S01]  /*0930*/  @!P3 MOV R13, R61 ;  /* 0x0000003d000db202 */ /* 0x000fe20000000f00 */
[C---:B---3--:R-:W-:Y:S01]  /*0940*/  @!P3 IMAD R15, R46.reuse, R7, R10 ;  /* 0x000000072e0fb224 */ /* 0x048fe200078e020a */
[----:B--2---:R-:W-:Y:S02]  /*0950*/  @!P0 IADD3 R62, P5, R5, R62, RZ ;  /* 0x0000003e053e8210 */ /* 0x004fe40007fbe0ff */
[----:B------:R-:W-:Y:S01]  /*0960*/  @!P2 IADD3 R5, R9, R23, RZ ;  /* 0x000000170905a210 */ /* 0x000fe20007ffe0ff */
[----:B------:R-:W-:Y:S01]  /*0970*/  @!P3 IMAD.WIDE.U32 R6, R46, R6, R12 ;  /* 0x000000062e06b225 */ /* 0x000fe200078e000c */
[----:B------:R-:W-:Y:S01]  /*0980*/  @!P2 SHF.L.U32 R9, R8, 0x2, RZ ;  /* 0x000000020809a819 */ /* 0x000fe200000006ff */
[----:B------:R-:W2:Y:S01]  /*0990*/  @!P3 LDC.64 R26, c[0x0][0x228] ;  /* 0x00008a00ff1abb82 */ /* 0x000ea20000000a00 */
[----:B------:R-:W-:Y:S02]  /*09a0*/  @!P0 IADD3.X R63, R2, R63, RZ, P5, !PT ;  /* 0x0000003f023f8210 */ /* 0x000fe40002ffe4ff */
[----:B------:R-:W-:-:S02]  /*09b0*/  CS2R R12, SRZ ;  /* 0x00000000000c7805 */ /* 0x000fc4000001ff00 */
[----:B------:R-:W-:Y:S02]  /*09c0*/  @!P2 SHF.L.U64.HI R8, R8, 0x2, R5 ;  /* 0x000000020808a819 */ /* 0x000fe40000010205 */
[----:B------:R-:W-:Y:S02]  /*09d0*/  @!P2 IADD3 R32, P5, R9, R32, RZ ;  /* 0x000000200920a210 */ /* 0x000fe40007fbe0ff */
[----:B------:R-:W-:Y:S01]  /*09e0*/  @!P3 IADD3 R7, R7, R15, RZ ;  /* 0x0000000f0707b210 */ /* 0x000fe20007ffe0ff */
[----:B------:R3:W5:Y:S01]  /*09f0*/  @P1 LDG.E.64 R12, desc[UR8][R18.64] ;  /* 0x00000008120c1981 */ /* 0x000762000c1e1b00 */
[----:B------:R-:W-:Y:S02]  /*0a00*/  @!P3 SHF.L.U32 R5, R6, 0x2, RZ ;  /* 0x000000020605b819 */ /* 0x000fe400000006ff */
[----:B----4-:R-:W-:Y:S02]  /*0a10*/  @!P2 IADD3 R28, P6, R9, R28, RZ ;  /* 0x0000001c091ca210 */ /* 0x010fe40007fde0ff */
[----:B------:R-:W-:-:S02]  /*0a20*/  @!P0 IADD3.X R35, R2, R35, RZ, P4, !PT ;  /* 0x0000002302238210 */ /* 0x000fc400027fe4ff */
[----:B------:R-:W-:Y:S02]  /*0a30*/  @!P2 IADD3.X R33, R8, R33, RZ, P5, !PT ;  /* 0x000000210821a210 */ /* 0x000fe40002ffe4ff */
[----:B------:R-:W-:Y:S02]  /*0a40*/  @!P3 SHF.L.U64.HI R6, R6, 0x2, R7 ;  /* 0x000000020606b819 */ /* 0x000fe40000010207 */
[C---:B-1----:R-:W-:Y:S02]  /*0a50*/  @!P3 IADD3 R30, P4, R5.reuse, R30, RZ ;  /* 0x0000001e051eb210 */ /* 0x042fe40007f9e0ff */
[----:B0-----:R-:W-:Y:S02]  /*0a60*/  CS2R R16, SRZ ;  /* 0x0000000000107805 */ /* 0x001fe4000001ff00 */
[----:B------:R-:W-:Y:S02]  /*0a70*/  @!P2 IADD3.X R29, R8, R29, RZ, P6, !PT ;  /* 0x0000001d081da210 */ /* 0x000fe400037fe4ff */
[----:B--2---:R-:W-:-:S02]  /*0a80*/  @!P3 IADD3 R26, P5, R5, R26, RZ ;  /* 0x0000001a051ab210 */ /* 0x004fc40007fbe0ff */
[----:B------:R-:W-:Y:S02]  /*0a90*/  CS2R R8, SRZ ;  /* 0x0000000000087805 */ /* 0x000fe4000001ff00 */
[----:B------:R-:W-:Y:S02]  /*0aa0*/  CS2R R22, SRZ ;  /* 0x0000000000167805 */ /* 0x000fe4000001ff00 */
[----:B---3--:R-:W-:Y:S02]  /*0ab0*/  CS2R R18, SRZ ;  /* 0x0000000000127805 */ /* 0x008fe4000001ff00 */
[C---:B------:R-:W-:Y:S01]  /*0ac0*/  @!P3 IADD3.X R31, R6.reuse, R31, RZ, P4, !PT ;  /* 0x0000001f061fb210 */ /* 0x040fe200027fe4ff */
[----:B------:R0:W5:Y:S01]  /*0ad0*/  @!P2 LDG.E.64 R16, desc[UR8][R28.64] ;  /* 0x000000081c10a981 */ /* 0x000162000c1e1b00 */
[----:B------:R-:W-:-:S03]  /*0ae0*/  @!P3 IADD3.X R27, R6, R27, RZ, P5, !PT ;  /* 0x0000001b061bb210 */ /* 0x000fc60002ffe4ff */
[----:B------:R0:W5:Y:S04]  /*0af0*/  @!P2 LDG.E.64 R8, desc[UR8][R32.64] ;  /* 0x000000082008a981 */ /* 0x000168000c1e1b00 */
[----:B------:R0:W5:Y:S04]  /*0b00*/  @!P3 LDG.E.64 R22, desc[UR8][R30.64] ;  /* 0x000000081e16b981 */ /* 0x000168000c1e1b00 */
[----:B------:R0:W5:Y:S01]  /*0b10*/  @!P3 LDG.E.64 R18, desc[UR8][R26.64] ;  /* 0x000000081a12b981 */ /* 0x000162000c1e1b00 */
[----:B------:R-:W-:Y:S02]  /*0b20*/  MOV R7, RZ ;  /* 0x000000ff00077202 */ /* 0x000fe40000000f00 */
[----:B------:R-:W-:-:S02]  /*0b30*/  CS2R R14, SRZ ;  /* 0x00000000000e7805 */ /* 0x000fc4000001ff00 */
[----:B------:R-:W-:-:S04]  /*0b40*/  MOV R6, RZ ;  /* 0x000000ff00067202 */ /* 0x000fc80000000f00 */
[----:B------:R0:W5:Y:S04]  /*0b50*/  @!P0 LDG.E.64 R14, desc[UR8][R62.64] ;  /* 0x000000083e0e8981 */ /* 0x000168000c1e1b00 */
[----:B------:R0:W5:Y:S01]  /*0b60*/  @!P0 LDG.E.64 R6, desc[UR8][R34.64] ;  /* 0x0000000822068981 */ /* 0x000162000c1e1b00 */
[----:B------:R-:W-:Y:S01]  /*0b70*/  MOV R42, 0x3f800000 ;  /* 0x3f800000002a7802 */ /* 0x000fe20000000f00 */
[----:B------:R-:W-:Y:S01]  /*0b80*/  BSSY B0, `(.L_x_1604) ;  /* 0x000001c000007945 */ /* 0x000fe20003800000 */
[----:B------:R-:W-:Y:S02]  /*0b90*/  MOV R51, RZ ;  /* 0x000000ff00337202 */ /* 0x000fe40000000f00 */
[----:B------:R-:W-:Y:S02]  /*0ba0*/  MOV R40, RZ ;  /* 0x000000ff00287202 */ /* 0x000fe40000000f00 */
[----:B------:R-:W-:-:S02]  /*0bb0*/  MOV R49, RZ ;  /* 0x000000ff00317202 */ /* 0x000fc40000000f00 */
[----:B------:R-:W-:Y:S01]  /*0bc0*/  MOV R47, RZ ;  /* 0x000000ff002f7202 */ /* 0x000fe20000000f00 */
[----:B------:R-:W-:-:S05]  /*0bd0*/  FFMA.FTZ R21, -R20, R20, R21 ;  /* 0x0000001414157223 */ /* 0x000fca0000010115 */
[----:B------:R-:W-:-:S13]  /*0be0*/  FSETP.GTU.FTZ.AND P0, PT, R21, RZ, PT ;  /* 0x000000ff1500720b */ /* 0x000fda0003f1c000 */
[----:B------:R-:W1:Y:S02]  /*0bf0*/  @P0 LDC R2, c[0x0][0x250] ;  /* 0x00009400ff020b82 */ /* 0x000e640000000800 */
[----:B-1----:R-:W-:-:S04]  /*0c00*/  @P0 FADD.FTZ R2, R21, R2 ;  /* 0x0000000215020221 */ /* 0x002fc80000010000 */
        /* <DEDUP_REMOVED lines=8> */
[----:B0-----:R-:W-:-:S05]  /*0c90*/  IMAD.WIDE R26, R5, 0x2, R26 ;  /* 0x00000002051a7825 */ /* 0x001fca00078e021a */
        /* <DEDUP_REMOVED lines=10> */
.L_x_1605:
[----:B------:R-:W-:Y:S05]  /*0d40*/  BSYNC B0 ;  /* 0x0000000000007941 */ /* 0x000fea0003800000 */
.L_x_1604:
[----:B------:R-:W-:Y:S01]  /*0d50*/  ISETP.NE.AND P4, PT, RZ, UR10, PT ;  /* 0x0000000aff007c0c */ /* 0x000fe2000bf85270 */
[C---:B-----5:R-:W-:Y:S01]  /*0d60*/  FADD.FTZ R5, -R20.reuse, R24 ;  /* 0x0000001814057221 */ /* 0x060fe20000010100 */
[C---:B------:R-:W-:Y:S01]  /*0d70*/  FADD.FTZ R27, -R20.reuse, R25 ;  /* 0x00000019141b7221 */ /* 0x040fe20000010100 */
[C---:B------:R-:W-:Y:S01]  /*0d80*/  FADD.FTZ R29, -R20.reuse, R6 ;  /* 0x00000006141d7221 */ /* 0x040fe20000010100 */
[----:B------:R-:W-:Y:S01]  /*0d90*/  FADD.FTZ R31, -R20, R7 ;  /* 0x00000007141f7221 */ /* 0x000fe20000010100 */
[----:B------:R-:W-:Y:S01]  /*0da0*/  MOV R21, R12 ;  /* 0x0000000c00157202 */ /* 0x000fe20000000f00 */
        /* <DEDUP_REMOVED lines=20> */
[----:B------:R-:W-:-:S03]  /*0ef0*/  FMUL.FTZ R5, R13, R26 ;  /* 0x0000001a0d057220 */ /* 0x000fc60000410000 */
[----:B------:R-:W-:Y:S01]  /*0f00*/  FMUL.FTZ R21, R21, R28 ;  /* 0x0000001c15157220 */ /* 0x000fe20000410000 */
[----:B------:R-:W-:-:S07]  /*0f10*/  FMUL.FTZ R25, R5, R6 ;  /* 0x0000000605197220 */ /* 0x000fce0000410000 */
.L_x_1606:
[----:B------:R-:W-:Y:S01]  /*0f20*/  FMUL.FTZ R7, R21, R51 ;  /* 0x0000003315077220 */ /* 0x000fe20000410000 */
[----:B------:R-:W-:Y:S01]  /*0f30*/  MOV R26, R15 ;  /* 0x0000000f001a7202 */ /* 0x000fe20000000f00 */
[-C--:B------:R-:W-:Y:S01]  /*0f40*/  FMUL.FTZ R5, R29, R42.reuse ;  /* 0x0000002a1d057220 */ /* 0x080fe20000410000 */
        /* <DEDUP_REMOVED lines=23> */
.L_x_1607:
[----:B------:R-:W-:Y:S01]  /*10c0*/  FMUL.FTZ R28, R24, R51 ;  /* 0x00000033181c7220 */ /* 0x000fe20000410000 */
[----:B------:R-:W-:Y:S01]  /*10d0*/  FADD.FTZ R7, R10, R7 ;  /* 0x000000070a077221 */ /* 0x000fe20000010000 */
[----:B------:R-:W-:Y:S01]  /*10e0*/  FFMA.FTZ R30, R2, R10, R27 ;  /* 0x0000000a021e7223 */ /* 0x000fe2000001001b */
[C---:B------:R-:W-:Y:S01]  /*10f0*/  FADD.FTZ R31, -R20.reuse, R9 ;  /* 0x00000009141f7221 */ /* 0x040fe20000010100 */
[----:B------:R-:W-:Y:S01]  /*1100*/  MOV R27, R17 ;  /* 0x00000011001b7202 */ /* 0x000fe20000000f00 */
[----:B------:R-:W-:Y:S01]  /*1110*/  FADD.FTZ R10, R7, R28 ;  /* 0x0000001c070a7221 */ /* 0x000fe20000010000 */
[----:B------:R-:W-:Y:S01]  /*1120*/  FADD.FTZ R7, -R20, R8 ;  /* 0x0000000814077221 */ /* 0x000fe20000010100 */
[----:B------:R-:W-:Y:S01]  /*1130*/  FFMA.FTZ R29, R5, R28, R30 ;  /* 0x0000001c051d7223 */ /* 0x000fe2000001001e */
[----:B------:R-:W-:Y:S01]  /*1140*/  MOV R28, R16 ;  /* 0x00000010001c7202 */ /* 0x000fe20000000f00 */
[----:B------:R-:W-:Y:S01]  /*1150*/  FMUL.FTZ R9, R26, R47 ;  /* 0x0000002f1a097220 */ /* 0x000fe20000410000 */
        /* <DEDUP_REMOVED lines=21> */
.L_x_1608:
        /* <DEDUP_REMOVED lines=31> */
.L_x_1609:
        /* <DEDUP_REMOVED lines=12> */
[----:B------:R-:W-:Y:S01]  /*1560*/  UMOV UR6, 0x400 ;  /* 0x0000040000067882 */ /* 0x000fe20000000000 */
[----:B------:R-:W-:Y:S01]  /*1570*/  FFMA.FTZ R34, R5, R24, R34 ;  /* 0x0000001805227223 */ /* 0x000fe20000010022 */
[----:B------:R-:W1:Y:S01]  /*1580*/  SHFL.DOWN PT, R30, R23, 0x1, 0x1f ;  /* 0x08201f00171e7f89 */ /* 0x000e6200000e0000 */
[----:B------:R-:W-:Y:S01]  /*1590*/  FADD.FTZ R31, R21, R24 ;  /* 0x00000018151f7221 */ /* 0x000fe20000010000 */
[----:B------:R-:W-:Y:S01]  /*15a0*/  FADD.FTZ R21, RZ, R25 ;  /* 0x00000019ff157221 */ /* 0x000fe20000010000 */
[----:B------:R-:W-:Y:S01]  /*15b0*/  FFMA.FTZ R25, R2, R25, RZ ;  /* 0x0000001902197223 */ /* 0x000fe200000100ff */
[----:B------:R-:W2:Y:S01]  /*15c0*/  SHFL.DOWN PT, R32, R29, 0x1, 0x1f ;  /* 0x08201f001d207f89 */ /* 0x000ea200000e0000 */
[----:B------:R-:W-:Y:S01]  /*15d0*/  UIADD3 UR5, UR6, 0xd0, URZ ;  /* 0x000000d006057890 */ /* 0x000fe2000fffe03f */
        /* <DEDUP_REMOVED lines=50> */
[----:B------:R-:W-:-:S03]  /*1900*/  FADD.FTZ R20, R20, R31 ;  /* 0x0000001f14147221 */ /* 0x000fc60000010000 */
[----:B--2---:R-:W-:Y:S01]  /*1910*/  FADD.FTZ R29, R23, R32 ;  /* 0x00000020171d7221 */ /* 0x004fe20000010000 */
[----:B------:R-:W-:Y:S02]  /*1920*/  FADD.FTZ R28, R20, R33 ;  /* 0x00000021141c7221 */ /* 0x000fe40000010000 */
[----:B------:R-:W0:Y:S01]  /*1930*/  LDS.128 R20, [UR5+0x40] ;  /* 0x00004005ff147984 */ /* 0x000e220008000c00 */
        /* <DEDUP_REMOVED lines=41> */
.L_x_1611:
[----:B------:R-:W-:Y:S05]  /*1bd0*/  BSYNC B0 ;  /* 0x0000000000007941 */ /* 0x000fea0003800000 */
.L_x_1610:
        /* <DEDUP_REMOVED lines=148> */
[----:B------:R-:W1:Y:S01]  /*2520*/  LDS.128 R32, [R56+0x28b0] ;  /* 0x0028b00038207984 */ /* 0x000e620000000c00 */
[----:B------:R-:W-:Y:S01]  /*2530*/  FADD.FTZ R62, R62, R27 ;  /* 0x0000001b3e3e7221 */ /* 0x000fe20000010000 */
        /* <DEDUP_REMOVED lines=8> */
.L_x_1613:
[----:B------:R-:W-:Y:S05]  /*25c0*/  BSYNC B0 ;  /* 0x0000000000007941 */ /* 0x000fea0003800000 */
.L_x_1612:
        /* <DEDUP_REMOVED lines=18> */
.L_x_1615:
[----:B------:R-:W-:Y:S05]  /*26f0*/  BSYNC B0 ;  /* 0x0000000000007941 */ /* 0x000fea0003800000 */
.L_x_1614:
[----:B------:R-:W-:Y:S05]  /*2700*/  @!P0 BRA `(.L_x_1616) ;  /* 0x0000001000888947 */ /* 0x000fea0003800000 */
[----:B--2---:R-:W1:Y:S01]  /*2710*/  LDC R32, c[0x0][0x10] ;  /* 0x00000400ff207b82 */ /* 0x004e620000000800 */
        /* <DEDUP_REMOVED lines=30> */
.L_x_1618:
[----:B--2---:R-:W2:Y:S04]  /*2900*/  LDG.E.STRONG.GPU R24, desc[UR8][R22.64] ;  /* 0x0000000816187981 */ /* 0x004ea8000c1ef900 */
[----:B--2---:R-:W-:Y:S01]  /*2910*/  CCTL.IVALL ;  /* 0x00000000ff00798f */ /* 0x004fe20002000000 */
[----:B------:R-:W-:Y:S05]  /*2920*/  YIELD ;  /* 0x0000000000007946 */ /* 0x000fea0003800000 */
[----:B------:R-:W-:-:S13]  /*2930*/  ISETP.NE.AND P0, PT, R24, R29, PT ;  /* 0x0000001d1800720c */ /* 0x000fda0003f05270 */
[----:B------:R-:W-:Y:S05]  /*2940*/  @P0 BRA `(.L_x_1618) ;  /* 0xfffffffc00ec0947 */ /* 0x000fea000383ffff */
.L_x_1617:
        /* <DEDUP_REMOVED lines=17> */
.L_x_1622:
        /* <DEDUP_REMOVED lines=115> */
.L_x_1621:
        /* <DEDUP_REMOVED lines=61> */
.L_x_1623:
[----:B------:R-:W-:-:S13]  /*3560*/  ISETP.NE.OR P0, PT, R33, RZ, P0 ;  /* 0x000000ff2100720c */ /* 0x000fda0000705670 */
[----:B------:R-:W-:Y:S05]  /*3570*/  @!P0 BRA `(.L_x_1619) ;  /* 0x00000000007c8947 */ /* 0x000fea0003800000 */
.L_x_1620:
        /* <DEDUP_REMOVED lines=31> */
.L_x_1619:
        /* <DEDUP_REMOVED lines=11> */
.L_x_1625:
[----:B------:R-:W-:Y:S05]  /*3820*/  BSYNC B0 ;  /* 0x0000000000007941 */ /* 0x000fea0003800000 */
.L_x_1624:
        /* <DEDUP_REMOVED lines=16> */
.L_x_1616:
        /* <DEDUP_REMOVED lines=38> */
.L_x_1626:
        /* <DEDUP_REMOVED lines=19> */
.L_x_1628:
[----:B------:R-:W-:Y:S05]  /*3cc0*/  BSYNC B0 ;  /* 0x0000000000007941 */ /* 0x000fea0003800000 */
.L_x_1627:
        /* <DEDUP_REMOVED lines=19> */
.L_x_1629:
        /* <DEDUP_REMOVED lines=12> */
[----:B0-----:R-:W-:Y:S01]  /*3ec0*/  FFMA.FTZ R21, R47, R15, -R6 ;  /* 0x0000000f2f157223 */ /* 0x001fe20000010806 */
[----:B------:R-:W-:Y:S02]  /*3ed0*/  LEA R14, P0, R12, UR12, 0x2 ;  /* 0x0000000c0c0e7c11 */ /* 0x000fe4000f8010ff */
[-C--:B------:R-:W-:Y:S01]  /*3ee0*/  FMUL.FTZ R20, R5, R42.reuse ;  /* 0x0000002a05147220 */ /* 0x080fe20000410000 */
[----:B------:R-:W-:Y:S01]  /*3ef0*/  IADD3 R43, R13, R43, RZ ;  /* 0x0000002b0d2b7210 */ /* 0x000fe20007ffe0ff */
[----:B------:R-:W-:-:S03]  /*3f00*/  FMUL.FTZ R21, R21, R42 ;  /* 0x0000002a15157220 */ /* 0x000fc60000410000 */
[----:B------:R-:W-:-:S05]  /*3f10*/  LEA.HI.X R15, R12, UR13, R43, 0x2, P0 ;  /* 0x0000000d0c0f7c11 */ /* 0x000fca00080f142b */
[----:B------:R2:W-:Y:S02]  /*3f20*/  STG.E.64 desc[UR8][R14.64], R20 ;  /* 0x000000140e007986 */ /* 0x0005e4000c101b08 */
.L_x_1631:
[----:B------:R-:W-:Y:S05]  /*3f30*/  BSYNC B0 ;  /* 0x0000000000007941 */ /* 0x000fea0003800000 */
.L_x_1630:
[----:B------:R-:W-:Y:S05]  /*3f40*/  @!P4 BRA `(.L_x_1632) ;  /* 0x000000000048c947 */ /* 0x000fea0003800000 */
[----:B------:R-:W-:Y:S01]  /*3f50*/  FFMA.FTZ R2, R8, R47, R49 ;  /* 0x0000002f08027223 */ /* 0x000fe20000010031 */
[----:B------:R-:W-:-:S03]  /*3f60*/  FFMA.FTZ R0, R7, R51, R40 ;  /* 0x0000003307007223 */ /* 0x000fc60000010028 */
[----:B-1----:R-:W-:Y:S01]  /*3f70*/  FMUL.FTZ R12, R2, -1.4426950216293334961 ;  /* 0xbfb8aa3b020c7820 */ /* 0x002fe20000410000 */
[----:B------:R-:W-:-:S05]  /*3f80*/  FMUL.FTZ R5, R0, -1.4426950216293334961 ;  /* 0xbfb8aa3b00057820 */ /* 0x000fca0000410000 */
        /* <DEDUP_REMOVED lines=14> */
.L_x_1632:
[----:B------:R-:W-:Y:S04]  /*4070*/  BSSY B0, `(.L_x_1633) ;  /* 0x0000013000007945 */ /* 0x000fe80003800000 */
[----:B------:R-:W-:Y:S05]  /*4080*/  @P2 BRA `(.L_x_1634) ;  /* 0x0000000000442947 */ /* 0x000fea0003800000 */
[----:B------:R-:W-:Y:S01]  /*4090*/  ULDC.64 UR12, c[0x0][0x288] ;  /* 0x0000a200000c7ab9 */ /* 0x000fe20000000a00 */
[--C-:B------:R-:W-:Y:S01]  /*40a0*/  FFMA.FTZ R0, R7, R25, R24.reuse ;  /* 0x0000001907007223 */ /* 0x100fe20000010018 */
[----:B------:R-:W-:Y:S01]  /*40b0*/  MOV R6, R58 ;  /* 0x0000003a00067202 */ /* 0x000fe20000000f00 */
[----:B------:R-:W-:Y:S01]  /*40c0*/  IMAD R41, R41, UR12, RZ ;  /* 0x0000000c29297c24 */ /* 0x000fe2000f8e02ff */
[----:B------:R-:W-:Y:S01]  /*40d0*/  MOV R7, R61 ;  /* 0x0000003d00077202 */ /* 0x000fe20000000f00 */
[----:B------:R-:W-:Y:S01]  /*40e0*/  FFMA.FTZ R8, R8, R25, R24 ;  /* 0x0000001908087223 */ /* 0x000fe20000010018 */
[----:B------:R-:W-:Y:S01]  /*40f0*/  FFMA.FTZ R5, R51, R16, -R0 ;  /* 0x0000001033057223 */ /* 0x000fe20000010800 */
[C---:B------:R-:W-:Y:S02]  /*4100*/  IMAD R41, R48.reuse, UR13, R41 ;  /* 0x0000000d30297c24 */ /* 0x040fe4000f8e0229 */
[----:B------:R-:W-:Y:S01]  /*4110*/  IMAD.WIDE.U32 R6, R48, UR12, R6 ;  /* 0x0000000c30067c25 */ /* 0x000fe2000f8e0006 */
[----:B------:R-:W-:-:S03]  /*4120*/  ULDC.64 UR12, c[0x0][0x210] ;  /* 0x00008400000c7ab9 */ /* 0x000fc60000000a00 */
[----:B--2---:R-:W-:Y:S01]  /*4130*/  FFMA.FTZ R15, R47, R17, -R8 ;  /* 0x000000112f0f7223 */ /* 0x004fe20000010808 */
[-C--:B------:R-:W-:Y:S01]  /*4140*/  FMUL.FTZ R14, R5, R42.reuse ;  /* 0x0000002a050e7220 */ /* 0x080fe20000410000 */
[----:B-1----:R-:W-:Y:S02]  /*4150*/  LEA R12, P0, R6, UR12, 0x2 ;  /* 0x0000000c060c7c11 */ /* 0x002fe4000f8010ff */
[----:B------:R-:W-:Y:S01]  /*4160*/  FMUL.FTZ R15, R15, R42 ;  /* 0x0000002a0f0f7220 */ /* 0x000fe20000410000 */
[----:B------:R-:W-:-:S04]  /*4170*/  IADD3 R41, R7, R41, RZ ;  /* 0x0000002907297210 */ /* 0x000fc80007ffe0ff */
[----:B------:R-:W-:-:S05]  /*4180*/  LEA.HI.X R13, R6, UR13, R41, 0x2, P0 ;  /* 0x0000000d060d7c11 */ /* 0x000fca00080f1429 */
[----:B------:R3:W-:Y:S02]  /*4190*/  STG.E.64 desc[UR8][R12.64], R14 ;  /* 0x0000000e0c007986 */ /* 0x0007e4000c101b08 */
.L_x_1634:
[----:B------:R-:W-:Y:S05]  /*41a0*/  BSYNC B0 ;  /* 0x0000000000007941 */ /* 0x000fea0003800000 */
.L_x_1633:
[----:B------:R-:W-:Y:S05]  /*41b0*/  @!P4 BRA `(.L_x_1635) ;  /* 0x000000000048c947 */ /* 0x000fea0003800000 */
[----:B------:R-:W-:Y:S01]  /*41c0*/  FFMA.FTZ R40, R9, R51, R40 ;  /* 0x0000003309287223 */ /* 0x000fe20000010028 */
[----:B------:R-:W-:-:S03]  /*41d0*/  FFMA.FTZ R49, R10, R47, R49 ;  /* 0x0000002f0a317223 */ /* 0x000fc60000010031 */
[----:B------:R-:W-:Y:S01]  /*41e0*/  FMUL.FTZ R0, R40, -1.4426950216293334961 ;  /* 0xbfb8aa3b28007820 */ /* 0x000fe20000410000 */
[----:B------:R-:W-:-:S05]  /*41f0*/  FMUL.FTZ R6, R49, -1.4426950216293334961 ;  /* 0xbfb8aa3b31067820 */ /* 0x000fca0000410000 */
[----:B------:R-:W4:Y:S08]  /*4200*/  MUFU.EX2 R0, R0 ;  /* 0x0000000000007308 */ /* 0x000f300000000800 */
[----:B------:R-:W5:Y:S01]  /*4210*/  MUFU.EX2 R6, R6 ;  /* 0x0000000600067308 */ /* 0x000f620000000800 */
[----:B----4-:R-:W-:-:S07]  /*4220*/  FADD.FTZ R2, R0, 1 ;  /* 0x3f80000000027421 */ /* 0x010fce0000010000 */
[----:B------:R-:W1:Y:S01]  /*4230*/  MUFU.RCP R5, R2 ;  /* 0x0000000200057308 */ /* 0x000e620000001000 */
[----:B-----5:R-:W-:-:S07]  /*4240*/  FADD.FTZ R7, R6, 1 ;  /* 0x3f80000006077421 */ /* 0x020fce0000010000 */
[----:B------:R-:W4:Y:S01]  /*4250*/  MUFU.RCP R8, R7 ;  /* 0x0000000700087308 */ /* 0x000f220000001000 */
[----:B-1-3--:R-:W-:Y:S01]  /*4260*/  FADD.FTZ R13, -R5, 1 ;  /* 0x3f800000050d7421 */ /* 0x00afe20000010100 */
[----:B------:R-:W-:-:S03]  /*4270*/  FMUL.FTZ R18, R18, R5 ;  /* 0x0000000512127220 */ /* 0x000fc60000410000 */
[----:B------:R-:W-:Y:S01]  /*4280*/  FFMA.FTZ R13, R40, R13, 1 ;  /* 0x3f800000280d7423 */ /* 0x000fe2000001000d */
[----:B----4-:R-:W-:Y:S01]  /*4290*/  FADD.FTZ R12, -R8, 1 ;  /* 0x3f800000080c7421 */ /* 0x010fe20000010100 */
[----:B------:R-:W-:Y:S02]  /*42a0*/  FMUL.FTZ R19, R19, R8 ;  /* 0x0000000813137220 */ /* 0x000fe40000410000 */
[----:B------:R-:W-:Y:S01]  /*42b0*/  FMUL.FTZ R18, R18, R13 ;  /* 0x0000000d12127220 */ /* 0x000fe20000410000 */
[----:B------:R-:W-:-:S04]  /*42c0*/  FFMA.FTZ R12, R49, R12, 1 ;  /* 0x3f800000310c7423 */ /* 0x000fc8000001000c */
[----:B------:R-:W-:-:S07]  /*42d0*/  FMUL.FTZ R19, R19, R12 ;  /* 0x0000000c13137220 */ /* 0x000fce0000410000 */
.L_x_1635:
        /* <DEDUP_REMOVED lines=18> */
.L_x_1637:
[----:B------:R-:W-:Y:S05]  /*4400*/  BSYNC B0 ;  /* 0x0000000000007941 */ /* 0x000fea0003800000 */
.L_x_1636:
[----:B------:R-:W5:Y:S01]  /*4410*/  LDC R0, c[0x0][0x10] ;  /* 0x00000400ff007b82 */ /* 0x000f620000000800 */
[----:B------:R-:W-:Y:S02]  /*4420*/  IADD3 R44, R44, 0x1, RZ ;  /* 0x000000012c2c7810 */ /* 0x000fe40007ffe0ff */
[----:B-----5:R-:W-:-:S04]  /*4430*/  IADD3 R53, R0, R53, RZ ;  /* 0x0000003500357210 */ /* 0x020fc80007ffe0ff */
[----:B------:R-:W-:-:S13]  /*4440*/  ISETP.GE.AND P0, PT, R53, UR4, PT ;  /* 0x0000000435007c0c */ /* 0x000fda000bf06270 */
[----:B------:R-:W-:Y:S05]  /*4450*/  @!P0 BRA `(.L_x_1638) ;  /* 0xffffffbc00b08947 */ /* 0x000fea000383ffff */
.L_x_1603:
[----:B0-----:R-:W0:Y:S01]  /*4460*/  LDC R4, c[0x0][0xc] ;  /* 0x00000300ff047b82 */ /* 0x001e220000000800 */
[----:B------:R-:W-:Y:S01]  /*4470*/  ISETP.NE.AND P1, PT, R54, RZ, PT ;  /* 0x000000ff3600720c */ /* 0x000fe20003f25270 */
[----:B------:R-:W-:Y:S06]  /*4480*/  BSSY B0, `(.L_x_1639) ;  /* 0x0000011000007945 */ /* 0x000fec0003800000 */
[----:B----4-:R-:W4:Y:S08]  /*4490*/  LDC R7, c[0x0][0x10] ;  /* 0x00000400ff077b82 */ /* 0x010f300000000800 */
[----:B------:R-:W5:Y:S01]  /*44a0*/  LDC.64 R2, c[0x0][0x258] ;  /* 0x00009600ff027b82 */ /* 0x000f620000000a00 */
[----:B0-----:R-:W-:-:S02]  /*44b0*/  ISETP.NE.AND P0, PT, R4, 0x1, PT ;  /* 0x000000010400780c */ /* 0x001fc40003f05270 */
[----:B----4-:R-:W-:-:S04]  /*44c0*/  SHF.L.U32 R0, R7, 0x1, RZ ;  /* 0x0000000107007819 */ /* 0x010fc800000006ff */
[----:B------:R-:W-:-:S05]  /*44d0*/  SEL R5, R0, RZ, P0 ;  /* 0x000000ff00057207 */ /* 0x000fca0000000000 */
[----:B-----5:R-:W-:Y:S01]  /*44e0*/  IMAD.WIDE.U32 R2, R5, 0x4, R2 ;  /* 0x0000000405027825 */ /* 0x020fe200078e0002 */
        /* <DEDUP_REMOVED lines=10> */
.L_x_1640:
[----:B------:R-:W-:Y:S05]  /*4590*/  BSYNC B0 ;  /* 0x0000000000007941 */ /* 0x000fea0003800000 */
.L_x_1639:
        /* <DEDUP_REMOVED lines=11> */
.L_x_1642:
[----:B------:R-:W4:Y:S04]  /*4650*/  LDG.E.STRONG.GPU R5, desc[UR8][R2.64] ;  /* 0x0000000802057981 */ /* 0x000f28000c1ef900 */
[----:B----4-:R-:W-:Y:S01]  /*4660*/  CCTL.IVALL ;  /* 0x00000000ff00798f */ /* 0x010fe20002000000 */
[----:B------:R-:W-:Y:S05]  /*4670*/  YIELD ;  /* 0x0000000000007946 */ /* 0x000fea0003800000 */
[----:B------:R-:W-:-:S13]  /*4680*/  ISETP.NE.AND P0, PT, R5, R0, PT ;  /* 0x000000000500720c */ /* 0x000fda0003f05270 */
[----:B------:R-:W-:Y:S05]  /*4690*/  @P0 BRA `(.L_x_1642) ;  /* 0xfffffffc00ec0947 */ /* 0x000fea000383ffff */
.L_x_1641:
[----:B------:R-:W-:Y:S05]  /*46a0*/  WARPSYNC.ALL ;  /* 0x0000000000007948 */ /* 0x000fea0003800000 */
[----:B-1----:R-:W0:Y:S08]  /*46b0*/  LDC.64 R22, c[0x0][0x288] ;  /* 0x0000a200ff167b82 */ /* 0x002e300000000a00 */
        /* <DEDUP_REMOVED lines=11> */
[----:B--23--:R-:W0:Y:S01]  /*4770*/  LDC.64 R14, c[0x0][0x218] ;  /* 0x00008600ff0e7b82 */ /* 0x00ce220000000a00 */
        /* <DEDUP_REMOVED lines=10> */
.L_x_1643:
        /* <DEDUP_REMOVED lines=25> */
.L_x_1644:
        /* <DEDUP_REMOVED lines=13> */
.L_x_3253:


//--------------------- .text._Z35group_norm_nhwc_bwd_one_pass_kernelI11Fp32IOBf16WLi256ELi42ELi672EEv26Group_norm_nhwc_bwd_params --------------------------
	.section	.text._Z35group_norm_nhwc_bwd_one_pass_kernelI11Fp32IOBf16WLi256ELi42ELi672EEv26Group_norm_nhwc_bwd_params,"ax",@progbits
	.align	128
        .global         _Z35group_norm_nhwc_bwd_one_pass_kernelI11Fp32IOBf16WLi256ELi42ELi672EEv26Group_norm_nhwc_bwd_params
        .type           _Z35group_norm_nhwc_bwd_one_pass_kernelI11Fp32IOBf16WLi256ELi42ELi672EEv26Group_norm_nhwc_bwd_params,@function
        .size           _Z35group_norm_nhwc_bwd_one_pass_kernelI11Fp32IOBf16WLi256ELi42ELi672EEv26Group_norm_nhwc_bwd_params,(.L_x_3254 - _Z35group_norm_nhwc_bwd_one_pass_kernelI11Fp32IOBf16WLi256ELi42ELi672EEv26Group_norm_nhwc_bwd_params)
        .other          _Z35group_norm_nhwc_bwd_one_pass_kernelI11Fp32IOBf16WLi256ELi42ELi672EEv26Group_norm_nhwc_bwd_params,@"STO_CUDA_ENTRY STV_DEFAULT"
_Z35group_norm_nhwc_bwd_one_pass_kernelI11Fp32IOBf16WLi256ELi42ELi672EEv26Group_norm_nhwc_bwd_params:
.text._Z35group_norm_nhwc_bwd_one_pass_kernelI11Fp32IOBf16WLi256ELi42ELi672EEv26Group_norm_nhwc_bwd_params:
        /* <DEDUP_REMOVED lines=55> */
.L_x_1696:
[----:B0-----:R-:W0:Y:S01]  /*0370*/  LDC R6, c[0x0][0x2a0] ;  /* 0x0000a800ff067b82 */ /* 0x001e220000000800 */
[----:B------:R-:W-:Y:S01]  /*0380*/  ISETP.LE.AND P5, PT, RZ, UR6, PT ;  /* 0x00000006ff007c0c */ /* 0x000fe2000bfa3270 */
[----:B------:R-:W-:Y:S01]  /*0390*/  ULDC.64 UR18, c[0x0][0x290] ;  /* 0x0000a40000127ab9 */ /* 0x000fe20000000a00 */
[----:B------:R-:W-:Y:S01]  /*03a0*/  SHF.R.S32.HI R13, RZ, 0x1f, R64 ;  /* 0x0000001fff0d7819 */ /* 0x000fe20000011440 */
[----:B------:R-:W-:Y:S01]  /*03b0*/  ULDC.64 UR12, c[0x0][0x298] ;  /* 0x0000a600000c7ab9 */ /* 0x000fe20000000a00 */
[----:B------:R-:W-:Y:S02]  /*03c0*/  SHF.R.S32.HI R19, RZ, 0x1f, R63 ;  /* 0x0000001fff137819 */ /* 0x000fe4000001143f */
[----:B------:R-:W-:Y:S02]  /*03d0*/  CS2R R32, SRZ ;  /* 0x0000000000207805 */ /* 0x000fe4000001ff00 */
[----:B------:R-:W-:Y:S01]  /*03e0*/  ISETP.GE.U32.AND P6, PT, R63, UR18, PT ;  /* 0x000000123f007c0c */ /* 0x000fe2000bfc6070 */
[----:B-12---:R-:W1:Y:S01]  /*03f0*/  @P1 LDC.64 R10, c[0x0][0x288] ;  /* 0x0000a200ff0a1b82 */ /* 0x006e620000000a00 */
[----:B------:R-:W-:-:S02]  /*0400*/  SHF.R.S32.HI R21, RZ, 0x1f, R62 ;  /* 0x0000001fff157819 */ /* 0x000fc4000001143e */
[----:B------:R-:W-:Y:S02]  /*0410*/  ISETP.GE.AND.EX P6, PT, R19, UR19, PT, P6 ;  /* 0x0000001313007c0c */ /* 0x000fe4000bfc6360 */
[----:B------:R-:W-:Y:S02]  /*0420*/  SHF.R.S32.HI R37, RZ, 0x1f, R60 ;  /* 0x0000001fff257819 */ /* 0x000fe4000001143c */
[----:B------:R-:W-:Y:S01]  /*0430*/  ISETP.GT.U32.OR P6, PT, R66, 0x29f, P6 ;  /* 0x0000029f4200780c */ /* 0x000fe200037c4470 */
[----:B------:R-:W2:Y:S01]  /*0440*/  @P1 LDC.64 R22, c[0x0][0x230] ;  /* 0x00008c00ff161b82 */ /* 0x000ea20000000a00 */
[----:B0--3--:R-:W-:-:S04]  /*0450*/  IABS R5, R6 ;  /* 0x0000000600057213 */ /* 0x009fc80000000000 */
[----:B------:R-:W0:Y:S07]  /*0460*/  I2F.RP R0, R5 ;  /* 0x0000000500007306 */ /* 0x000e2e0000209400 */
[----:B------:R-:W3:Y:S08]  /*0470*/  @!P6 LDC.64 R8, c[0x0][0x288] ;  /* 0x0000a200ff08eb82 */ /* 0x000ef00000000a00 */
[----:B----4-:R-:W4:Y:S01]  /*0480*/  @!P6 LDC.64 R26, c[0x0][0x228] ;  /* 0x00008a00ff1aeb82 */ /* 0x010f220000000a00 */
[----:B0-----:R-:W0:Y:S01]  /*0490*/  MUFU.RCP R0, R0 ;  /* 0x0000000000007308 */ /* 0x001e220000001000 */
[----:B---3--:R-:W-:Y:S01]  /*04a0*/  @!P6 IMAD R20, R19, R8, RZ ;  /* 0x000000081314e224 */ /* 0x008fe200078e02ff */
        /* <DEDUP_REMOVED lines=18> */
[----:B------:R-:W-:-:S02]  /*05d0*/  ISETP.GE.U32.AND P0, PT, R64, UR18, PT ;  /* 0x0000001240007c0c */ /* 0x000fc4000bf06070 */
[----:B------:R-:W-:Y:S02]  /*05e0*/  SEL R0, R5, R0, !P2 ;  /* 0x0000000005007207 */ /* 0x000fe40005000000 */
[----:B------:R-:W-:Y:S02]  /*05f0*/  ISETP.NE.AND P2, PT, R6, RZ, PT ;  /* 0x000000ff0600720c */ /* 0x000fe40003f45270 */
[----:B------:R-:W-:Y:S02]  /*0600*/  LOP3.LUT R5, RZ, R6, RZ, 0x33, !PT ;  /* 0x00000006ff057212 */ /* 0x000fe400078e33ff */
[----:B------:R-:W-:Y:S02]  /*0610*/  @!P5 IADD3 R0, -R0, RZ, RZ ;  /* 0x000000ff0000d210 */ /* 0x000fe40007ffe1ff */
[----:B------:R-:W-:Y:S02]  /*0620*/  @P4 IADD3 R3, R3, 0x1, RZ ;  /* 0x0000000103034810 */ /* 0x000fe40007ffe0ff */
[----:B------:R-:W-:-:S02]  /*0630*/  ISETP.GE.AND.EX P0, PT, R13, UR19, PT, P0 ;  /* 0x000000130d007c0c */ /* 0x000fc4000bf06300 */
[----:B------:R-:W-:Y:S02]  /*0640*/  SEL R73, R5, R0, !P2 ;  /* 0x0000000005497207 */ /* 0x000fe40005000000 */
[----:B------:R-:W-:Y:S02]  /*0650*/  @!P3 IADD3 R3, -R3, RZ, RZ ;  /* 0x000000ff0303b210 */ /* 0x000fe40007ffe1ff */
[----:B------:R-:W-:Y:S01]  /*0660*/  ISETP.GT.U32.OR P0, PT, R66, 0x29f, P0 ;  /* 0x0000029f4200780c */ /* 0x000fe20000704470 */
[----:B------:R-:W-:Y:S01]  /*0670*/  IMAD R0, R73, 0x2a, RZ ;  /* 0x0000002a49007824 */ /* 0x000fe200078e02ff */
[----:B------:R-:W-:Y:S02]  /*0680*/  SEL R3, R5, R3, !P2 ;  /* 0x0000000305037207 */ /* 0x000fe40005000000 */
[----:B------:R-:W-:Y:S02]  /*0690*/  SHF.R.S32.HI R5, RZ, 0x1f, R67 ;  /* 0x0000001fff057819 */ /* 0x000fe40000011443 */
[----:B------:R-:W-:-:S02]  /*06a0*/  IADD3 R74, P2, R67, R0, RZ ;  /* 0x00000000434a7210 */ /* 0x000fc40007f5e0ff */
[----:B------:R-:W-:Y:S02]  /*06b0*/  SHF.R.S32.HI R2, RZ, 0x1f, R3 ;  /* 0x0000001fff027819 */ /* 0x000fe40000011403 */
[----:B------:R-:W-:Y:S02]  /*06c0*/  LEA.HI.X.SX32 R75, R0, R5, 0x1, P2 ;  /* 0x00000005004b7211 */ /* 0x000fe400010f0eff */
[----:B------:R-:W-:Y:S01]  /*06d0*/  ISETP.GE.U32.AND P4, PT, R62, UR18, PT ;  /* 0x000000123e007c0c */ /* 0x000fe2000bf86070 */
[----:B------:R-:W-:Y:S01]  /*06e0*/  IMAD R2, R2, UR12, RZ ;  /* 0x0000000c02027c24 */ /* 0x000fe2000f8e02ff */
[----:B------:R-:W0:Y:S01]  /*06f0*/  @!P0 LDC.64 R6, c[0x0][0x288] ;  /* 0x0000a200ff068b82 */ /* 0x000e220000000a00 */
[----:B------:R-:W-:Y:S01]  /*0700*/  IMAD.WIDE.U32 R74, R3, UR12, R74 ;  /* 0x0000000c034a7c25 */ /* 0x000fe2000f8e004a */
[----:B------:R-:W-:Y:S02]  /*0710*/  ISETP.GE.AND.EX P4, PT, R21, UR19, PT, P4 ;  /* 0x0000001315007c0c */ /* 0x000fe4000bf86340 */
[----:B------:R-:W-:Y:S01]  /*0720*/  ISETP.GE.U32.AND P3, PT, R61, UR18, PT ;  /* 0x000000123d007c0c */ /* 0x000fe2000bf66070 */
[----:B------:R-:W-:Y:S01]  /*0730*/  IMAD R77, R3, UR13, R2 ;  /* 0x0000000d034d7c24 */ /* 0x000fe2000f8e0202 */
[----:B------:R-:W-:Y:S01]  /*0740*/  @P1 MOV R76, R74 ;  /* 0x0000004a004c1202 */ /* 0x000fe20000000f00 */
[----:B-1----:R-:W-:Y:S01]  /*0750*/  @P1 IMAD R2, R53, R10, RZ ;  /* 0x0000000a35021224 */ /* 0x002fe200078e02ff */
[----:B------:R-:W1:Y:S01]  /*0760*/  @P1 LDC.64 R4, c[0x0][0x228] ;  /* 0x00008a00ff041b82 */ /* 0x000e620000000a00 */
[----:B------:R-:W-:-:S02]  /*0770*/  ISETP.GT.U32.OR P4, PT, R66, 0x29f, P4 ;  /* 0x0000029f4200780c */ /* 0x000fc40002784470 */
[----:B------:R-:W-:Y:S02]  /*0780*/  CS2R R28, SRZ ;  /* 0x00000000001c7805 */ /* 0x000fe4000001ff00 */
[----:B------:R-:W-:Y:S01]  /*0790*/  IADD3 R77, R75, R77, RZ ;  /* 0x0000004d4b4d7210 */ /* 0x000fe20007ffe0ff */
[C---:B------:R-:W-:Y:S01]  /*07a0*/  @P1 IMAD R3, R65.reuse, R11, R2 ;  /* 0x0000000b41031224 */ /* 0x040fe200078e0202 */
[----:B------:R-:W-:Y:S01]  /*07b0*/  @!P0 MOV R16, R74 ;  /* 0x0000004a00108202 */ /* 0x000fe20000000f00 */
[----:B------:R-:W-:Y:S01]  /*07c0*/  ULDC.64 UR12, c[0x0][0x248] ;  /* 0x00009200000c7ab9 */ /* 0x000fe20000000a00 */
[----:B------:R-:W-:Y:S01]  /*07d0*/  @!P0 MOV R17, R77 ;  /* 0x0000004d00118202 */ /* 0x000fe20000000f00 */
[----:B------:R-:W-:-:S05]  /*07e0*/  @P1 IMAD.WIDE.U32 R10, R65, R10, R76 ;  /* 0x0000000a410a1225 */ /* 0x000fca00078e004c */
[----:B------:R-:W-:Y:S02]  /*07f0*/  @P1 IADD3 R11, R11, R3, RZ ;  /* 0x000000030b0b1210 */ /* 0x000fe40007ffe0ff */
[----:B------:R-:W3:Y:S01]  /*0800*/  @!P0 LDC.64 R2, c[0x0][0x230] ;  /* 0x00008c00ff028b82 */ /* 0x000ee20000000a00 */
[-C--:B0-----:R-:W-:Y:S01]  /*0810*/  @!P0 IMAD R13, R13, R6.reuse, RZ ;  /* 0x000000060d0d8224 */ /* 0x081fe200078e02ff */
[----:B------:R-:W-:Y:S01]  /*0820*/  @P1 SHF.L.U32 R15, R10, 0x2, RZ ;  /* 0x000000020a0f1819 */ /* 0x000fe200000006ff */
[----:B------:R-:W-:Y:S01]  /*0830*/  @!P0 IMAD.WIDE.U32 R16, R64, R6, R16 ;  /* 0x0000000640108225 */ /* 0x000fe200078e0010 */
[----:B------:R-:W-:Y:S02]  /*0840*/  @P1 SHF.L.U64.HI R18, R10, 0x2, R11 ;  /* 0x000000020a121819 */ /* 0x000fe4000001020b */
[----:B--2---:R-:W-:Y:S01]  /*0850*/  @P1 IADD3 R22, P5, R15, R22, RZ ;  /* 0x000000160f161210 */ /* 0x004fe20007fbe0ff */
[----:B------:R-:W-:Y:S01]  /*0860*/  @!P0 IMAD R25, R64, R7, R13 ;  /* 0x0000000740198224 */ /* 0x000fe200078e020d */
[----:B------:R-:W0:Y:S01]  /*0870*/  @!P0 LDC.64 R10, c[0x0][0x228] ;  /* 0x00008a00ff0a8b82 */ /* 0x000e220000000a00 */
[----:B------:R-:W-:-:S02]  /*0880*/  @!P0 SHF.L.U32 R19, R16, 0x2, RZ ;  /* 0x0000000210138819 */ /* 0x000fc400000006ff */
[----:B-1----:R-:W-:Y:S02]  /*0890*/  @P1 IADD3 R4, P2, R15, R4, RZ ;  /* 0x000000040f041210 */ /* 0x002fe40007f5e0ff */
[----:B------:R-:W-:Y:S01]  /*08a0*/  @!P0 IADD3 R17, R17, R25, RZ ;  /* 0x0000001911118210 */ /* 0x000fe20007ffe0ff */
[----:B------:R-:W-:Y:S01]  /*08b0*/  @!P6 IMAD R25, R63, R9, R20 ;  /* 0x000000093f19e224 */ /* 0x000fe200078e0214 */
[----:B------:R-:W-:Y:S01]  /*08c0*/  SHF.R.S32.HI R15, RZ, 0x1f, R61 ;  /* 0x0000001fff0f7819 */ /* 0x000fe2000001143d */
[----:B------:R-:W1:Y:S01]  /*08d0*/  @!P4 LDC.64 R12, c[0x0][0x288] ;  /* 0x0000a200ff0ccb82 */ /* 0x000e620000000a00 */
[----:B------:R-:W-:Y:S02]  /*08e0*/  @!P0 SHF.L.U64.HI R14, R16, 0x2, R17 ;  /* 0x00000002100e8819 */ /* 0x000fe40000010211 */
[----:B------:R-:W-:Y:S02]  /*08f0*/  @!P6 MOV R16, R74 ;  /* 0x0000004a0010e202 */ /* 0x000fe40000000f00 */
[----:B------:R-:W-:-:S02]  /*0900*/  @!P6 MOV R17, R77 ;  /* 0x0000004d0011e202 */ /* 0x000fc40000000f00 */
[----:B------:R-:W-:Y:S01]  /*0910*/  ISETP.GE.AND.EX P3, PT, R15, UR19, PT, P3 ;  /* 0x000000130f007c0c */ /* 0x000fe2000bf66330 */
[----:B------:R-:W2:Y:S01]  /*0920*/  @!P6 LDC.64 R6, c[0x0][0x230] ;  /* 0x00008c00ff06eb82 */ /* 0x000ea20000000a00 */
[----:B------:R-:W-:Y:S01]  /*0930*/  @P1 IADD3.X R23, R18, R23, RZ, P5, !PT ;  /* 0x0000001712171210 */ /* 0x000fe20002ffe4ff */
[----:B------:R-:W-:Y:S01]  /*0940*/  @!P6 IMAD.WIDE.U32 R16, R63, R8, R16 ;  /* 0x000000083f10e225 */ /* 0x000fe200078e0010 */
[----:B---3--:R-:W-:Y:S02]  /*0950*/  @!P0 IADD3 R8, P5, R19, R2, RZ ;  /* 0x0000000213088210 */ /* 0x008fe40007fbe0ff */
[----:B------:R-:W-:Y:S02]  /*0960*/  ISETP.GT.U32.OR P3, PT, R66, 0x29f, P3 ;  /* 0x0000029f4200780c */ /* 0x000fe40001f64470 */
[----:B------:R-:W-:Y:S02]  /*0970*/  @!P0 IADD3.X R9, R14, R3, RZ, P5, !PT ;  /* 0x000000030e098210 */ /* 0x000fe40002ffe4ff */
[----:B------:R-:W-:-:S02]  /*0980*/  @!P6 IADD3 R3, R17, R25, RZ ;  /* 0x000000191103e210 */ /* 0x000fc40007ffe0ff */
[----:B------:R-:W-:Y:S01]  /*0990*/  @!P6 SHF.L.U32 R17, R16, 0x2, RZ ;  /* 0x000000021011e819 */ /* 0x000fe200000006ff */
[----:B------:R3:W5:Y:S01]  /*09a0*/  @!P0 LDG.E.64 R32, desc[UR14][R8.64] ;  /* 0x0000000e08208981 */ /* 0x000762000c1e1b00 */
[----:B------:R-:W-:Y:S02]  /*09b0*/  @P1 IADD3.X R5, R18, R5, RZ, P2, !PT ;  /* 0x0000000512051210 */ /* 0x000fe400017fe4ff */
[----:B------:R-:W-:Y:S01]  /*09c0*/  @!P6 SHF.L.U64.HI R16, R16, 0x2, R3 ;  /* 0x000000021010e819 */ /* 0x000fe20000010203 */
[----:B-1----:R-:W-:Y:S01]  /*09d0*/  @!P4 IMAD R21, R21, R12, RZ ;  /* 0x0000000c1515c224 */ /* 0x002fe200078e02ff */
[----:B0-----:R-:W-:Y:S01]  /*09e0*/  @!P0 IADD3 R10, P2, R19, R10, RZ ;  /* 0x0000000a130a8210 */ /* 0x001fe20007f5e0ff */
[----:B------:R-:W-:Y:S01]  /*09f0*/  UIMAD.WIDE UR12, UR6, 0x8, UR12 ;  /* 0x00000008060c78a5 */ /* 0x000fe2000f8e020c */
[----:B------:R-:W-:Y:S01]  /*0a00*/  @!P4 MOV R2, R74 ;  /* 0x0000004a0002c202 */ /* 0x000fe20000000f00 */
[----:B------:R-:W-:Y:S01]  /*0a10*/  @!P4 IMAD R21, R62, R13, R21 ;  /* 0x0000000d3e15c224 */ /* 0x000fe200078e0215 */
[----:B------:R-:W-:Y:S01]  /*0a20*/  @!P4 MOV R3, R77 ;  /* 0x0000004d0003c202 */ /* 0x000fe20000000f00 */
[----:B------:R-:W0:Y:S01]  /*0a30*/  @!P4 LDC.64 R18, c[0x0][0x228] ;  /* 0x00008a00ff12cb82 */ /* 0x000e220000000a00 */
[----:B------:R-:W-:-:S02]  /*0a40*/  @!P0 IADD3.X R11, R14, R11, RZ, P2, !PT ;  /* 0x0000000b0e0b8210 */ /* 0x000fc400017fe4ff */
[C---:B--2---:R-:W-:Y:S01]  /*0a50*/  @!P6 IADD3 R34, P2, R17.reuse, R6, RZ ;  /* 0x000000061122e210 */ /* 0x044fe20007f5e0ff */
[----:B------:R-:W-:Y:S01]  /*0a60*/  @!P4 IMAD.WIDE.U32 R12, R62, R12, R2 ;  /* 0x0000000c3e0cc225 */ /* 0x000fe200078e0002 */
[----:B----4-:R-:W-:Y:S02]  /*0a70*/  @!P6 IADD3 R26, P5, R17, R26, RZ ;  /* 0x0000001a111ae210 */ /* 0x010fe40007fbe0ff */
[C---:B------:R-:W-:Y:S01]  /*0a80*/  @!P6 IADD3.X R35, R16.reuse, R7, RZ, P2, !PT ;  /* 0x000000071023e210 */ /* 0x040fe200017fe4ff */
[----:B------:R-:W1:Y:S01]  /*0a90*/  @!P3 LDC.64 R2, c[0x0][0x288] ;  /* 0x0000a200ff02bb82 */ /* 0x000e620000000a00 */
[----:B------:R-:W-:Y:S02]  /*0aa0*/  @!P6 IADD3.X R27, R16, R27, RZ, P5, !PT ;  /* 0x0000001b101be210 */ /* 0x000fe40002ffe4ff */
[----:B------:R-:W-:Y:S02]  /*0ab0*/  CS2R R6, SRZ ;  /* 0x0000000000067805 */ /* 0x000fe4000001ff00 */
[----:B---3--:R-:W-:-:S02]  /*0ac0*/  CS2R R8, SRZ ;  /* 0x0000000000087805 */ /* 0x008fc4000001ff00 */
[----:B------:R-:W-:Y:S01]  /*0ad0*/  @!P4 IADD3 R13, R13, R21, RZ ;  /* 0x000000150d0dc210 */ /* 0x000fe20007ffe0ff */
[----:B------:R-:W5:Y:S01]  /*0ae0*/  @!P6 LDG.E.64 R28, desc[UR14][R34.64] ;  /* 0x0000000e221ce981 */ /* 0x000f62000c1e1b00 */
[----:B------:R-:W-:Y:S01]  /*0af0*/  @!P4 SHF.L.U32 R39, R12, 0x2, RZ ;  /* 0x000000020c27c819 */ /* 0x000fe200000006ff */
[----:B------:R-:W2:Y:S02]  /*0b00*/  @!P4 LDC.64 R16, c[0x0][0x230] ;  /* 0x00008c00ff10cb82 */ /* 0x000ea40000000a00 */
[----:B------:R3:W5:Y:S01]  /*0b10*/  @!P0 LDG.E.64 R6, desc[UR14][R10.64] ;  /* 0x0000000e0a068981 */ /* 0x000762000c1e1b00 */
[----:B------:R-:W-:Y:S02]  /*0b20*/  ISETP.GE.U32.AND P2, PT, R60, UR18, PT ;  /* 0x000000123c007c0c */ /* 0x000fe4000bf46070 */
[----:B------:R-:W-:Y:S01]  /*0b30*/  @!P4 SHF.L.U64.HI R12, R12, 0x2, R13 ;  /* 0x000000020c0cc819 */ /* 0x000fe2000001020d */
[----:B------:R4:W5:Y:S01]  /*0b40*/  @!P6 LDG.E.64 R8, desc[UR14][R26.64] ;  /* 0x0000000e1a08e981 */ /* 0x000962000c1e1b00 */
[----:B------:R-:W-:-:S02]  /*0b50*/  ISETP.GE.AND.EX P2, PT, R37, UR19, PT, P2 ;  /* 0x0000001325007c0c */ /* 0x000fc4000bf46320 */
[----:B------:R-:W-:Y:S01]  /*0b60*/  SHF.R.S32.HI R31, RZ, 0x1f, R59 ;  /* 0x0000001fff1f7819 */ /* 0x000fe2000001143b */
[----:B------:R-:W4:Y:S01]  /*0b70*/  @!P3 LDC.64 R20, c[0x0][0x230] ;  /* 0x00008c00ff14bb82 */ /* 0x000f220000000a00 */
[----:B---3--:R-:W-:Y:S02]  /*0b80*/  @!P3 MOV R10, R74 ;  /* 0x0000004a000ab202 */ /* 0x008fe40000000f00 */
[----:B------:R-:W-:Y:S01]  /*0b90*/  @!P3 MOV R11, R77 ;  /* 0x0000004d000bb202 */ /* 0x000fe20000000f00 */
[----:B-1----:R-:W-:-:S04]  /*0ba0*/  @!P3 IMAD R14, R15, R2, RZ ;  /* 0x000000020f0eb224 */ /* 0x002fc800078e02ff */
[----:B------:R-:W1:Y:S01]  /*0bb0*/  @!P3 LDC.64 R24, c[0x0][0x228] ;  /* 0x00008a00ff18bb82 */ /* 0x000e620000000a00 */
[C---:B------:R-:W-:Y:S02]  /*0bc0*/  @!P3 IMAD R41, R61.reuse, R3, R14 ;  /* 0x000000033d29b224 */ /* 0x040fe400078e020e */
[----:B------:R-:W-:Y:S01]  /*0bd0*/  @!P3 IMAD.WIDE.U32 R2, R61, R2, R10 ;  /* 0x000000023d02b225 */ /* 0x000fe200078e000a */
[C---:B--2---:R-:W-:Y:S02]  /*0be0*/  @!P4 IADD3 R16, P6, R39.reuse, R16, RZ ;  /* 0x000000102710c210 */ /* 0x044fe40007fde0ff */
[----:B------:R-:W-:Y:S02]  /*0bf0*/  ISETP.GT.U32.OR P2, PT, R66, 0x29f, P2 ;  /* 0x0000029f4200780c */ /* 0x000fe40001744470 */
[----:B------:R-:W-:Y:S02]  /*0c00*/  @!P4 IADD3.X R17, R12, R17, RZ, P6, !PT ;  /* 0x000000110c11c210 */ /* 0x000fe400037fe4ff */
[----:B0-----:R-:W-:-:S02]  /*0c10*/  @!P4 IADD3 R18, P6, R39, R18, RZ ;  /* 0x000000122712c210 */ /* 0x001fc40007fde0ff */
[----:B------:R-:W-:Y:S02]  /*0c20*/  @!P3 IADD3 R35, R3, R41, RZ ;  /* 0x000000290323b210 */ /* 0x000fe40007ffe0ff */
[----:B------:R-:W-:Y:S02]  /*0c30*/  @!P4 IADD3.X R19, R12, R19, RZ, P6, !PT ;  /* 0x000000130c13c210 */ /* 0x000fe400037fe4ff */
[----:B------:R-:W-:Y:S02]  /*0c40*/  @!P3 SHF.L.U64.HI R12, R2, 0x2, R35 ;  /* 0x00000002020cb819 */ /* 0x000fe40000010223 */
[----:B------:R-:W-:Y:S01]  /*0c50*/  MOV R34, UR12 ;  /* 0x0000000c00227c02 */ /* 0x000fe20008000f00 */
[----:B------:R-:W0:Y:S01]  /*0c60*/  @!P2 LDC.64 R14, c[0x0][0x288] ;  /* 0x0000a200ff0eab82 */ /* 0x000e220000000a00 */
[----:B------:R-:W-:Y:S02]  /*0c70*/  MOV R35, UR13 ;  /* 0x0000000d00237c02 */ /* 0x000fe40008000f00 */
[----:B------:R-:W-:-:S04]  /*0c80*/  ISETP.GE.U32.AND P0, PT, R59, UR18, PT ;  /* 0x000000123b007c0c */ /* 0x000fc8000bf06070 */
[----:B------:R-:W-:Y:S01]  /*0c90*/  ISETP.GE.AND.EX P0, PT, R31, UR19, PT, P0 ;  /* 0x000000131f007c0c */ /* 0x000fe2000bf06300 */
[----:B------:R-:W2:Y:S01]  /*0ca0*/  LDG.E.64 R34, desc[UR14][R34.64] ;  /* 0x0000000e22227981 */ /* 0x000ea2000c1e1b00 */
[----:B------:R-:W-:Y:S01]  /*0cb0*/  SHF.R.S32.HI R13, RZ, 0x1f, R58 ;  /* 0x0000001fff0d7819 */ /* 0x000fe2000001143a */
[----:B------:R-:W3:Y:S01]  /*0cc0*/  @!P2 LDC.64 R42, c[0x0][0x230] ;  /* 0x00008c00ff2aab82 */ /* 0x000ee20000000a00 */
[----:B------:R-:W-:Y:S02]  /*0cd0*/  ISETP.GT.U32.OR P0, PT, R66, 0x29f, P0 ;  /* 0x0000029f4200780c */ /* 0x000fe40000704470 */
[----:B------:R-:W-:-:S04]  /*0ce0*/  ISETP.GE.U32.AND P5, PT, R58, UR18, PT ;  /* 0x000000123a007c0c */ /* 0x000fc8000bfa6070 */
[----:B------:R-:W-:Y:S01]  /*0cf0*/  ISETP.GE.AND.EX P5, PT, R13, UR19, PT, P5 ;  /* 0x000000130d007c0c */ /* 0x000fe2000bfa6350 */
[----:B------:R-:W3:Y:S03]  /*0d00*/  @!P2 LDC.64 R44, c[0x0][0x228] ;  /* 0x00008a00ff2cab82 */ /* 0x000ee60000000a00 */
[----:B------:R-:W-:Y:S02]  /*0d10*/  ISETP.GT.U32.OR P5, PT, R66, 0x29f, P5 ;  /* 0x0000029f4200780c */ /* 0x000fe40002fa4470 */
[----:B------:R-:W-:-:S03]  /*0d20*/  @!P3 SHF.L.U32 R3, R2, 0x2, RZ ;  /* 0x000000020203b819 */ /* 0x000fc600000006ff */
[----:B------:R-:W3:Y:S01]  /*0d30*/  @!P0 LDC.64 R10, c[0x0][0x288] ;  /* 0x0000a200ff0a8b82 */ /* 0x000ee20000000a00 */
[----:B----4-:R-:W-:Y:S01]  /*0d40*/  @!P3 IADD3 R20, P6, R3, R20, RZ ;  /* 0x000000140314b210 */ /* 0x010fe20007fde0ff */
[----:B0-----:R-:W-:Y:S01]  /*0d50*/  @!P2 IMAD R37, R37, R14, RZ ;  /* 0x0000000e2525a224 */ /* 0x001fe200078e02ff */
[----:B------:R-:W-:Y:S02]  /*0d60*/  @!P2 MOV R26, R74 ;  /* 0x0000004a001aa202 */ /* 0x000fe40000000f00 */
[----:B------:R-:W-:Y:S02]  /*0d70*/  @!P2 MOV R27, R77 ;  /* 0x0000004d001ba202 */ /* 0x000fe40000000f00 */
[----:B------:R-:W-:Y:S01]  /*0d80*/  @!P3 IADD3.X R21, R12, R21, RZ, P6, !PT ;  /* 0x000000150c15b210 */ /* 0x000fe200037fe4ff */
[C---:B------:R-:W-:Y:S01]  /*0d90*/  @!P2 IMAD R37, R60.reuse, R15, R37 ;  /* 0x0000000f3c25a224 */ /* 0x040fe200078e0225 */
[----:B-1----:R-:W-:Y:S01]  /*0da0*/  @!P3 IADD3 R24, P6, R3, R24, RZ ;  /* 0x000000180318b210 */ /* 0x002fe20007fde0ff */
[----:B------:R-:W-:Y:S01]  /*0db0*/  @!P2 IMAD.WIDE.U32 R14, R60, R14, R26 ;  /* 0x0000000e3c0ea225 */ /* 0x000fe200078e001a */
[----:B------:R-:W0:Y:S04]  /*0dc0*/  @!P5 LDC.64 R2, c[0x0][0x288] ;  /* 0x0000a200ff02db82 */ /* 0x000e280000000a00 */
[----:B------:R-:W-:-:S02]  /*0dd0*/  @!P2 IADD3 R15, R15, R37, RZ ;  /* 0x000000250f0fa210 */ /* 0x000fc40007ffe0ff */
[----:B------:R-:W-:Y:S02]  /*0de0*/  @!P3 IADD3.X R25, R12, R25, RZ, P6, !PT ;  /* 0x000000190c19b210 */ /* 0x000fe400037fe4ff */
[----:B------:R-:W1:Y:S01]  /*0df0*/  @!P0 LDC.64 R46, c[0x0][0x230] ;  /* 0x00008c00ff2e8b82 */ /* 0x000e620000000a00 */
[C---:B------:R-:W-:Y:S02]  /*0e00*/  @!P2 SHF.L.U32 R27, R14.reuse, 0x2, RZ ;  /* 0x000000020e1ba819 */ /* 0x040fe400000006ff */
[----:B------:R-:W-:Y:S01]  /*0e10*/  @!P2 SHF.L.U64.HI R12, R14, 0x2, R15 ;  /* 0x000000020e0ca819 */ /* 0x000fe2000001020f */
[----:B---3--:R-:W-:Y:S01]  /*0e20*/  @!P0 IMAD R26, R31, R10, RZ ;  /* 0x0000000a1f1a8224 */ /* 0x008fe200078e02ff */
[----:B------:R-:W-:Y:S02]  /*0e30*/  @!P0 MOV R14, R74 ;  /* 0x0000004a000e8202 */ /* 0x000fe40000000f00 */
[----:B------:R-:W-:Y:S01]  /*0e40*/  @!P0 MOV R15, R77 ;  /* 0x0000004d000f8202 */ /* 0x000fe20000000f00 */
[----:B------:R-:W3:Y:S01]  /*0e50*/  @!P0 LDC.64 R36, c[0x0][0x228] ;  /* 0x00008a00ff248b82 */ /* 0x000ee20000000a00 */
[----:B------:R-:W-:Y:S01]  /*0e60*/  @!P0 IMAD R31, R59, R11, R26 ;  /* 0x0000000b3b1f8224 */ /* 0x000fe200078e021a */
[----:B------:R-:W-:Y:S01]  /*0e70*/  @!P2 IADD3 R42, P6, R27, R42, RZ ;  /* 0x0000002a1b2aa210 */ /* 0x000fe20007fde0ff */
[----:B------:R-:W-:-:S03]  /*0e80*/  @!P0 IMAD.WIDE.U32 R10, R59, R10, R14 ;  /* 0x0000000a3b0a8225 */ /* 0x000fc600078e000e */
[C---:B------:R-:W-:Y:S02]  /*0e90*/  @!P2 IADD3.X R43, R12.reuse, R43, RZ, P6, !PT ;  /* 0x0000002b0c2ba210 */ /* 0x040fe400037fe4ff */
[----:B------:R-:W4:Y:S01]  /*0ea0*/  @!P5 LDC.64 R38, c[0x0][0x230] ;  /* 0x00008c00ff26db82 */ /* 0x000f220000000a00 */
[----:B------:R-:W-:Y:S02]  /*0eb0*/  @!P2 IADD3 R44, P6, R27, R44, RZ ;  /* 0x0000002c1b2ca210 */ /* 0x000fe40007fde0ff */
[----:B------:R-:W-:Y:S01]  /*0ec0*/  @!P0 IADD3 R11, R11, R31, RZ ;  /* 0x0000001f0b0b8210 */ /* 0x000fe20007ffe0ff */
[----:B0-----:R-:W-:Y:S01]  /*0ed0*/  @!P5 IMAD R14, R13, R2, RZ ;  /* 0x000000020d0ed224 */ /* 0x001fe200078e02ff */
[----:B------:R-:W-:-:S03]  /*0ee0*/  @!P2 IADD3.X R45, R12, R45, RZ, P6, !PT ;  /* 0x0000002d0c2da210 */ /* 0x000fc600037fe4ff */
[----:B------:R-:W0:Y:S01]  /*0ef0*/  @!P5 LDC.64 R40, c[0x0][0x228] ;  /* 0x00008a00ff28db82 */ /* 0x000e220000000a00 */
[C---:B------:R-:W-:Y:S02]  /*0f00*/  @!P0 SHF.L.U32 R13, R10.reuse, 0x2, RZ ;  /* 0x000000020a0d8819 */ /* 0x040fe400000006ff */
[----:B------:R-:W-:Y:S02]  /*0f10*/  @!P0 SHF.L.U64.HI R12, R10, 0x2, R11 ;  /* 0x000000020a0c8819 */ /* 0x000fe4000001020b */
[----:B------:R-:W-:Y:S02]  /*0f20*/  @!P5 MOV R10, R74 ;  /* 0x0000004a000ad202 */ /* 0x000fe40000000f00 */
[----:B------:R-:W-:Y:S01]  /*0f30*/  @!P5 MOV R11, R77 ;  /* 0x0000004d000bd202 */ /* 0x000fe20000000f00 */
[C---:B------:R-:W-:Y:S01]  /*0f40*/  @!P5 IMAD R15, R58.reuse, R3, R14 ;  /* 0x000000033a0fd224 */ /* 0x040fe200078e020e */
[----:B-1----:R-:W-:Y:S01]  /*0f50*/  @!P0 IADD3 R46, P6, R13, R46, RZ ;  /* 0x0000002e0d2e8210 */ /* 0x002fe20007fde0ff */
[----:B------:R-:W-:-:S03]  /*0f60*/  @!P5 IMAD.WIDE.U32 R2, R58, R2, R10 ;  /* 0x000000023a02d225 */ /* 0x000fc600078e000a */
[----:B------:R-:W-:Y:S02]  /*0f70*/  @!P0 IADD3.X R47, R12, R47, RZ, P6, !PT ;  /* 0x0000002f0c2f8210 */ /* 0x000fe400037fe4ff */
[----:B---3--:R-:W-:Y:S02]  /*0f80*/  @!P0 IADD3 R36, P6, R13, R36, RZ ;  /* 0x000000240d248210 */ /* 0x008fe40007fde0ff */
[----:B------:R-:W-:Y:S02]  /*0f90*/  @!P5 IADD3 R11, R3, R15, RZ ;  /* 0x0000000f030bd210 */ /* 0x000fe40007ffe0ff */
[----:B------:R-:W-:Y:S02]  /*0fa0*/  @!P5 SHF.L.U32 R3, R2, 0x2, RZ ;  /* 0x000000020203d819 */ /* 0x000fe400000006ff */
[----:B------:R-:W-:Y:S02]  /*0fb0*/  @!P0 IADD3.X R37, R12, R37, RZ, P6, !PT ;  /* 0x000000250c258210 */ /* 0x000fe400037fe4ff */
[----:B------:R-:W-:-:S02]  /*0fc0*/  @!P5 SHF.L.U64.HI R2, R2, 0x2, R11 ;  /* 0x000000020202d819 */ /* 0x000fc4000001020b */
[----:B----4-:R-:W-:-:S04]  /*0fd0*/  @!P5 IADD3 R38, P6, R3, R38, RZ ;  /* 0x000000260326d210 */ /* 0x010fc80007fde0ff */
[C---:B------:R-:W-:Y:S02]  /*0fe0*/  @!P5 IADD3.X R39, R2.reuse, R39, RZ, P6, !PT ;  /* 0x000000270227d210 */ /* 0x040fe400037fe4ff */
[----:B0-----:R-:W-:Y:S01]  /*0ff0*/  @!P5 IADD3 R40, P6, R3, R40, RZ ;  /* 0x000000280328d210 */ /* 0x001fe20007fde0ff */
[----:B------:R-:W-:Y:S01]  /*1000*/  HFMA2.MMA R3, -RZ, RZ, 0, 0 ;  /* 0x00000000ff037435 */ /* 0x000fe200000001ff */
[----:B------:R-:W-:Y:S02]  /*1010*/  CS2R R10, SRZ ;  /* 0x00000000000a7805 */ /* 0x000fe4000001ff00 */
[----:B------:R-:W-:Y:S02]  /*1020*/  CS2R R26, SRZ ;  /* 0x00000000001a7805 */ /* 0x000fe4000001ff00 */
[----:B------:R-:W-:Y:S02]  /*1030*/  @!P5 IADD3.X R41, R2, R41, RZ, P6, !PT ;  /* 0x000000290229d210 */ /* 0x000fe400037fe4ff */
[----:B------:R-:W-:-:S02]  /*1040*/  CS2R R14, SRZ ;  /* 0x00000000000e7805 */ /* 0x000fc4000001ff00 */
[----:B------:R-:W-:Y:S01]  /*1050*/  MOV R2, RZ ;  /* 0x000000ff00027202 */ /* 0x000fe20000000f00 */
[----:B------:R0:W5:Y:S04]  /*1060*/  @P1 LDG.E.64 R10, desc[UR14][R4.64] ;  /* 0x0000000e040a1981 */ /* 0x000168000c1e1b00 */
[----:B------:R1:W5:Y:S04]  /*1070*/  @!P4 LDG.E.64 R26, desc[UR14][R16.64] ;  /* 0x0000000e101ac981 */ /* 0x000368000c1e1b00 */
[----:B------:R3:W5:Y:S01]  /*1080*/  @!P3 LDG.E.64 R2, desc[UR14][R20.64] ;  /* 0x0000000e1402b981 */ /* 0x000762000c1e1b00 */
[----:B0-----:R-:W-:-:S03]  /*1090*/  CS2R R4, SRZ ;  /* 0x0000000000047805 */ /* 0x001fc6000001ff00 */
[----:B------:R0:W5:Y:S01]  /*10a0*/  @!P3 LDG.E.64 R14, desc[UR14][R24.64] ;  /* 0x0000000e180eb981 */ /* 0x000162000c1e1b00 */
[----:B-1----:R-:W-:-:S03]  /*10b0*/  CS2R R16, SRZ ;  /* 0x0000000000107805 */ /* 0x002fc6000001ff00 */
[----:B------:R-:W5:Y:S01]  /*10c0*/  @!P2 LDG.E.64 R4, desc[UR14][R42.64] ;  /* 0x0000000e2a04a981 */ /* 0x000f62000c1e1b00 */
[----:B---3--:R-:W-:-:S03]  /*10d0*/  CS2R R20, SRZ ;  /* 0x0000000000147805 */ /* 0x008fc6000001ff00 */
[----:B------:R-:W5:Y:S01]  /*10e0*/  @!P2 LDG.E.64 R16, desc[UR14][R44.64] ;  /* 0x0000000e2c10a981 */ /* 0x000f62000c1e1b00 */
[----:B0-----:R-:W-:-:S03]  /*10f0*/  CS2R R24, SRZ ;  /* 0x0000000000187805 */ /* 0x001fc6000001ff00 */
[----:B------:R-:W5:Y:S04]  /*1100*/  @!P5 LDG.E.64 R20, desc[UR14][R40.64] ;  /* 0x0000000e2814d981 */ /* 0x000f68000c1e1b00 */
[----:B------:R-:W5:Y:S01]  /*1110*/  @!P5 LDG.E.64 R24, desc[UR14][R38.64] ;  /* 0x0000000e2618d981 */ /* 0x000f62000c1e1b00 */
[----:B------:R-:W-:Y:S02]  /*1120*/  CS2R R30, SRZ ;  /* 0x00000000001e7805 */ /* 0x000fe4000001ff00 */
[----:B------:R-:W-:-:S04]  /*1130*/  CS2R R12, SRZ ;  /* 0x00000000000c7805 */ /* 0x000fc8000001ff00 */
[----:B------:R0:W5:Y:S04]  /*1140*/  @P1 LDG.E.64 R30, desc[UR14][R22.64] ;  /* 0x0000000e161e1981 */ /* 0x000168000c1e1b00 */
[----:B------:R1:W5:Y:S01]  /*1150*/  @!P4 LDG.E.64 R12, desc[UR14][R18.64] ;  /* 0x0000000e120cc981 */ /* 0x000362000c1e1b00 */
[----:B0-----:R-:W-:Y:S02]  /*1160*/  CS2R R22, SRZ ;  /* 0x0000000000167805 */ /* 0x001fe4000001ff00 */
[----:B-1----:R-:W-:-:S04]  /*1170*/  CS2R R18, SRZ ;  /* 0x0000000000127805 */ /* 0x002fc8000001ff00 */
[----:B------:R0:W5:Y:S04]  /*1180*/  @!P0 LDG.E.64 R22, desc[UR14][R46.64] ;  /* 0x0000000e2e168981 */ /* 0x000168000c1e1b00 */
[----:B------:R0:W5:Y:S01]  /*1190*/  @!P0 LDG.E.64 R18, desc[UR14][R36.64] ;  /* 0x0000000e24128981 */ /* 0x000162000c1e1b00 */
[----:B------:R-:W-:Y:S01]  /*11a0*/  UMOV UR13, 0x3f800000 ;  /* 0x3f800000000d7882 */ /* 0x000fe20000000000 */
[----:B------:R-:W-:Y:S01]  /*11b0*/  BSSY B0, `(.L_x_1646) ;  /* 0x0000020000007945 */ /* 0x000fe20003800000 */
[----:B------:R-:W-:Y:S02]  /*11c0*/  CS2R R56, SRZ ;  /* 0x0000000000387805 */ /* 0x000fe4000001ff00 */
[----:B------:R-:W-:Y:S02]  /*11d0*/  CS2R R54, SRZ ;  /* 0x0000000000367805 */ /* 0x000fe4000001ff00 */
[----:B--2---:R-:W-:-:S13]  /*11e0*/  R2UR UR12, R34 ;  /* 0x00000000220c72ca */ /* 0x004fda00000e0000 */
        /* <DEDUP_REMOVED lines=28> */
.L_x_1647:
[----:B------:R-:W-:Y:S05]  /*13b0*/  BSYNC B0 ;  /* 0x0000000000007941 */ /* 0x000fea0003800000 */
.L_x_1646:
[----:B------:R-:W-:Y:S01]  /*13c0*/  ISETP.NE.AND P5, PT, RZ, UR17, PT ;  /* 0x00000011ff007c0c */ /* 0x000fe2000bfa5270 */
[----:B-----5:R-:W-:Y:S01]  /*13d0*/  FADD.FTZ R30, R30, -UR12 ;  /* 0x8000000c1e1e7e21 */ /* 0x020fe20008010000 */
[----:B------:R-:W-:Y:S01]  /*13e0*/  FADD.FTZ R31, R31, -UR12 ;  /* 0x8000000c1f1f7e21 */ /* 0x000fe20008010000 */
[----:B------:R-:W-:Y:S01]  /*13f0*/  FADD.FTZ R48, R32, -UR12 ;  /* 0x8000000c20307e21 */ /* 0x000fe20008010000 */
[----:B------:R-:W-:Y:S01]  /*1400*/  FADD.FTZ R47, R33, -UR12 ;  /* 0x8000000c212f7e21 */ /* 0x000fe20008010000 */
        /* <DEDUP_REMOVED lines=24> */
.L_x_1648:
[----:B------:R-:W-:Y:S01]  /*1590*/  FMUL.FTZ R31, R33, R57 ;  /* 0x00000039211f7220 */ /* 0x000fe20000410000 */
        /* <DEDUP_REMOVED lines=20> */
[----:B-1----:R-:W-:Y:S01]  /*16e0*/  FADD.FTZ R41, -R37, 1 ;  /* 0x3f80000025297421 */ /* 0x002fe20000010100 */
[----:B------:R-:W-:-:S03]  /*16f0*/  FMUL.FTZ R37, R6, R37 ;  /* 0x0000002506257220 */ /* 0x000fc60000410000 */
[----:B------:R-:W-:-:S04]  /*1700*/  FFMA.FTZ R32, R32, R41, 1 ;  /* 0x3f80000020207423 */ /* 0x000fc80000010029 */
[----:B------:R-:W-:Y:S01]  /*1710*/  FMUL.FTZ R32, R37, R32 ;  /* 0x0000002025207220 */ /* 0x000fe20000410000 */
[----:B------:R-:W-:-:S07]  /*1720*/  FMUL.FTZ R37, R34, R43 ;  /* 0x0000002b22257220 */ /* 0x000fce0000410000 */
.L_x_1649:
[----:B------:R-:W-:Y:S01]  /*1730*/  FFMA.FTZ R39, R49, R0, R30 ;  /* 0x0000000031277223 */ /* 0x000fe2000001001e */
[----:B------:R-:W-:Y:S01]  /*1740*/  FMUL.FTZ R35, R32, R57 ;  /* 0x0000003920237220 */ /* 0x000fe20000410000 */
[----:B------:R-:W-:Y:S01]  /*1750*/  FADD.FTZ R30, R0, R31 ;  /* 0x0000001f001e7221 */ /* 0x000fe20000010000 */
[----:B------:R-:W-:Y:S01]  /*1760*/  FADD.FTZ R46, R28, -UR12 ;  /* 0x8000000c1c2e7e21 */ /* 0x000fe20008010000 */
[----:B------:R-:W-:Y:S01]  /*1770*/  FADD.FTZ R45, R29, -UR12 ;  /* 0x8000000c1d2d7e21 */ /* 0x000fe20008010000 */
        /* <DEDUP_REMOVED lines=26> */
.L_x_1650:
[----:B------:R-:W-:Y:S01]  /*1920*/  FFMA.FTZ R39, R47, R31, R0 ;  /* 0x0000001f2f277223 */ /* 0x000fe20000010000 */
[----:B------:R-:W-:Y:S01]  /*1930*/  FMUL.FTZ R35, R28, R57 ;  /* 0x000000391c237220 */ /* 0x000fe20000410000 */
[----:B------:R-:W-:Y:S01]  /*1940*/  FADD.FTZ R0, R31, R30 ;  /* 0x0000001e1f007221 */ /* 0x000fe20000010000 */
[----:B------:R-:W-:Y:S01]  /*1950*/  FADD.FTZ R44, R26, -UR12 ;  /* 0x8000000c1a2c7e21 */ /* 0x000fe20008010000 */
[----:B------:R-:W-:Y:S01]  /*1960*/  MOV R26, R12 ;  /* 0x0000000c001a7202 */ /* 0x000fe20000000f00 */
[----:B------:R-:W-:Y:S01]  /*1970*/  FFMA.FTZ R30, R46, R35, R39 ;  /* 0x000000232e1e7223 */ /* 0x000fe20000010027 */
[----:B------:R-:W-:Y:S01]  /*1980*/  FADD.FTZ R31, R0, R35 ;  /* 0x00000023001f7221 */ /* 0x000fe20000010000 */
[----:B------:R-:W-:Y:S01]  /*1990*/  FADD.FTZ R0, R27, -UR12 ;  /* 0x8000000c1b007e21 */ /* 0x000fe20008010000 */
[----:B------:R-:W-:Y:S01]  /*19a0*/  MOV R27, R13 ;  /* 0x0000000d001b7202 */ /* 0x000fe20000000f00 */
        /* <DEDUP_REMOVED lines=18> */
[----:B------:R-:W-:Y:S02]  /*1ad0*/  FMUL.FTZ R39, R12, R39 ;  /* 0x000000270c277220 */ /* 0x000fe40000410000 */
[----:B------:R-:W-:Y:S01]  /*1ae0*/  FMUL.FTZ R27, R27, R68 ;  /* 0x000000441b1b7220 */ /* 0x000fe20000410000 */
[----:B------:R-:W-:-:S04]  /*1af0*/  FFMA.FTZ R26, R26, R43, 1 ;  /* 0x3f8000001a1a7423 */ /* 0x000fc8000001002b */
[----:B------:R-:W-:-:S07]  /*1b00*/  FMUL.FTZ R26, R39, R26 ;  /* 0x0000001a271a7220 */ /* 0x000fce0000410000 */
.L_x_1651:
[----:B------:R-:W-:Y:S01]  /*1b10*/  FFMA.FTZ R39, R45, R34, R30 ;  /* 0x000000222d277223 */ /* 0x000fe2000001001e */
[----:B------:R-:W-:Y:S01]  /*1b20*/  FMUL.FTZ R35, R26, R57 ;  /* 0x000000391a237220 */ /* 0x000fe20000410000 */
[----:B------:R-:W-:Y:S01]  /*1b30*/  FADD.FTZ R30, R34, R31 ;  /* 0x0000001f221e7221 */ /* 0x000fe20000010000 */
[----:B------:R-:W-:Y:S01]  /*1b40*/  FMUL.FTZ R34, R27, R54 ;  /* 0x000000361b227220 */ /* 0x000fe20000410000 */
[----:B------:R-:W-:Y:S01]  /*1b50*/  FADD.FTZ R2, R2, -UR12 ;  /* 0x8000000c02027e21 */ /* 0x000fe20008010000 */
[----:B------:R-:W-:Y:S01]  /*1b60*/  FFMA.FTZ R31, R44, R35, R39 ;  /* 0x000000232c1f7223 */ /* 0x000fe20000010027 */
[----:B------:R-:W-:Y:S01]  /*1b70*/  FADD.FTZ R39, R30, R35 ;  /* 0x000000231e277221 */ /* 0x000fe20000010000 */
[----:B------:R-:W-:Y:S01]  /*1b80*/  FADD.FTZ R3, R3, -UR12 ;  /* 0x8000000c03037e21 */ /* 0x000fe20008010000 */
[----:B------:R-:W-:Y:S01]  /*1b90*/  MOV R30, R15 ;  /* 0x0000000f001e7202 */ /* 0x000fe20000000f00 */
[----:B------:R-:W-:Y:S01]  /*1ba0*/  FFMA.FTZ R35, R0, R34, R31 ;  /* 0x0000002200237223 */ /* 0x000fe2000001001f */
[----:B------:R-:W-:Y:S01]  /*1bb0*/  FADD.FTZ R34, R34, R39 ;  /* 0x0000002722227221 */ /* 0x000fe20000010000 */
        /* <DEDUP_REMOVED lines=22> */
.L_x_1652:
[----:B------:R-:W-:Y:S01]  /*1d20*/  FMUL.FTZ R41, R31, R57 ;  /* 0x000000391f297220 */ /* 0x000fe20000410000 */
[----:B------:R-:W-:Y:S01]  /*1d30*/  FADD.FTZ R39, RZ, R33 ;  /* 0x00000021ff277221 */ /* 0x000fe20000010000 */
[----:B------:R-:W-:Y:S01]  /*1d40*/  FFMA.FTZ R43, R50, R33, RZ ;  /* 0x00000021322b7223 */ /* 0x000fe200000100ff */
        /* <DEDUP_REMOVED lines=34> */
.L_x_1653:
[----:B------:R-:W-:Y:S01]  /*1f70*/  FMUL.FTZ R41, R34, R57 ;  /* 0x0000003922297220 */ /* 0x000fe20000410000 */
[----:B------:R-:W-:Y:S01]  /*1f80*/  FFMA.FTZ R36, R47, R37, R38 ;  /* 0x000000252f247223 */ /* 0x000fe20000010026 */
[----:B------:R-:W-:Y:S01]  /*1f90*/  FADD.FTZ R38, R42, R37 ;  /* 0x000000252a267221 */ /* 0x000fe20000010000 */
[----:B------:R-:W-:Y:S01]  /*1fa0*/  FADD.FTZ R68, R22, -UR12 ;  /* 0x8000000c16447e21 */ /* 0x000fe20008010000 */
[----:B------:R-:W-:Y:S01]  /*1fb0*/  FFMA.FTZ R42, R4, R41, R39 ;  /* 0x00000029042a7223 */ /* 0x000fe20000010027 */
[----:B------:R-:W-:Y:S01]  /*1fc0*/  FMUL.FTZ R39, R32, R54 ;  /* 0x0000003620277220 */ /* 0x000fe20000410000 */
[----:B------:R-:W-:Y:S01]  /*1fd0*/  FADD.FTZ R40, R40, R41 ;  /* 0x0000002928287221 */ /* 0x000fe20000010000 */
[----:B------:R-:W-:Y:S01]  /*1fe0*/  FADD.FTZ R69, R23, -UR12 ;  /* 0x8000000c17457e21 */ /* 0x000fe20008010000 */
[----:B------:R-:W-:Y:S01]  /*1ff0*/  MOV R22, R18 ;  /* 0x0000001200167202 */ /* 0x000fe20000000f00 */
        /* <DEDUP_REMOVED lines=24> */
.L_x_1654:
[----:B------:R-:W-:Y:S01]  /*2180*/  FMUL.FTZ R40, R22, R57 ;  /* 0x0000003916287220 */ /* 0x000fe20000410000 */
[----:B------:R-:W-:Y:S01]  /*2190*/  FADD.FTZ R25, R25, -UR12 ;  /* 0x8000000c19197e21 */ /* 0x000fe20008010000 */
[----:B------:R-:W-:Y:S02]  /*21a0*/  FADD.FTZ R24, R24, -UR12 ;  /* 0x8000000c18187e21 */ /* 0x000fe40008010000 */
[----:B------:R-:W-:Y:S01]  /*21b0*/  FFMA.FTZ R42, R68, R40, R23 ;  /* 0x00000028442a7223 */ /* 0x000fe20000010017 */
[----:B------:R-:W-:Y:S01]  /*21c0*/  FADD.FTZ R40, R39, R40 ;  /* 0x0000002827287221 */ /* 0x000fe20000010000 */
[----:B------:R-:W-:Y:S01]  /*21d0*/  FMUL.FTZ R39, R37, R54 ;  /* 0x0000003625277220 */ /* 0x000fe20000410000 */
[----:B------:R-:W-:Y:S01]  /*21e0*/  FMUL.FTZ R71, R25, UR13 ;  /* 0x0000000d19477c20 */ /* 0x000fe20008410000 */
[----:B------:R-:W-:Y:S01]  /*21f0*/  FMUL.FTZ R70, R24, UR13 ;  /* 0x0000000d18467c20 */ /* 0x000fe20008410000 */
[----:B------:R-:W-:Y:S01]  /*2200*/  MOV R25, R20 ;  /* 0x0000001400197202 */ /* 0x000fe20000000f00 */
[----:B------:R-:W-:Y:S01]  /*2210*/  FFMA.FTZ R23, R69, R39, R42 ;  /* 0x0000002745177223 */ /* 0x000fe2000001002a */
[----:B------:R-:W-:Y:S01]  /*2220*/  FADD.FTZ R39, R39, R40 ;  /* 0x0000002827277221 */ /* 0x000fe20000010000 */
        /* <DEDUP_REMOVED lines=20> */
.L_x_1655:
[----:B------:R-:W-:Y:S01]  /*2370*/  FMUL.FTZ R24, R25, R57 ;  /* 0x0000003919187220 */ /* 0x000fe20000410000 */
[----:B------:R-:W-:Y:S01]  /*2380*/  ISETP.GT.AND P0, PT, R52, 0x1e, PT ;  /* 0x0000001e3400780c */ /* 0x000fe20003f04270 */
[----:B------:R-:W-:Y:S01]  /*2390*/  FADD.FTZ R35, R35, R28 ;  /* 0x0000001c23237221 */ /* 0x000fe20000010000 */
[----:B------:R-:W-:Y:S01]  /*23a0*/  FFMA.FTZ R33, R46, R28, R33 ;  /* 0x0000001c2e217223 */ /* 0x000fe20000010021 */
[----:B------:R-:W-:Y:S01]  /*23b0*/  FFMA.FTZ R42, R70, R24, R23 ;  /* 0x00000018462a7223 */ /* 0x000fe20000010017 */
[----:B------:R-:W-:Y:S01]  /*23c0*/  FMUL.FTZ R23, R40, R54 ;  /* 0x0000003628177220 */ /* 0x000fe20000410000 */
[----:B------:R-:W-:Y:S01]  /*23d0*/  FADD.FTZ R24, R39, R24 ;  /* 0x0000001827187221 */ /* 0x000fe20000010000 */
[----:B------:R-:W-:Y:S01]  /*23e0*/  FADD.FTZ R28, R35, R26 ;  /* 0x0000001a231c7221 */ /* 0x000fe20000010000 */
[----:B------:R-:W-:Y:S01]  /*23f0*/  FFMA.FTZ R35, R44, R26, R33 ;  /* 0x0000001a2c237223 */ /* 0x000fe20000010021 */
[----:B------:R-:W-:Y:S01]  /*2400*/  FFMA.FTZ R39, R71, R23, R42 ;  /* 0x0000001747277223 */ /* 0x000fe2000001002a */
[----:B------:R-:W-:Y:S01]  /*2410*/  FADD.FTZ R23, R23, R24 ;  /* 0x0000001817177221 */ /* 0x000fe20000010000 */
[----:B------:R-:W0:Y:S01]  /*2420*/  S2UR UR18, SR_CgaCtaId ;  /* 0x00000000001279c3 */ /* 0x000e220000008800 */
[----:B------:R-:W-:Y:S01]  /*2430*/  FADD.FTZ R38, R38, R29 ;  /* 0x0000001d26267221 */ /* 0x000fe20000010000 */
[----:B------:R-:W-:Y:S01]  /*2440*/  FFMA.FTZ R29, R45, R29, R36 ;  /* 0x0000001d2d1d7223 */ /* 0x000fe20000010024 */
[----:B------:R-:W1:Y:S01]  /*2450*/  SHFL.DOWN PT, R24, R39, 0x1, 0x1f ;  /* 0x08201f0027187f89 */ /* 0x000e6200000e0000 */
[----:B------:R-:W-:Y:S01]  /*2460*/  FFMA.FTZ R35, R2, R31, R35 ;  /* 0x0000001f02237223 */ /* 0x000fe20000010023 */
[----:B------:R-:W-:Y:S01]  /*2470*/  FADD.FTZ R33, R38, R27 ;  /* 0x0000001b26217221 */ /* 0x000fe20000010000 */
[----:B------:R-:W-:Y:S01]  /*2480*/  FFMA.FTZ R36, R0, R27, R29 ;  /* 0x0000001b00247223 */ /* 0x000fe2000001001d */
[----:B------:R-:W2:Y:S01]  /*2490*/  SHFL.DOWN PT, R42, R23, 0x1, 0x1f ;  /* 0x08201f00172a7f89 */ /* 0x000ea200000e0000 */
[----:B------:R-:W-:Y:S01]  /*24a0*/  FADD.FTZ R27, R28, R31 ;  /* 0x0000001f1c1b7221 */ /* 0x000fe20000010000 */
[----:B------:R-:W-:Y:S01]  /*24b0*/  FADD.FTZ R33, R33, R30 ;  /* 0x0000001e21217221 */ /* 0x000fe20000010000 */
[----:B------:R-:W-:Y:S01]  /*24c0*/  FFMA.FTZ R36, R3, R30, R36 ;  /* 0x0000001e03247223 */ /* 0x000fe20000010024 */
[----:B------:R-:W-:Y:S01]  /*24d0*/  UMOV UR12, 0x400 ;  /* 0x00000400000c7882 */ /* 0x000fe20000000000 */
[----:B------:R-:W-:Y:S01]  /*24e0*/  FADD.FTZ R27, R27, R34 ;  /* 0x000000221b1b7221 */ /* 0x000fe20000010000 */
[----:B------:R-:W-:Y:S01]  /*24f0*/  UIADD3 UR11, UR12, 0xd0, URZ ;  /* 0x000000d00c0b7890 */ /* 0x000fe2000fffe03f */
[----:B------:R-:W-:Y:S01]  /*2500*/  FFMA.FTZ R35, R4, R34, R35 ;  /* 0x0000002204237223 */ /* 0x000fe20000010023 */
[----:B------:R-:W-:Y:S01]  /*2510*/  FADD.FTZ R28, R33, R32 ;  /* 0x00000020211c7221 */ /* 0x000fe20000010000 */
[----:B------:R-:W-:Y:S01]  /*2520*/  FFMA.FTZ R36, R5, R32, R36 ;  /* 0x0000002005247223 */ /* 0x000fe20000010024 */
[----:B------:R-:W-:Y:S01]  /*2530*/  FADD.FTZ R30, R27, R22 ;  /* 0x000000161b1e7221 */ /* 0x000fe20000010000 */
[----:B------:R-:W-:Y:S01]  /*2540*/  FFMA.FTZ R35, R68, R22, R35 ;  /* 0x0000001644237223 */ /* 0x000fe20000010023 */
[----:B------:R-:W-:Y:S01]  /*2550*/  ISETP.NE.AND P2, PT, R66, RZ, PT ;  /* 0x000000ff4200720c */ /* 0x000fe20003f45270 */
[----:B------:R-:W-:Y:S01]  /*2560*/  FADD.FTZ R27, R28, R37 ;  /* 0x000000251c1b7221 */ /* 0x000fe20000010000 */
[----:B------:R-:W-:Y:S01]  /*2570*/  FFMA.FTZ R36, R69, R37, R36 ;  /* 0x0000002545247223 */ /* 0x000fe20000010024 */
[----:B------:R-:W-:Y:S01]  /*2580*/  BSSY B0, `(.L_x_1656) ;  /* 0x0000057000007945 */ /* 0x000fe20003800000 */
[----:B------:R-:W-:Y:S01]  /*2590*/  ISETP.GT.U32.AND P3, PT, R66, 0x14, PT ;  /* 0x000000144200780c */ /* 0x000fe20003f64070 */
[----:B0-----:R-:W-:Y:S01]  /*25a0*/  ULEA UR11, UR18, UR11, 0x18 ;  /* 0x0000000b120b7291 */ /* 0x001fe2000f8ec03f */
[----:B------:R-:W-:Y:S01]  /*25b0*/  FADD.FTZ R27, R27, R40 ;  /* 0x000000281b1b7221 */ /* 0x000fe20000010000 */
[----:B-1----:R-:W-:-:S04]  /*25c0*/  @!P0 FADD.FTZ R39, R39, R24 ;  /* 0x0000001827278221 */ /* 0x002fc80000010000 */
        /* <DEDUP_REMOVED lines=12> */
[----:B------:R-:W-:-:S03]  /*2690*/  ISETP.GT.AND P0, PT, R52, 0x17, PT ;  /* 0x000000173400780c */ /* 0x000fc60003f04270 */
[----:B------:R-:W0:Y:S04]  /*26a0*/  SHFL.DOWN PT, R42, R39, 0x8, 0x1f ;  /* 0x09001f00272a7f89 */ /* 0x000e2800000e0000 */
[----:B------:R-:W1:Y:S06]  /*26b0*/  SHFL.DOWN PT, R24, R23, 0x8, 0x1f ;  /* 0x09001f0017187f89 */ /* 0x000e6c00000e0000 */
[----:B0-----:R-:W-:Y:S01]  /*26c0*/  @!P0 FADD.FTZ R39, R39, R42 ;  /* 0x0000002a27278221 */ /* 0x001fe20000010000 */
[----:B-1----:R-:W-:Y:S01]  /*26d0*/  @!P0 FADD.FTZ R23, R23, R24 ;  /* 0x0000001817178221 */ /* 0x002fe20000010000 */
[----:B------:R-:W-:-:S03]  /*26e0*/  ISETP.GT.AND P0, PT, R52, 0xf, PT ;  /* 0x0000000f3400780c */ /* 0x000fc60003f04270 */
[----:B------:R-:W0:Y:S04]  /*26f0*/  SHFL.DOWN PT, R24, R39, 0x10, 0x1f ;  /* 0x0a001f0027187f89 */ /* 0x000e2800000e0000 */
[----:B------:R-:W1:Y:S06]  /*2700*/  SHFL.DOWN PT, R26, R23, 0x10, 0x1f ;  /* 0x0a001f00171a7f89 */ /* 0x000e6c00000e0000 */
[----:B0-----:R-:W-:Y:S01]  /*2710*/  @!P0 FADD.FTZ R39, R39, R24 ;  /* 0x0000001827278221 */ /* 0x001fe20000010000 */
[----:B------:R-:W-:Y:S01]  /*2720*/  FFMA.FTZ R24, R70, R25, R35 ;  /* 0x0000001946187223 */ /* 0x000fe20000010023 */
[----:B-1----:R-:W-:Y:S01]  /*2730*/  @!P0 FADD.FTZ R23, R23, R26 ;  /* 0x0000001a17178221 */ /* 0x002fe20000010000 */
[----:B------:R-:W-:Y:S01]  /*2740*/  ISETP.NE.AND P0, PT, R52, RZ, PT ;  /* 0x000000ff3400720c */ /* 0x000fe20003f05270 */
[----:B------:R-:W-:Y:S01]  /*2750*/  FADD.FTZ R26, R30, R25 ;  /* 0x000000191e1a7221 */ /* 0x000fe20000010000 */
[----:B------:R-:W-:Y:S01]  /*2760*/  FFMA.FTZ R25, R71, R40, R36 ;  /* 0x0000002847197223 */ /* 0x000fe20000010024 */
[----:B------:R-:W-:-:S04]  /*2770*/  MOV R22, R39 ;  /* 0x0000002700167202 */ /* 0x000fc80000000f00 */
[----:B------:R0:W-:Y:S06]  /*2780*/  STS.128 [R72], R24 ;  /* 0x0000001848007388 */ /* 0x0001ec0000000c00 */
        /* <DEDUP_REMOVED lines=10> */
[----:B------:R-:W-:Y:S01]  /*2830*/  FADD.FTZ R22, R22, R31 ;  /* 0x0000001f16167221 */ /* 0x000fe20000010000 */
[----:B------:R-:W0:Y:S02]  /*2840*/  LDS.128 R40, [UR11+0x50] ;  /* 0x0000500bff287984 */ /* 0x000e240008000c00 */
[----:B--2---:R-:W-:Y:S01]  /*2850*/  FADD.FTZ R23, R23, R36 ;  /* 0x0000002417177221 */ /* 0x004fe20000010000 */
[----:B------:R-:W-:Y:S01]  /*2860*/  FADD.FTZ R22, R22, R37 ;  /* 0x0000002516167221 */ /* 0x000fe20000010000 */
[----:B------:R-:W1:Y:S02]  /*2870*/  LDS.128 R28, [UR11+0x60] ;  /* 0x0000600bff1c7984 */ /* 0x000e640008000c00 */
[----:B------:R-:W-:Y:S01]  /*2880*/  FADD.FTZ R23, R23, R38 ;  /* 0x0000002617177221 */ /* 0x000fe20000010000 */
[----:B------:R-:W-:Y:S02]  /*2890*/  FADD.FTZ R22, R22, R39 ;  /* 0x0000002716167221 */ /* 0x000fe40000010000 */
[----:B------:R-:W-:Y:S01]  /*28a0*/  LDS.128 R36, [UR11+0x80] ;  /* 0x0000800bff247984 */ /* 0x000fe20008000c00 */
        /* <DEDUP_REMOVED lines=35> */
[----:B------:R-:W-:-:S07]  /*2ae0*/  FADD.FTZ R23, R28, R43 ;  /* 0x0000002b1c177221 */ /* 0x000fce0000010000 */
.L_x_1657:
[----:B------:R-:W-:Y:S05]  /*2af0*/  BSYNC B0 ;  /* 0x0000000000007941 */ /* 0x000fea0003800000 */
.L_x_1656:
        /* <DEDUP_REMOVED lines=158> */
.L_x_1659:
[----:B------:R-:W-:Y:S05]  /*34e0*/  BSYNC B0 ;  /* 0x0000000000007941 */ /* 0x000fea0003800000 */
.L_x_1658:
        /* <DEDUP_REMOVED lines=20> */
.L_x_1661:
[----:B------:R-:W-:Y:S05]  /*3630*/  BSYNC B0 ;  /* 0x0000000000007941 */ /* 0x000fea0003800000 */
.L_x_1660:
        /* <DEDUP_REMOVED lines=34> */
.L_x_1664:
[----:B------:R-:W2:Y:S04]  /*3860*/  LDG.E.STRONG.GPU R26, desc[UR14][R24.64] ;  /* 0x0000000e181a7981 */ /* 0x000ea8000c1ef900 */
[----:B--2---:R-:W-:Y:S01]  /*3870*/  CCTL.IVALL ;  /* 0x00000000ff00798f */ /* 0x004fe20002000000 */
[----:B------:R-:W-:Y:S05]  /*3880*/  YIELD ;  /* 0x0000000000007946 */ /* 0x000fea0003800000 */
[----:B------:R-:W-:-:S13]  /*3890*/  ISETP.NE.AND P0, PT, R26, R29, PT ;  /* 0x0000001d1a00720c */ /* 0x000fda0003f05270 */
[----:B------:R-:W-:Y:S05]  /*38a0*/  @P0 BRA `(.L_x_1664) ;  /* 0xfffffffc00ec0947 */ /* 0x000fea000383ffff */
.L_x_1663:
        /* <DEDUP_REMOVED lines=17> */
.L_x_1668:
        /* <DEDUP_REMOVED lines=115> */
.L_x_1667:
        /* <DEDUP_REMOVED lines=61> */
.L_x_1669:
[----:B------:R-:W-:-:S13]  /*44c0*/  ISETP.NE.OR P0, PT, R35, RZ, P0 ;  /* 0x000000ff2300720c */ /* 0x000fda0000705670 */
[----:B------:R-:W-:Y:S05]  /*44d0*/  @!P0 BRA `(.L_x_1665) ;  /* 0x00000000007c8947 */ /* 0x000fea0003800000 */
.L_x_1666:
        /* <DEDUP_REMOVED lines=31> */
.L_x_1665:
        /* <DEDUP_REMOVED lines=11> */
.L_x_1671:
[----:B------:R-:W-:Y:S05]  /*4780*/  BSYNC B0 ;  /* 0x0000000000007941 */ /* 0x000fea0003800000 */
.L_x_1670:
        /* <DEDUP_REMOVED lines=16> */
.L_x_1662:
[----:B------:R-:W1:Y:S01]  /*4890*/  S2UR UR12, SR_CgaCtaId ;  /* 0x00000000000c79c3 */ /* 0x000e620000008800 */
[----:B------:R-:W-:Y:S01]  /*48a0*/  UMOV UR11, 0x400 ;  /* 0x00000400000b7882 */ /* 0x000fe20000000000 */
[----:B------:R-:W-:Y:S01]  /*48b0*/  ULDC.64 UR20, c[0x0][0x290] ;  /* 0x0000a40000147ab9 */ /* 0x000fe20000000a00 */
[----:B--2---:R-:W-:Y:S02]  /*48c0*/  SHF.R.S32.HI R31, RZ, 0x1f, R64 ;  /* 0x0000001fff1f7819 */ /* 0x004fe40000011440 */
[----:B------:R-:W-:Y:S02]  /*48d0*/  SHF.R.S32.HI R30, RZ, 0x1f, R63 ;  /* 0x0000001fff1e7819 */ /* 0x000fe4000001143f */
[----:B------:R-:W-:Y:S02]  /*48e0*/  ISETP.GE.U32.AND P0, PT, R64, UR20, PT ;  /* 0x0000001440007c0c */ /* 0x000fe4000bf06070 */
[----:B0-----:R-:W-:Y:S02]  /*48f0*/  SHF.R.S32.HI R27, RZ, 0x1f, R62 ;  /* 0x0000001fff1b7819 */ /* 0x001fe4000001143e */
        /* <DEDUP_REMOVED lines=32> */
.L_x_1672:
        /* <DEDUP_REMOVED lines=19> */
.L_x_1674:
[----:B------:R-:W-:Y:S05]  /*4c30*/  BSYNC B0 ;  /* 0x0000000000007941 */ /* 0x000fea0003800000 */
.L_x_1673:
        /* <DEDUP_REMOVED lines=19> */
.L_x_1675:
        /* <DEDUP_REMOVED lines=19> */
.L_x_1677:
[----:B------:R-:W-:Y:S05]  /*4ea0*/  BSYNC B0 ;  /* 0x0000000000007941 */ /* 0x000fea0003800000 */
.L_x_1676:
        /* <DEDUP_REMOVED lines=19> */
.L_x_1678:
        /* <DEDUP_REMOVED lines=19> */
.L_x_1680:
[----:B------:R-:W-:Y:S05]  /*5110*/  BSYNC B0 ;  /* 0x0000000000007941 */ /* 0x000fea0003800000 */
.L_x_1679:
[----:B0-----:R-:W-:Y:S02]  /*5120*/  SHF.R.S32.HI R24, RZ, 0x1f, R60 ;  /* 0x0000001fff187819 */ /* 0x001fe4000001143c */
[----:B-1----:R-:W-:Y:S02]  /*5130*/  SHF.R.S32.HI R23, RZ, 0x1f, R59 ;  /* 0x0000001fff177819 */ /* 0x002fe4000001143b */
        /* <DEDUP_REMOVED lines=19> */
[----:B--2---:R-:W-:Y:S01]  /*5270*/  FMUL.FTZ R8, R6, -1.4426950216293334961 ;  /* 0xbfb8aa3b06087820 */ /* 0x004fe20000410000 */
        /* <DEDUP_REMOVED lines=15> */
.L_x_1681:
[----:B------:R-:W-:Y:S04]  /*5370*/  BSSY B0, `(.L_x_1682) ;  /* 0x0000013000007945 */ /* 0x000fe80003800000 */
[----:B------:R-:W-:Y:S05]  /*5380*/  @P6 BRA `(.L_x_1683) ;  /* 0x0000000000446947 */ /* 0x000fea0003800000 */
[----:B------:R-:W-:Y:S01]  /*5390*/  ULDC.64 UR18, c[0x0][0x288] ;  /* 0x0000a20000127ab9 */ /* 0x000fe20000000a00 */
[----:B------:R-:W-:Y:S01]  /*53a0*/  MOV R6, R74 ;  /* 0x0000004a00067202 */ /* 0x000fe20000000f00 */
[----:B------:R-:W-:Y:S01]  /*53b0*/  IMAD R27, R27, UR18, RZ ;  /* 0x000000121b1b7c24 */ /* 0x000fe2000f8e02ff */
[----:B------:R-:W-:Y:S01]  /*53c0*/  MOV R7, R77 ;  /* 0x0000004d00077202 */ /* 0x000fe20000000f00 */
[-CC-:B------:R-:W-:Y:S01]  /*53d0*/  FFMA.FTZ R44, R44, R29.reuse, R28.reuse ;  /* 0x0000001d2c2c7223 */ /* 0x180fe2000001001c */
[----:B--2---:R-:W-:Y:S01]  /*53e0*/  FFMA.FTZ R9, R0, R29, R28 ;  /* 0x0000001d00097223 */ /* 0x004fe2000001001c */
        /* <DEDUP_REMOVED lines=11> */
.L_x_1683:
[----:B------:R-:W-:Y:S05]  /*54a0*/  BSYNC B0 ;  /* 0x0000000000007941 */ /* 0x000fea0003800000 */
.L_x_1682:
[----:B------:R-:W-:Y:S05]  /*54b0*/  @!P5 BRA `(.L_x_1684) ;  /* 0x000000000048d947 */ /* 0x000fea0003800000 */
[----:B------:R-:W-:Y:S01]  /*54c0*/  FFMA.FTZ R0, R2, R57, R55 ;  /* 0x0000003902007223 */ /* 0x000fe20000010037 */
[----:B------:R-:W-:-:S03]  /*54d0*/  FFMA.FTZ R6, R3, R54, R56 ;  /* 0x0000003603067223 */ /* 0x000fc60000010038 */
[----:B------:R-:W-:Y:S01]  /*54e0*/  FMUL.FTZ R7, R0, -1.4426950216293334961 ;  /* 0xbfb8aa3b00077820 */ /* 0x000fe20000410000 */
[----:B0-2---:R-:W-:-:S05]  /*54f0*/  FMUL.FTZ R10, R6, -1.4426950216293334961 ;  /* 0xbfb8aa3b060a7820 */ /* 0x005fca0000410000 */
        /* <DEDUP_REMOVED lines=14> */
.L_x_1684:
        /* <DEDUP_REMOVED lines=8> */
[C---:B0-2---:R-:W-:Y:S02]  /*5660*/  IMAD R9, R61.reuse, UR19, R26 ;  /* 0x000000133d097c24 */ /* 0x045fe4000f8e021a */
        /* <DEDUP_REMOVED lines=10> */
.L_x_1686:
[----:B------:R-:W-:Y:S05]  /*5710*/  BSYNC B0 ;  /* 0x0000000000007941 */ /* 0x000fea0003800000 */
.L_x_1685:
        /* <DEDUP_REMOVED lines=19> */
.L_x_1687:
        /* <DEDUP_REMOVED lines=19> */
.L_x_1689:
[----:B------:R-:W-:Y:S05]  /*5980*/  BSYNC B0 ;  /* 0x0000000000007941 */ /* 0x000fea0003800000 */
.L_x_1688:
[----:B------:R-:W-:Y:S05]  /*5990*/  @!P5 BRA `(.L_x_1690) ;  /* 0x000000000048d947 */ /* 0x000fea0003800000 */
[----:B------:R-:W-:Y:S01]  /*59a0*/  FFMA.FTZ R0, R68, R57, R55 ;  /* 0x0000003944007223 */ /* 0x000fe20000010037 */
[----:B-1----:R-:W-:-:S03]  /*59b0*/  FFMA.FTZ R2, R69, R54, R56 ;  /* 0x0000003645027223 */ /* 0x002fc60000010038 */
[----:B------:R-:W-:Y:S01]  /*59c0*/  FMUL.FTZ R3, R0, -1.4426950216293334961 ;  /* 0xbfb8aa3b00037820 */ /* 0x000fe20000410000 */
[----:B------:R-:W-:-:S05]  /*59d0*/  FMUL.FTZ R6, R2, -1.4426950216293334961 ;  /* 0xbfb8aa3b02067820 */ /* 0x000fca0000410000 */
[----:B------:R-:W3:Y:S08]  /*59e0*/  MUFU.EX2 R3, R3 ;  /* 0x0000000300037308 */ /* 0x000ef00000000800 */
[----:B------:R-:W1:Y:S01]  /*59f0*/  MUFU.EX2 R6, R6 ;  /* 0x0000000600067308 */ /* 0x000e620000000800 */
[----:B---3--:R-:W-:-:S07]  /*5a00*/  FADD.FTZ R4, R3, 1 ;  /* 0x3f80000003047421 */ /* 0x008fce0000010000 */
[----:B------:R-:W3:Y:S01]  /*5a10*/  MUFU.RCP R5, R4 ;  /* 0x0000000400057308 */ /* 0x000ee20000001000 */
[----:B-1----:R-:W-:-:S07]  /*5a20*/  FADD.FTZ R7, R6, 1 ;  /* 0x3f80000006077421 */ /* 0x002fce0000010000 */
[----:B0-2---:R-:W0:Y:S01]  /*5a30*/  MUFU.RCP R8, R7 ;  /* 0x0000000700087308 */ /* 0x005e220000001000 */
[----:B---3--:R-:W-:Y:S01]  /*5a40*/  FADD.FTZ R9, -R5, 1 ;  /* 0x3f80000005097421 */ /* 0x008fe20000010100 */
[----:B------:R-:W-:-:S03]  /*5a50*/  FMUL.FTZ R18, R18, R5 ;  /* 0x0000000512127220 */ /* 0x000fc60000410000 */
[----:B------:R-:W-:Y:S01]  /*5a60*/  FFMA.FTZ R9, R0, R9, 1 ;  /* 0x3f80000000097423 */ /* 0x000fe20000010009 */
[----:B0-----:R-:W-:Y:S01]  /*5a70*/  FADD.FTZ R11, -R8, 1 ;  /* 0x3f800000080b7421 */ /* 0x001fe20000010100 */
[----:B------:R-:W-:Y:S02]  /*5a80*/  FMUL.FTZ R19, R19, R8 ;  /* 0x0000000813137220 */ /* 0x000fe40000410000 */
[----:B------:R-:W-:Y:S01]  /*5a90*/  FMUL.FTZ R18, R18, R9 ;  /* 0x0000000912127220 */ /* 0x000fe20000410000 */
[----:B------:R-:W-:-:S04]  /*5aa0*/  FFMA.FTZ R2, R2, R11, 1 ;  /* 0x3f80000002027423 */ /* 0x000fc8000001000b */
[----:B------:R-:W-:-:S07]  /*5ab0*/  FMUL.FTZ R19, R19, R2 ;  /* 0x0000000213137220 */ /* 0x000fce0000410000 */
.L_x_1690:
        /* <DEDUP_REMOVED lines=8> */
[----:B---3--:R-:W-:-:S04]  /*5b40*/  IMAD.WIDE.U32 R4, R59, UR18, R2 ;  /* 0x000000123b047c25 */ /* 0x008fc8000f8e0002 */
        /* <DEDUP_REMOVED lines=10> */
.L_x_1692:
[----:B------:R-:W-:Y:S05]  /*5bf0*/  BSYNC B0 ;  /* 0x0000000000007941 */ /* 0x000fea0003800000 */
.L_x_1691:
[----:B------:R-:W-:Y:S05]  /*5c00*/  @!P5 BRA `(.L_x_1693) ;  /* 0x000000000048d947 */ /* 0x000fea0003800000 */
[----:B------:R-:W-:Y:S01]  /*5c10*/  FFMA.FTZ R55, R70, R57, R55 ;  /* 0x0000003946377223 */ /* 0x000fe20000010037 */
[----:B------:R-:W-:-:S03]  /*5c20*/  FFMA.FTZ R56, R71, R54, R56 ;  /* 0x0000003647387223 */ /* 0x000fc60000010038 */
[----:B------:R-:W-:Y:S01]  /*5c30*/  FMUL.FTZ R0, R55, -1.4426950216293334961 ;  /* 0xbfb8aa3b37007820 */ /* 0x000fe20000410000 */
[----:B---3--:R-:W-:-:S05]  /*5c40*/  FMUL.FTZ R4, R56, -1.4426950216293334961 ;  /* 0xbfb8aa3b38047820 */ /* 0x008fca0000410000 */
[----:B------:R-:W1:Y:S08]  /*5c50*/  MUFU.EX2 R0, R0 ;  /* 0x0000000000007308 */ /* 0x000e700000000800 */
[----:B------:R-:W3:Y:S01]  /*5c60*/  MUFU.EX2 R4, R4 ;  /* 0x0000000400047308 */ /* 0x000ee20000000800 */
[----:B-1--4-:R-:W-:-:S07]  /*5c70*/  FADD.FTZ R2, R0, 1 ;  /* 0x3f80000000027421 */ /* 0x012fce0000010000 */
[----:B------:R-:W0:Y:S01]  /*5c80*/  MUFU.RCP R3, R2 ;  /* 0x0000000200037308 */ /* 0x000e220000001000 */
[----:B---3--:R-:W-:-:S07]  /*5c90*/  FADD.FTZ R5, R4, 1 ;  /* 0x3f80000004057421 */ /* 0x008fce0000010000 */
[----:B------:R-:W1:Y:S01]  /*5ca0*/  MUFU.RCP R6, R5 ;  /* 0x0000000500067308 */ /* 0x000e620000001000 */
[----:B0-2---:R-:W-:Y:S01]  /*5cb0*/  FADD.FTZ R8, -R3, 1 ;  /* 0x3f80000003087421 */ /* 0x005fe20000010100 */
[----:B------:R-:W-:-:S03]  /*5cc0*/  FMUL.FTZ R20, R20, R3 ;  /* 0x0000000314147220 */ /* 0x000fc60000410000 */
[----:B------:R-:W-:Y:S01]  /*5cd0*/  FFMA.FTZ R55, R55, R8, 1 ;  /* 0x3f80000037377423 */ /* 0x000fe20000010008 */
[----:B-1----:R-:W-:Y:S01]  /*5ce0*/  FADD.FTZ R7, -R6, 1 ;  /* 0x3f80000006077421 */ /* 0x002fe20000010100 */
[----:B------:R-:W-:Y:S02]  /*5cf0*/  FMUL.FTZ R21, R21, R6 ;  /* 0x0000000615157220 */ /* 0x000fe40000410000 */
[----:B------:R-:W-:Y:S01]  /*5d00*/  FMUL.FTZ R20, R20, R55 ;  /* 0x0000003714147220 */ /* 0x000fe20000410000 */
[----:B------:R-:W-:-:S04]  /*5d10*/  FFMA.FTZ R56, R56, R7, 1 ;  /* 0x3f80000038387423 */ /* 0x000fc80000010007 */
[----:B------:R-:W-:-:S07]  /*5d20*/  FMUL.FTZ R21, R21, R56 ;  /* 0x0000003815157220 */ /* 0x000fce0000410000 */
.L_x_1693:
[----:B------:R-:W-:Y:S04]  /*5d30*/  BSSY B0, `(.L_x_1694) ;  /* 0x0000012000007945 */ /* 0x000fe80003800000 */
[----:B------:R-:W-:Y:S05]  /*5d40*/  @P4 BRA `(.L_x_1695) ;  /* 0x0000000000404947 */ /* 0x000fea0003800000 */
[----:B------:R-:W-:Y:S01]  /*5d50*/  ULDC.64 UR18, c[0x0][0x288] ;  /* 0x0000a20000127ab9 */ /* 0x000fe20000000a00 */
[----:B------:R-:W-:Y:S01]  /*5d60*/  MOV R75, R77 ;  /* 0x0000004d004b7202 */ /* 0x000fe20000000f00 */
[----:B-1--4-:R-:W-:Y:S02]  /*5d70*/  IMAD R3, R22, UR18, RZ ;  /* 0x0000001216037c24 */ /* 0x012fe4000f8e02ff */
        /* <DEDUP_REMOVED lines=13> */
.L_x_1695:
[----:B------:R-:W-:Y:S05]  /*5e50*/  BSYNC B0 ;  /* 0x0000000000007941 */ /* 0x000fea0003800000 */
.L_x_1694:
[----:B------:R-:W-:Y:S01]  /*5e60*/  ULDC UR11, c[0x0][0x10] ;  /* 0x00000400000b7ab9 */ /* 0x000fe20000000800 */
[----:B------:R-:W-:Y:S02]  /*5e70*/  UIADD3 UR4, UR4, 0x1, URZ ;  /* 0x0000000104047890 */ /* 0x000fe4000fffe03f */
[----:B------:R-:W-:-:S04]  /*5e80*/  UIADD3 UR6, UR11, UR6, URZ ;  /* 0x000000060b067290 */ /* 0x000fc8000fffe03f */
[----:B------:R-:W-:-:S06]  /*5e90*/  UISETP.GE.AND UP0, UPT, UR6, UR5, UPT ;  /* 0x000000050600728c */ /* 0x000fcc000bf06270 */
[----:B------:R-:W-:-:S13]  /*5ea0*/  PLOP3.LUT P0, PT, PT, PT, UP0, 0x80, 0x0 ;  /* 0x000000000000781c */ /* 0x000fda0003f0f008 */
[----:B------:R-:W-:Y:S05]  /*5eb0*/  @!P0 BRA `(.L_x_1696) ;  /* 0xffffffa4002c8947 */ /* 0x000fea000383ffff */
.L_x_1645:
[----:B---3--:R-:W3:Y:S01]  /*5ec0*/  LDC R4, c[0x0][0xc] ;  /* 0x00000300ff047b82 */ /* 0x008ee20000000800 */
[----:B------:R-:W-:Y:S01]  /*5ed0*/  ISETP.NE.AND P1, PT, R66, RZ, PT ;  /* 0x000000ff4200720c */ /* 0x000fe20003f25270 */
[----:B------:R-:W-:Y:S06]  /*5ee0*/  BSSY B0, `(.L_x_1697) ;  /* 0x0000011000007945 */ /* 0x000fec0003800000 */
[----:B------:R-:W5:Y:S08]  /*5ef0*/  LDC R7, c[0x0][0x10] ;  /* 0x00000400ff077b82 */ /* 0x000f700000000800 */
[----:B-1--4-:R-:W1:Y:S01]  /*5f00*/  LDC.64 R2, c[0x0][0x258] ;  /* 0x00009600ff027b82 */ /* 0x012e620000000a00 */
[----:B---3--:R-:W-:-:S02]  /*5f10*/  ISETP.NE.AND P0, PT, R4, 0x1, PT ;  /* 0x000000010400780c */ /* 0x008fc40003f05270 */
[----:B-----5:R-:W-:-:S04]  /*5f20*/  SHF.L.U32 R0, R7, 0x1, RZ ;  /* 0x0000000107007819 */ /* 0x020fc800000006ff */
[----:B------:R-:W-:-:S05]  /*5f30*/  SEL R5, R0, RZ, P0 ;  /* 0x000000ff00057207 */ /* 0x000fca0000000000 */
[----:B-1----:R-:W-:Y:S01]  /*5f40*/  IMAD.WIDE.U32 R2, R5, 0x4, R2 ;  /* 0x0000000405027825 */ /* 0x002fe200078e0002 */
[----:B------:R-:W-:Y:S06]  /*5f50*/  @P1 BRA `(.L_x_1698) ;  /* 0x0000000000241947 */ /* 0x000fec0003800000 */
[----:B------:R-:W1:Y:S01]  /*5f60*/  S2R R0, SR_LANEID ;  /* 0x0000000000007919 */ /* 0x000e620000000000 */
[----:B------:R-:W-:Y:S02]  /*5f70*/  VOTEU.ANY UR4, UPT, PT ;  /* 0x0000000000047886 */ /* 0x000fe400038e0100 */
[----:B------:R-:W-:Y:S02]  /*5f80*/  UFLO.U32 UR5, UR4 ;  /* 0x00000004000572bd */ /* 0x000fe400080e0000 */
[----:B------:R-:W3:Y:S04]  /*5f90*/  POPC R5, UR4 ;  /* 0x0000000400057d09 */ /* 0x000ee80008000000 */
[----:B-1----:R-:W-:-:S13]  /*5fa0*/  ISETP.EQ.U32.AND P0, PT, R0, UR5, PT ;  /* 0x0000000500007c0c */ /* 0x002fda000bf02070 */
[----:B------:R-:W-:Y:S06]  /*5fb0*/  @P0 MEMBAR.ALL.GPU ;  /* 0x0000000000000992 */ /* 0x000fec000000a000 */
[----:B------:R-:W-:-:S00]  /*5fc0*/  @P0 ERRBAR ;  /* 0x00000000000009ab */ /* 0x000fc00000000000 */
[----:B------:R-:W-:Y:S06]  /*5fd0*/  @P0 CGAERRBAR ;  /* 0x00000000000005ab */ /* 0x000fec0000000000 */
[----:B---3--:R1:W-:Y:S02]  /*5fe0*/  @P0 REDG.E.ADD.S32.STRONG.GPU desc[UR14][R2.64], R5 ;  /* 0x000000050200098e */ /* 0x0083e4000c10e38e */
.L_x_1698:
[----:B------:R-:W-:Y:S05]  /*5ff0*/  BSYNC B0 ;  /* 0x0000000000007941 */ /* 0x000fea0003800000 */
.L_x_1697:
[----:B------:R-:W3:Y:S01]  /*6000*/  S2UR UR4, SR_CTAID.X ;  /* 0x00000000000479c3 */ /* 0x000ee20000002500 */
[----:B------:R-:W-:Y:S02]  /*6010*/  IADD3 R0, R4, -0x1, RZ ;  /* 0xffffffff04007810 */ /* 0x000fe40007ffe0ff */
[----:B-1----:R-:W-:-:S05]  /*6020*/  IADD3 R5, R7, -0x1, RZ ;  /* 0xffffffff07057810 */ /* 0x002fca0007ffe0ff */
[----:B------:R-:W1:Y:S01]  /*6030*/  S2UR UR5, SR_CTAID.Y ;  /* 0x00000000000579c3 */ /* 0x000e620000002600 */
[----:B---3--:R-:W-:-:S04]  /*6040*/  ISETP.NE.AND P0, PT, R0, UR4, PT ;  /* 0x0000000400007c0c */ /* 0x008fc8000bf05270 */
[----:B-1----:R-:W-:-:S13]  /*6050*/  ISETP.NE.OR P0, PT, R5, UR5, P0 ;  /* 0x0000000505007c0c */ /* 0x002fda0008705670 */
[----:B------:R-:W-:Y:S05]  /*6060*/  @P0 EXIT ;  /* 0x000000000000094d */ /* 0x000fea0003800000 */
[----:B------:R-:W-:Y:S05]  /*6070*/  @P1 BRA `(.L_x_1699) ;  /* 0x0000000000201947 */ /* 0x000fea0003800000 */
[----:B------:R-:W-:-:S05]  /*6080*/  IMAD R0, R4, R7, RZ ;  /* 0x0000000704007224 */ /* 0x000fca00078e02ff */
[----:B------:R-:W-:-:S13]  /*6090*/  ISETP.NE.AND P0, PT, R0, -0x1, PT ;  /* 0xffffffff0000780c */ /* 0x000fda0003f05270 */
[----:B------:R-:W-:Y:S05]  /*60a0*/  @!P0 BRA `(.L_x_1699) ;  /* 0x0000000000148947 */ /* 0x000fea0003800000 */
.L_x_1700:
[----:B------:R-:W3:Y:S04]  /*60b0*/  LDG.E.STRONG.GPU R5, desc[UR14][R2.64] ;  /* 0x0000000e02057981 */ /* 0x000ee8000c1ef900 */
[----:B---3--:R-:W-:Y:S01]  /*60c0*/  CCTL.IVALL ;  /* 0x00000000ff00798f */ /* 0x008fe20002000000 */
[----:B------:R-:W-:Y:S05]  /*60d0*/  YIELD ;  /* 0x0000000000007946 */ /* 0x000fea0003800000 */
[----:B------:R-:W-:-:S13]  /*60e0*/  ISETP.NE.AND P0, PT, R5, R0, PT ;  /* 0x000000000500720c */ /* 0x000fda0003f05270 */
[----:B------:R-:W-:Y:S05]  /*60f0*/  @P0 BRA `(.L_x_1700) ;  /* 0xfffffffc00ec0947 */ /* 0x000fea000383ffff */
.L_x_1699:
[----:B------:R-:W-:Y:S05]  /*6100*/  WARPSYNC.ALL ;  /* 0x0000000000007948 */ /* 0x000fea0003800000 */
[----:B------:R-:W1:Y:S08]  /*6110*/  LDC.64 R22, c[0x0][0x288] ;  /* 0x0000a200ff167b82 */ /* 0x000e700000000a00 */
[----:B------:R-:W-:Y:S01]  /*6120*/  BAR.SYNC.DEFER_BLOCKING 0x0 ;  /* 0x0000000000007b1d */ /* 0x000fe20000010000 */
[----:B-1----:R-:W-:-:S04]  /*6130*/  LEA.HI R0, P0, R23, R22, RZ, 0x1 ;  /* 0x0000001617007211 */ /* 0x002fc800078108ff */
        /* <DEDUP_REMOVED lines=9> */
[----:B------:R-:W1:Y:S01]  /*61d0*/  LDC.64 R14, c[0x0][0x218] ;  /* 0x00008600ff0e7b82 */ /* 0x000e620000000a00 */
[----:B------:R-:W-:Y:S01]  /*61e0*/  SHF.L.U64.HI R23, R22, 0x2, R23 ;  /* 0x0000000216177819 */ /* 0x000fe20000010217 */
[----:B------:R-:W-:Y:S01]  /*61f0*/  ULDC.64 UR4, c[0x0][0x268] ;  /* 0x00009a0000047ab9 */ /* 0x000fe20000000a00 */
[----:B------:R-:W-:Y:S02]  /*6200*/  IADD3 R5, R3, R5, RZ ;  /* 0x0000000503057210 */ /* 0x000fe40007ffe0ff */
[----:B------:R-:W-:Y:S02]  /*6210*/  SHF.L.U64.HI R33, R25, 0x2, R27 ;  /* 0x0000000219217819 */ /* 0x000fe4000001021b */
[----:B------:R-:W-:Y:S01]  /*6220*/  LEA.HI R2, P0, R5, R2, RZ, 0x1 ;  /* 0x0000000205027211 */ /* 0x000fe200078108ff */
[----:B------:R-:W3:Y:S03]  /*6230*/  LDC.64 R16, c[0x0][0x220] ;  /* 0x00008800ff107b82 */ /* 0x000ee60000000a00 */
[----:B------:R-:W-:-:S04]  /*6240*/  IADD3.X R5, RZ, R5, RZ, P0, !PT ;  /* 0x00000005ff057210 */ /* 0x000fc800007fe4ff */
[--C-:B------:R-:W-:Y:S02]  /*6250*/  SHF.R.S64 R29, R2, 0x1, R5.reuse ;  /* 0x00000001021d7819 */ /* 0x100fe40000001005 */
[----:B------:R-:W-:-:S04]  /*6260*/  SHF.R.S32.HI R2, RZ, 0x1, R5 ;  /* 0x00000001ff027819 */ /* 0x000fc80000011405 */
[----:B------:R-:W-:-:S07]  /*6270*/  SHF.L.U64.HI R31, R29, 0x2, R2 ;  /* 0x000000021d1f7819 */ /* 0x000fce0000010202 */
.L_x_1701:
[----:B------:R-:W-:-:S04]  /*6280*/  LEA R6, P0, R66, UR4, 0x2 ;  /* 0x0000000442067c11 */ /* 0x000fc8000f8010ff */
[----:B------:R-:W-:Y:S02]  /*6290*/  LEA.HI.X R7, R66, UR5, R0, 0x2, P0 ;  /* 0x0000000542077c11 */ /* 0x000fe400080f1400 */
[-C--:B0-2---:R-:W-:Y:S02]  /*62a0*/  LEA R8, P0, R25, R6.reuse, 0x2 ;  /* 0x0000000619087211 */ /* 0x085fe400078010ff */
[-C--:B------:R-:W-:Y:S01]  /*62b0*/  LEA R12, P2, R29, R6.reuse, 0x2 ;  /* 0x000000061d0c7211 */ /* 0x080fe200078410ff */
[----:B------:R-:W2:Y:S01]  /*62c0*/  LDG.E R0, desc[UR14][R6.64] ;  /* 0x0000000e06007981 */ /* 0x000ea2000c1e1900 */
[----:B------:R-:W-:Y:S02]  /*62d0*/  LEA R10, P1, R22, R6, 0x2 ;  /* 0x00000006160a7211 */ /* 0x000fe400078210ff */
[C---:B------:R-:W-:Y:S02]  /*62e0*/  IADD3.X R9, R7.reuse, R33, RZ, P0, !PT ;  /* 0x0000002107097210 */ /* 0x040fe400007fe4ff */
[----:B------:R-:W-:-:S02]  /*62f0*/  IADD3.X R13, R7, R31, RZ, P2, !PT ;  /* 0x0000001f070d7210 */ /* 0x000fc400017fe4ff */
[----:B------:R-:W-:Y:S02]  /*6300*/  IADD3.X R11, R23, R7, RZ, P1, !PT ;  /* 0x00000007170b7210 */ /* 0x000fe40000ffe4ff */
[----:B------:R-:W2:Y:S04]  /*6310*/  LDG.E R9, desc[UR14][R8.64] ;  /* 0x0000000e08097981 */ /* 0x000ea8000c1e1900 */
[----:B------:R-:W4:Y:S04]  /*6320*/  LDG.E R10, desc[UR14][R10.64] ;  /* 0x0000000e0a0a7981 */ /* 0x000f28000c1e1900 */
[----:B------:R-:W4:Y:S01]  /*6330*/  LDG.E R13, desc[UR14][R12.64] ;  /* 0x0000000e0c0d7981 */ /* 0x000f22000c1e1900 */
[----:B------:R-:W-:-:S02]  /*6340*/  SHF.L.U32 R5, R66, 0x1, RZ ;  /* 0x0000000142057819 */ /* 0x000fc400000006ff */
[----:B------:R-:W-:-:S03]  /*6350*/  IADD3 R66, R66, 0x2a0, RZ ;  /* 0x000002a042427810 */ /* 0x000fc60007ffe0ff */
[----:B-1----:R-:W-:-:S04]  /*6360*/  IMAD.WIDE R2, R5, 0x2, R14 ;  /* 0x0000000205027825 */ /* 0x002fc800078e020e */
[----:B---3--:R-:W-:Y:S01]  /*6370*/  IMAD.WIDE R4, R5, 0x2, R16 ;  /* 0x0000000205047825 */ /* 0x008fe200078e0210 */
[----:B------:R-:W-:Y:S02]  /*6380*/  ISETP.GT.U32.AND P0, PT, R25, R66, PT ;  /* 0x000000421900720c */ /* 0x000fe40003f04070 */
[----:B--2---:R-:W-:Y:S02]  /*6390*/  F2FP.BF16.F32.PACK_AB R19, R9, R0 ;  /* 0x000000000913723e */ /* 0x004fe400000010ff */
[----:B------:R-:W-:Y:S02]  /*63a0*/  SHF.R.S32.HI R0, RZ, 0x1f, R66 ;  /* 0x0000001fff007819 */ /* 0x000fe40000011442 */
[----:B----4-:R-:W-:Y:S01]  /*63b0*/  F2FP.BF16.F32.PACK_AB R21, R13, R10 ;  /* 0x0000000a0d15723e */ /* 0x010fe200000010ff */
[----:B------:R4:W-:Y:S04]  /*63c0*/  STG.E desc[UR14][R2.64], R19 ;  /* 0x0000001302007986 */ /* 0x0009e8000c10190e */
[----:B------:R4:W-:Y:S01]  /*63d0*/  STG.E desc[UR14][R4.64], R21 ;  /* 0x0000001504007986 */ /* 0x0009e2000c10190e */
[----:B------:R-:W-:-:S13]  /*63e0*/  ISETP.GT.AND.EX P0, PT, R27, R0, PT, P0 ;  /* 0x000000001b00720c */ /* 0x000fda0003f04300 */
[----:B----4-:R-:W-:Y:S05]  /*63f0*/  @P0 BRA `(.L_x_1701) ;  /* 0xfffffffc00a00947 */ /* 0x010fea000383ffff */
[----:B------:R-:W-:Y:S05]  /*6400*/  EXIT ;  /* 0x000000000000794d */ /* 0x000fea0003800000 */
.L_x_1702:
        /* <DEDUP_REMOVED lines=15> */
.L_x_3254:


//--------------------- .text._Z35group_norm_nhwc_bwd_one_pass_kernelI11Fp32IOBf16WLi512ELi42ELi672EEv26Group_norm_nhwc_bwd_params --------------------------
	.section	.text._Z35group_norm_nhwc_bwd_one_pass_kernelI11Fp32IOBf16WLi512ELi42ELi672EEv26Group_norm_nhwc_bwd_params,"ax",@progbits
	.align	128
        .global         _Z35group_norm_nhwc_bwd_one_pass_kernelI11Fp32IOBf16WLi512ELi42ELi672EEv26Group_norm_nhwc_bwd_params
        .type           _Z35group_norm_nhwc_bwd_one_pass_kernelI11Fp32IOBf16WLi512ELi42ELi672EEv26Group_norm_nhwc_bwd_params,@function
        .size           _Z35group_norm_nhwc_bwd_one_pass_kernelI11Fp32IOBf16WLi512ELi42ELi672EEv26Group_norm_nhwc_bwd_params,(.L_x_3255 - _Z35group_norm_nhwc_bwd_one_pass_kernelI11Fp32IOBf16WLi512ELi42ELi672EEv26Group_norm_nhwc_bwd_params)
        .other          _Z35group_norm_nhwc_bwd_one_pass_kernelI11Fp32IOBf16WLi512ELi42ELi672EEv26Group_norm_nhwc_bwd_params,@"STO_CUDA_ENTRY STV_DEFAULT"
_Z35group_norm_nhwc_bwd_one_pass_kernelI11Fp32IOBf16WLi512ELi42ELi672EEv26Group_norm_nhwc_bwd_params:
.text._Z35group_norm_nhwc_bwd_one_pass_kernelI11Fp32IOBf16WLi512ELi42ELi672EEv26Group_norm_nhwc_bwd_params:
        /* <DEDUP_REMOVED lines=55> */
.L_x_1786:
[----:B--2---:R-:W2:Y:S01]  /*0370*/  LDL R8, [R1+0x34] ;  /* 0x0000340001087983 */ /* 0x004ea20000100800 */
[----:B------:R-:W-:Y:S01]  /*0380*/  ULDC UR14, c[0x0][0x2a0] ;  /* 0x0000a800000e7ab9 */ /* 0x000fe20000000800 */
[----:B0-----:R-:W-:Y:S01]  /*0390*/  IABS R5, UR8 ;  /* 0x0000000800057c13 */ /* 0x001fe20008000000 */
        /* <DEDUP_REMOVED lines=14> */
[----:B-----5:R-:W1:Y:S01]  /*0480*/  @P1 LDC.64 R48, c[0x0][0x228] ;  /* 0x00008a00ff301b82 */ /* 0x020e620000000a00 */
[----:B------:R-:W-:Y:S02]  /*0490*/  ISETP.GE.AND.EX P2, PT, R7, UR19, PT, P2 ;  /* 0x0000001307007c0c */ /* 0x000fe4000bf46320 */
[----:B------:R-:W-:-:S02]  /*04a0*/  ISETP.GE.U32.AND P5, PT, R35, UR18, PT ;  /* 0x0000001223007c0c */ /* 0x000fc4000bfa6070 */
[----:B------:R-:W-:Y:S01]  /*04b0*/  ISETP.GT.U32.OR P2, PT, R0, 0x29f, P2 ;  /* 0x0000029f0000780c */ /* 0x000fe20001744470 */
[----:B---3--:R-:W3:Y:S01]  /*04c0*/  I2F.RP R3, UR15 ;  /* 0x0000000f00037d06 */ /* 0x008ee20008209400 */
[----:B------:R-:W-:Y:S02]  /*04d0*/  SHF.R.S32.HI R19, RZ, 0x1f, R35 ;  /* 0x0000001fff137819 */ /* 0x000fe40000011423 */
[----:B------:R-:W-:Y:S02]  /*04e0*/  IADD3 R26, R2, 0xe0, RZ ;  /* 0x000000e0021a7810 */ /* 0x000fe40007ffe0ff */
[----:B------:R-:W-:Y:S02]  /*04f0*/  ISETP.GE.AND.EX P5, PT, R19, UR19, PT, P5 ;  /* 0x0000001313007c0c */ /* 0x000fe4000bfa6350 */
[----:B------:R-:W-:Y:S02]  /*0500*/  SHF.R.S32.HI R11, RZ, 0x1f, R2 ;  /* 0x0000001fff0b7819 */ /* 0x000fe40000011402 */
[----:B------:R-:W-:-:S02]  /*0510*/  ISETP.GE.U32.AND P4, PT, R26, UR18, PT ;  /* 0x000000121a007c0c */ /* 0x000fc4000bf86070 */
[----:B------:R-:W-:Y:S01]  /*0520*/  SHF.R.S32.HI R29, RZ, 0x1f, R26 ;  /* 0x0000001fff1d7819 */ /* 0x000fe2000001141a */
[----:B----4-:R-:W4:Y:S01]  /*0530*/  @!P2 LDC.64 R16, c[0x0][0x230] ;  /* 0x00008c00ff10ab82 */ /* 0x010f220000000a00 */
[C---:B------:R-:W-:Y:S01]  /*0540*/  ISETP.GT.U32.OR P5, PT, R0.reuse, 0x29f, P5 ;  /* 0x0000029f0000780c */ /* 0x040fe20002fa4470 */
[----:B---3--:R-:W3:Y:S01]  /*0550*/  MUFU.RCP R3, R3 ;  /* 0x0000000300037308 */ /* 0x008ee20000001000 */
[----:B------:R-:W-:Y:S02]  /*0560*/  ISETP.GE.AND.EX P4, PT, R29, UR19, PT, P4 ;  /* 0x000000131d007c0c */ /* 0x000fe4000bf86340 */
[----:B------:R-:W-:Y:S02]  /*0570*/  SHF.R.S32.HI R21, RZ, 0x1f, R23 ;  /* 0x0000001fff157819 */ /* 0x000fe40000011417 */
[----:B------:R-:W-:Y:S01]  /*0580*/  ISETP.GT.U32.OR P4, PT, R0, 0x29f, P4 ;  /* 0x0000029f0000780c */ /* 0x000fe20002784470 */
[----:B------:R-:W4:Y:S08]  /*0590*/  @!P2 LDC.64 R14, c[0x0][0x228] ;  /* 0x00008a00ff0eab82 */ /* 0x000f300000000a00 */
[----:B------:R-:W0:Y:S01]  /*05a0*/  @!P5 LDC.64 R24, c[0x0][0x288] ;  /* 0x0000a200ff18db82 */ /* 0x000e220000000a00 */
[----:B---3--:R-:W-:-:S06]  /*05b0*/  IADD3 R4, R3, 0xffffffe, RZ ;  /* 0x0ffffffe03047810 */ /* 0x008fcc0007ffe0ff */
[----:B------:R-:W3:Y:S02]  /*05c0*/  F2I.FTZ.U32.TRUNC.NTZ R4, R4 ;  /* 0x0000000400047305 */ /* 0x000ee4000021f000 */
[----:B---3--:R-:W-:Y:S01]  /*05d0*/  R2UR UR7, R4 ;  /* 0x00000000040772ca */ /* 0x008fe200000e0000 */
[----:B0-----:R-:W-:Y:S01]  /*05e0*/  @!P5 IMAD R20, R19, R24, RZ ;  /* 0x000000181314d224 */ /* 0x001fe200078e02ff */
[----:B------:R-:W0:Y:S03]  /*05f0*/  @P1 LDC.64 R4, c[0x0][0x288] ;  /* 0x0000a200ff041b82 */ /* 0x000e260000000a00 */
        /* <DEDUP_REMOVED lines=29> */
[----:B------:R-:W-:-:S04]  /*07d0*/  IADD3 R8, P0, R8, UR17, RZ ;  /* 0x0000001108087c10 */ /* 0x000fc8000ff1e0ff */
[----:B------:R-:W-:Y:S02]  /*07e0*/  LEA.HI.X.SX32 R9, R6, R3, 0x1, P0 ;  /* 0x0000000306097211 */ /* 0x000fe400000f0eff */
[----:B------:R-:W-:Y:S01]  /*07f0*/  MOV R3, UR14 ;  /* 0x0000000e00037c02 */ /* 0x000fe20008000f00 */
[----:B------:R-:W2:Y:S04]  /*0800*/  @!P2 LDC.64 R6, c[0x0][0x288] ;  /* 0x0000a200ff06ab82 */ /* 0x000ea80000000a00 */
[----:B------:R-:W-:Y:S01]  /*0810*/  IMAD.WIDE.U32 R8, R3, UR7, R8 ;  /* 0x0000000703087c25 */ /* 0x000fe2000f8e0008 */
[----:B------:R-:W-:-:S03]  /*0820*/  ULDC.64 UR6, c[0x0][0x248] ;  /* 0x0000920000067ab9 */ /* 0x000fc60000000a00 */
[----:B0-----:R-:W-:Y:S01]  /*0830*/  @P1 IMAD R3, R11, R4, RZ ;  /* 0x000000040b031224 */ /* 0x001fe200078e02ff */
[----:B------:R-:W-:Y:S02]  /*0840*/  IADD3 R11, R9, UR5, RZ ;  /* 0x00000005090b7c10 */ /* 0x000fe4000fffe0ff */
[-C--:B------:R-:W-:Y:S01]  /*0850*/  @P1 MOV R10, R8.reuse ;  /* 0x00000008000a1202 */ /* 0x080fe20000000f00 */
[----:B------:R-:W-:Y:S01]  /*0860*/  @P1 IMAD R3, R2, R5, R3 ;  /* 0x0000000502031224 */ /* 0x000fe200078e0203 */
[----:B------:R-:W-:-:S03]  /*0870*/  @!P5 MOV R28, R8 ;  /* 0x00000008001cd202 */ /* 0x000fc60000000f00 */
[----:B------:R-:W-:-:S05]  /*0880*/  @P1 IMAD.WIDE.U32 R4, R2, R4, R10 ;  /* 0x0000000402041225 */ /* 0x000fca00078e000a */
[----:B------:R-:W-:Y:S02]  /*0890*/  @P1 IADD3 R5, R5, R3, RZ ;  /* 0x0000000305051210 */ /* 0x000fe40007ffe0ff */
[----:B------:R-:W-:Y:S01]  /*08a0*/  IADD3 R3, R2, 0x100, RZ ;  /* 0x0000010002037810 */ /* 0x000fe20007ffe0ff */
[----:B--2---:R-:W-:Y:S01]  /*08b0*/  @!P2 IMAD R12, R21, R6, RZ ;  /* 0x00000006150ca224 */ /* 0x004fe200078e02ff */
[C---:B------:R-:W-:Y:S02]  /*08c0*/  @P1 SHF.L.U32 R13, R4.reuse, 0x2, RZ ;  /* 0x00000002040d1819 */ /* 0x040fe400000006ff */
[----:B------:R-:W-:Y:S01]  /*08d0*/  @P1 SHF.L.U64.HI R18, R4, 0x2, R5 ;  /* 0x0000000204121819 */ /* 0x000fe20000010205 */
[----:B------:R-:W-:Y:S01]  /*08e0*/  @!P2 IMAD R21, R23, R7, R12 ;  /* 0x000000071715a224 */ /* 0x000fe200078e020c */
[----:B------:R-:W0:Y:S01]  /*08f0*/  @!P4 LDC.64 R4, c[0x0][0x288] ;  /* 0x0000a200ff04cb82 */ /* 0x000e220000000a00 */
[----:B------:R-:W-:Y:S02]  /*0900*/  ISETP.GE.U32.AND P3, PT, R3, UR18, PT ;  /* 0x0000001203007c0c */ /* 0x000fe4000bf66070 */
[----:B------:R-:W-:-:S02]  /*0910*/  SHF.R.S32.HI R27, RZ, 0x1f, R3 ;  /* 0x0000001fff1b7819 */ /* 0x000fc40000011403 */
[----:B------:R-:W-:Y:S02]  /*0920*/  @P1 IADD3 R64, P0, R13, R64, RZ ;  /* 0x000000400d401210 */ /* 0x000fe40007f1e0ff */
[----:B------:R-:W-:Y:S02]  /*0930*/  ISETP.GE.AND.EX P3, PT, R27, UR19, PT, P3 ;  /* 0x000000131b007c0c */ /* 0x000fe4000bf66330 */
[----:B-1----:R-:W-:Y:S02]  /*0940*/  @P1 IADD3 R48, P6, R13, R48, RZ ;  /* 0x000000300d301210 */ /* 0x002fe40007fde0ff */
[----:B------:R-:W-:Y:S02]  /*0950*/  @!P2 MOV R12, R8 ;  /* 0x00000008000ca202 */ /* 0x000fe40000000f00 */
[----:B------:R-:W-:Y:S02]  /*0960*/  @!P2 MOV R13, R11 ;  /* 0x0000000b000da202 */ /* 0x000fe40000000f00 */
[----:B------:R-:W-:-:S02]  /*0970*/  ISETP.GT.U32.OR P3, PT, R0, 0x29f, P3 ;  /* 0x0000029f0000780c */ /* 0x000fc40001f64470 */
[C---:B------:R-:W-:Y:S01]  /*0980*/  @P1 IADD3.X R65, R18.reuse, R65, RZ, P0, !PT ;  /* 0x0000004112411210 */ /* 0x040fe200007fe4ff */
[----:B------:R-:W-:Y:S01]  /*0990*/  @!P2 IMAD.WIDE.U32 R12, R23, R6, R12 ;  /* 0x00000006170ca225 */ /* 0x000fe200078e000c */
[----:B------:R-:W-:Y:S01]  /*09a0*/  @P1 IADD3.X R49, R18, R49, RZ, P6, !PT ;  /* 0x0000003112311210 */ /* 0x000fe200037fe4ff */
[----:B------:R-:W1:Y:S03]  /*09b0*/  @!P5 LDC.64 R6, c[0x0][0x228] ;  /* 0x00008a00ff06db82 */ /* 0x000e660000000a00 */
[----:B------:R-:W-:Y:S01]  /*09c0*/  @!P2 IADD3 R13, R13, R21, RZ ;  /* 0x000000150d0da210 */ /* 0x000fe20007ffe0ff */
[----:B0-----:R-:W-:Y:S01]  /*09d0*/  @!P4 IMAD R32, R29, R4, RZ ;  /* 0x000000041d20c224 */ /* 0x001fe200078e02ff */
[C---:B------:R-:W-:Y:S02]  /*09e0*/  @!P2 SHF.L.U32 R31, R12.reuse, 0x2, RZ ;  /* 0x000000020c1fa819 */ /* 0x040fe400000006ff */
[----:B------:R-:W-:Y:S01]  /*09f0*/  @!P2 SHF.L.U64.HI R30, R12, 0x2, R13 ;  /* 0x000000020c1ea819 */ /* 0x000fe2000001020d */
[----:B------:R-:W0:Y:S01]  /*0a00*/  @!P5 LDC.64 R22, c[0x0][0x230] ;  /* 0x00008c00ff16db82 */ /* 0x000e220000000a00 */
[----:B------:R-:W-:-:S02]  /*0a10*/  @!P5 MOV R29, R11 ;  /* 0x0000000b001dd202 */ /* 0x000fc40000000f00 */
[C---:B----4-:R-:W-:Y:S02]  /*0a20*/  @!P2 IADD3 R16, P0, R31.reuse, R16, RZ ;  /* 0x000000101f10a210 */ /* 0x050fe40007f1e0ff */
[----:B------:R-:W-:Y:S01]  /*0a30*/  @!P2 IADD3 R14, P6, R31, R14, RZ ;  /* 0x0000000e1f0ea210 */ /* 0x000fe20007fde0ff */
[----:B------:R-:W-:Y:S01]  /*0a40*/  @!P5 IMAD.WIDE.U32 R24, R35, R24, R28 ;  /* 0x000000182318d225 */ /* 0x000fe200078e001c */
[----:B------:R-:W-:Y:S01]  /*0a50*/  @!P4 MOV R28, R8 ;  /* 0x00000008001cc202 */ /* 0x000fe20000000f00 */
[----:B------:R-:W2:Y:S01]  /*0a60*/  @!P4 LDC.64 R20, c[0x0][0x228] ;  /* 0x00008a00ff14cb82 */ /* 0x000ea20000000a00 */
[----:B------:R-:W-:Y:S01]  /*0a70*/  @!P4 MOV R29, R11 ;  /* 0x0000000b001dc202 */ /* 0x000fe20000000f00 */
[----:B------:R-:W-:Y:S01]  /*0a80*/  @!P4 IMAD R31, R26, R5, R32 ;  /* 0x000000051a1fc224 */ /* 0x000fe200078e0220 */
[----:B------:R-:W-:Y:S02]  /*0a90*/  @!P5 IADD3 R25, R25, R33, RZ ;  /* 0x000000211919d210 */ /* 0x000fe40007ffe0ff */
[----:B------:R-:W-:Y:S01]  /*0aa0*/  @!P2 IADD3.X R15, R30, R15, RZ, P6, !PT ;  /* 0x0000000f1e0fa210 */ /* 0x000fe200037fe4ff */
[----:B------:R-:W-:Y:S01]  /*0ab0*/  @!P4 IMAD.WIDE.U32 R4, R26, R4, R28 ;  /* 0x000000041a04c225 */ /* 0x000fe200078e001c */
[C---:B------:R-:W-:Y:S01]  /*0ac0*/  @!P5 SHF.L.U32 R29, R24.reuse, 0x2, RZ ;  /* 0x00000002181dd819 */ /* 0x040fe200000006ff */
[----:B------:R-:W3:Y:S01]  /*0ad0*/  @!P3 LDC.64 R12, c[0x0][0x288] ;  /* 0x0000a200ff0cbb82 */ /* 0x000ee20000000a00 */
[----:B------:R-:W-:-:S02]  /*0ae0*/  @!P5 SHF.L.U64.HI R26, R24, 0x2, R25 ;  /* 0x00000002181ad819 */ /* 0x000fc40000010219 */
[----:B------:R-:W-:Y:S02]  /*0af0*/  @!P4 IADD3 R25, R5, R31, RZ ;  /* 0x0000001f0519c210 */ /* 0x000fe40007ffe0ff */
[C---:B-1----:R-:W-:Y:S02]  /*0b00*/  @!P5 IADD3 R6, P6, R29.reuse, R6, RZ ;  /* 0x000000061d06d210 */ /* 0x042fe40007fde0ff */
[----:B------:R-:W-:Y:S01]  /*0b10*/  @!P2 IADD3.X R17, R30, R17, RZ, P0, !PT ;  /* 0x000000111e11a210 */ /* 0x000fe200007fe4ff */
[----:B------:R-:W-:Y:S01]  /*0b20*/  UIMAD.WIDE UR6, UR8, 0x8, UR6 ;  /* 0x00000008080678a5 */ /* 0x000fe2000f8e0206 */
[C---:B------:R-:W-:Y:S01]  /*0b30*/  @!P4 SHF.L.U32 R5, R4.reuse, 0x2, RZ ;  /* 0x000000020405c819 */ /* 0x040fe200000006ff */
[----:B------:R-:W1:Y:S01]  /*0b40*/  @!P4 LDC.64 R18, c[0x0][0x230] ;  /* 0x00008c00ff12cb82 */ /* 0x000e620000000a00 */
[----:B0-----:R-:W-:Y:S01]  /*0b50*/  @!P5 IADD3 R22, P0, R29, R22, RZ ;  /* 0x000000161d16d210 */ /* 0x001fe20007f1e0ff */
[----:B------:R0:W4:Y:S01]  /*0b60*/  @!P2 LDG.E.64 R60, desc[UR22][R16.64] ;  /* 0x00000016103ca981 */ /* 0x000122000c1e1b00 */
[----:B------:R-:W-:-:S02]  /*0b70*/  @!P4 SHF.L.U64.HI R24, R4, 0x2, R25 ;  /* 0x000000020418c819 */ /* 0x000fc40000010219 */
[C---:B------:R-:W-:Y:S02]  /*0b80*/  @!P5 IADD3.X R7, R26.reuse, R7, RZ, P6, !PT ;  /* 0x000000071a07d210 */ /* 0x040fe400037fe4ff */
[----:B--2---:R-:W-:Y:S01]  /*0b90*/  @!P4 IADD3 R4, P6, R5, R20, RZ ;  /* 0x000000140504c210 */ /* 0x004fe20007fde0ff */
[----:B------:R-:W2:Y:S01]  /*0ba0*/  @!P3 LDC.64 R28, c[0x0][0x228] ;  /* 0x00008a00ff1cbb82 */ /* 0x000ea20000000a00 */
[----:B------:R-:W-:Y:S02]  /*0bb0*/  @!P5 IADD3.X R23, R26, R23, RZ, P0, !PT ;  /* 0x000000171a17d210 */ /* 0x000fe400007fe4ff */
[----:B------:R-:W-:Y:S02]  /*0bc0*/  @!P3 MOV R26, R8 ;  /* 0x00000008001ab202 */ /* 0x000fe40000000f00 */
[----:B------:R-:W-:Y:S01]  /*0bd0*/  MOV R72, UR6 ;  /* 0x0000000600487c02 */ /* 0x000fe20008000f00 */
[----:B---3--:R-:W-:Y:S01]  /*0be0*/  @!P3 IMAD R20, R27, R12, RZ ;  /* 0x0000000c1b14b224 */ /* 0x008fe200078e02ff */
[----:B------:R-:W-:-:S02]  /*0bf0*/  @!P3 MOV R27, R11 ;  /* 0x0000000b001bb202 */ /* 0x000fc40000000f00 */
[----:B------:R-:W-:Y:S01]  /*0c00*/  MOV R73, UR7 ;  /* 0x0000000700497c02 */ /* 0x000fe20008000f00 */
[C---:B------:R-:W-:Y:S01]  /*0c10*/  @!P3 IMAD R31, R3.reuse, R13, R20 ;  /* 0x0000000d031fb224 */ /* 0x040fe200078e0214 */
[----:B------:R-:W-:Y:S01]  /*0c20*/  IADD3 R25, R2, 0x120, RZ ;  /* 0x0000012002197810 */ /* 0x000fe20007ffe0ff */
[----:B------:R-:W-:Y:S01]  /*0c30*/  @!P3 IMAD.WIDE.U32 R26, R3, R12, R26 ;  /* 0x0000000c031ab225 */ /* 0x000fe200078e001a */
[----:B------:R-:W-:Y:S02]  /*0c40*/  CS2R R12, SRZ ;  /* 0x00000000000c7805 */ /* 0x000fe4000001ff00 */
[----:B------:R-:W3:Y:S01]  /*0c50*/  LDG.E.64 R72, desc[UR22][R72.64] ;  /* 0x0000001648487981 */ /* 0x000ee2000c1e1b00 */
[----:B-1----:R-:W-:Y:S02]  /*0c60*/  @!P4 IADD3 R18, P0, R5, R18, RZ ;  /* 0x000000120512c210 */ /* 0x002fe40007f1e0ff */
[----:B------:R-:W-:Y:S01]  /*0c70*/  SHF.R.S32.HI R35, RZ, 0x1f, R25 ;  /* 0x0000001fff237819 */ /* 0x000fe20000011419 */
[----:B------:R2:W3:Y:S01]  /*0c80*/  @!P2 LDG.E.64 R12, desc[UR22][R14.64] ;  /* 0x000000160e0ca981 */ /* 0x0004e2000c1e1b00 */
[----:B------:R-:W-:-:S02]  /*0c90*/  @!P4 IADD3.X R19, R24, R19, RZ, P0, !PT ;  /* 0x000000131813c210 */ /* 0x000fc400007fe4ff */
[----:B------:R-:W-:Y:S02]  /*0ca0*/  ISETP.GE.U32.AND P0, PT, R25, UR18, PT ;  /* 0x0000001219007c0c */ /* 0x000fe4000bf06070 */
[----:B------:R-:W-:Y:S02]  /*0cb0*/  @!P4 IADD3.X R5, R24, R21, RZ, P6, !PT ;  /* 0x000000151805c210 */ /* 0x000fe400037fe4ff */
[----:B------:R-:W-:Y:S01]  /*0cc0*/  ISETP.GE.AND.EX P0, PT, R35, UR19, PT, P0 ;  /* 0x0000001323007c0c */ /* 0x000fe2000bf06300 */
[----:B------:R-:W0:Y:S01]  /*0cd0*/  @!P3 LDC.64 R20, c[0x0][0x230] ;  /* 0x00008c00ff14bb82 */ /* 0x000e220000000a00 */
[----:B------:R-:W-:Y:S02]  /*0ce0*/  CS2R R58, SRZ ;  /* 0x00000000003a7805 */ /* 0x000fe4000001ff00 */
[----:B------:R-:W-:Y:S02]  /*0cf0*/  CS2R R40, SRZ ;  /* 0x0000000000287805 */ /* 0x000fe4000001ff00 */
[----:B------:R-:W-:-:S02]  /*0d00*/  ISETP.GT.U32.OR P0, PT, R0, 0x29f, P0 ;  /* 0x0000029f0000780c */ /* 0x000fc40000704470 */
[C---:B------:R-:W-:Y:S02]  /*0d10*/  IADD3 R30, R2.reuse, 0x1c0, RZ ;  /* 0x000001c0021e7810 */ /* 0x040fe40007ffe0ff */
[----:B------:R-:W-:Y:S01]  /*0d20*/  IADD3 R24, R2, 0x160, RZ ;  /* 0x0000016002187810 */ /* 0x000fe20007ffe0ff */
[----:B------:R-:W5:Y:S01]  /*0d30*/  @!P5 LDG.E.64 R58, desc[UR22][R22.64] ;  /* 0x00000016163ad981 */ /* 0x000f62000c1e1b00 */
[----:B------:R-:W-:-:S03]  /*0d40*/  @!P3 IADD3 R27, R27, R31, RZ ;  /* 0x0000001f1b1bb210 */ /* 0x000fc60007ffe0ff */
[----:B------:R1:W5:Y:S04]  /*0d50*/  @!P5 LDG.E.64 R40, desc[UR22][R6.64] ;  /* 0x000000160628d981 */ /* 0x000368000c1e1b00 */
[----:B------:R-:W1:Y:S01]  /*0d60*/  @!P0 LDC.64 R32, c[0x0][0x288] ;  /* 0x0000a200ff208b82 */ /* 0x000e620000000a00 */
[----:B------:R-:W-:Y:S02]  /*0d70*/  ISETP.GE.U32.AND P5, PT, R30, UR18, PT ;  /* 0x000000121e007c0c */ /* 0x000fe4000bfa6070 */
[----:B------:R-:W-:Y:S02]  /*0d80*/  SHF.R.S32.HI R36, RZ, 0x1f, R30 ;  /* 0x0000001fff247819 */ /* 0x000fe4000001141e */
[----:B------:R-:W-:Y:S02]  /*0d90*/  ISETP.GE.U32.AND P2, PT, R24, UR18, PT ;  /* 0x0000001218007c0c */ /* 0x000fe4000bf46070 */
[----:B------:R-:W-:-:S02]  /*0da0*/  SHF.R.S32.HI R31, RZ, 0x1f, R24 ;  /* 0x0000001fff1f7819 */ /* 0x000fc40000011418 */
[----:B------:R-:W-:Y:S02]  /*0db0*/  ISETP.GE.AND.EX P5, PT, R36, UR19, PT, P5 ;  /* 0x0000001324007c0c */ /* 0x000fe4000bfa6350 */
[----:B------:R-:W-:Y:S02]  /*0dc0*/  @!P3 SHF.L.U32 R3, R26, 0x2, RZ ;  /* 0x000000021a03b819 */ /* 0x000fe400000006ff */
[----:B------:R-:W-:Y:S02]  /*0dd0*/  ISETP.GE.AND.EX P2, PT, R31, UR19, PT, P2 ;  /* 0x000000131f007c0c */ /* 0x000fe4000bf46320 */
[----:B------:R-:W-:Y:S02]  /*0de0*/  ISETP.GT.U32.OR P5, PT, R0, 0x29f, P5 ;  /* 0x0000029f0000780c */ /* 0x000fe40002fa4470 */
[----:B------:R-:W-:Y:S02]  /*0df0*/  @!P3 SHF.L.U64.HI R34, R26, 0x2, R27 ;  /* 0x000000021a22b819 */ /* 0x000fe4000001021b */
[----:B0-----:R-:W-:Y:S01]  /*0e00*/  @!P3 IADD3 R16, P6, R3, R20, RZ ;  /* 0x000000140310b210 */ /* 0x001fe20007fde0ff */
[----:B------:R-:W0:Y:S01]  /*0e10*/  @!P0 LDC.64 R26, c[0x0][0x230] ;  /* 0x00008c00ff1a8b82 */ /* 0x000e220000000a00 */
[----:B------:R-:W-:-:S02]  /*0e20*/  ISETP.GT.U32.OR P2, PT, R0, 0x29f, P2 ;  /* 0x0000029f0000780c */ /* 0x000fc40001744470 */
[C---:B------:R-:W-:Y:S02]  /*0e30*/  @!P3 IADD3.X R17, R34.reuse, R21, RZ, P6, !PT ;  /* 0x000000152211b210 */ /* 0x040fe400037fe4ff */
[----:B--2---:R-:W-:Y:S01]  /*0e40*/  @!P3 IADD3 R14, P6, R3, R28, RZ ;  /* 0x0000001c030eb210 */ /* 0x004fe20007fde0ff */
[----:B-1----:R-:W-:Y:S01]  /*0e50*/  @!P0 IMAD R28, R35, R32, RZ ;  /* 0x00000020231c8224 */ /* 0x002fe200078e02ff */
[----:B------:R-:W-:Y:S02]  /*0e60*/  @!P0 MOV R6, R8 ;  /* 0x0000000800068202 */ /* 0x000fe40000000f00 */
[----:B------:R-:W-:Y:S01]  /*0e70*/  @!P0 MOV R7, R11 ;  /* 0x0000000b00078202 */ /* 0x000fe20000000f00 */
[C---:B------:R-:W-:Y:S02]  /*0e80*/  @!P0 IMAD R35, R25.reuse, R33, R28 ;  /* 0x0000002119238224 */ /* 0x040fe400078e021c */
[----:B------:R-:W-:Y:S02]  /*0e90*/  @!P0 IMAD.WIDE.U32 R32, R25, R32, R6 ;  /* 0x0000002019208225 */ /* 0x000fe400078e0006 */
[----:B------:R-:W1:Y:S01]  /*0ea0*/  @!P2 LDC.64 R20, c[0x0][0x288] ;  /* 0x0000a200ff14ab82 */ /* 0x000e620000000a00 */
[----:B------:R-:W-:-:S07]  /*0eb0*/  @!P3 IADD3.X R15, R34, R29, RZ, P6, !PT ;  /* 0x0000001d220fb210 */ /* 0x000fce00037fe4ff */
[----:B------:R-:W2:Y:S01]  /*0ec0*/  @!P5 LDC.64 R6, c[0x0][0x288] ;  /* 0x0000a200ff06db82 */ /* 0x000ea20000000a00 */
[----:B------:R-:W-:Y:S02]  /*0ed0*/  CS2R R56, SRZ ;  /* 0x0000000000387805 */ /* 0x000fe4000001ff00 */
[----:B------:R-:W-:Y:S02]  /*0ee0*/  CS2R R38, SRZ ;  /* 0x0000000000267805 */ /* 0x000fe4000001ff00 */
[----:B------:R-:W-:Y:S02]  /*0ef0*/  IADD3 R3, R2, 0x1a0, RZ ;  /* 0x000001a002037810 */ /* 0x000fe40007ffe0ff */
[----:B------:R2:W5:Y:S01]  /*0f00*/  @!P4 LDG.E.64 R56, desc[UR22][R18.64] ;  /* 0x000000161238c981 */ /* 0x000562000c1e1b00 */
[----:B------:R-:W0:Y:S01]  /*0f10*/  @!P0 LDC.64 R28, c[0x0][0x228] ;  /* 0x00008a00ff1c8b82 */ /* 0x000e220000000a00 */
[----:B------:R-:W-:Y:S02]  /*0f20*/  SHF.R.S32.HI R42, RZ, 0x1f, R3 ;  /* 0x0000001fff2a7819 */ /* 0x000fe40000011403 */
[----:B------:R0:W5:Y:S01]  /*0f30*/  @!P4 LDG.E.64 R38, desc[UR22][R4.64] ;  /* 0x000000160426c981 */ /* 0x000162000c1e1b00 */
[----:B------:R-:W-:-:S04]  /*0f40*/  ISETP.GE.U32.AND P4, PT, R3, UR18, PT ;  /* 0x0000001203007c0c */ /* 0x000fc8000bf86070 */
[----:B------:R-:W-:Y:S01]  /*0f50*/  ISETP.GE.AND.EX P4, PT, R42, UR19, PT, P4 ;  /* 0x000000132a007c0c */ /* 0x000fe2000bf86340 */
[----:B------:R-:W0:Y:S01]  /*0f60*/  @!P2 LDC.64 R22, c[0x0][0x230] ;  /* 0x00008c00ff16ab82 */ /* 0x000e220000000a00 */
[----:B------:R-:W-:Y:S02]  /*0f70*/  @!P0 IADD3 R33, R33, R35, RZ ;  /* 0x0000002321218210 */ /* 0x000fe40007ffe0ff */
[----:B------:R-:W-:Y:S02]  /*0f80*/  ISETP.GT.U32.OR P4, PT, R0, 0x29f, P4 ;  /* 0x0000029f0000780c */ /* 0x000fe40002784470 */
[----:B------:R-:W-:Y:S01]  /*0f90*/  @!P0 SHF.L.U32 R25, R32, 0x2, RZ ;  /* 0x0000000220198819 */ /* 0x000fe200000006ff */
[----:B--2---:R-:W-:Y:S01]  /*0fa0*/  @!P5 IMAD R18, R36, R6, RZ ;  /* 0x000000062412d224 */ /* 0x004fe200078e02ff */
[----:B------:R-:W-:Y:S01]  /*0fb0*/  @!P0 SHF.L.U64.HI R32, R32, 0x2, R33 ;  /* 0x0000000220208819 */ /* 0x000fe20000010221 */
[----:B-1----:R-:W-:Y:S01]  /*0fc0*/  @!P2 IMAD R31, R31, R20, RZ ;  /* 0x000000141f1fa224 */ /* 0x002fe200078e02ff */
[----:B0-----:R-:W-:Y:S01]  /*0fd0*/  @!P0 IADD3 R26, P6, R25, R26, RZ ;  /* 0x0000001a191a8210 */ /* 0x001fe20007fde0ff */
[----:B------:R-:W-:Y:S01]  /*0fe0*/  @!P5 IMAD R33, R30, R7, R18 ;  /* 0x000000071e21d224 */ /* 0x000fe200078e0212 */
[----:B------:R-:W-:-:S02]  /*0ff0*/  @!P2 MOV R4, R8 ;  /* 0x000000080004a202 */ /* 0x000fc40000000f00 */
[-C--:B------:R-:W-:Y:S02]  /*1000*/  @!P2 MOV R5, R11.reuse ;  /* 0x0000000b0005a202 */ /* 0x080fe40000000f00 */
[----:B------:R-:W-:Y:S02]  /*1010*/  @!P5 MOV R18, R8 ;  /* 0x000000080012d202 */ /* 0x000fe40000000f00 */
[----:B------:R-:W-:Y:S01]  /*1020*/  @!P5 MOV R19, R11 ;  /* 0x0000000b0013d202 */ /* 0x000fe20000000f00 */
[----:B------:R-:W-:Y:S01]  /*1030*/  @!P2 IMAD R31, R24, R21, R31 ;  /* 0x00000015181fa224 */ /* 0x000fe200078e021f */
[----:B------:R-:W-:Y:S01]  /*1040*/  @!P0 IADD3.X R27, R32, R27, RZ, P6, !PT ;  /* 0x0000001b201b8210 */ /* 0x000fe200037fe4ff */
[----:B------:R-:W-:Y:S01]  /*1050*/  @!P2 IMAD.WIDE.U32 R20, R24, R20, R4 ;  /* 0x000000141814a225 */ /* 0x000fe200078e0004 */
[----:B------:R-:W-:Y:S02]  /*1060*/  @!P0 IADD3 R28, P6, R25, R28, RZ ;  /* 0x0000001c191c8210 */ /* 0x000fe40007fde0ff */
[----:B------:R-:W0:Y:S01]  /*1070*/  @!P2 LDC.64 R24, c[0x0][0x228] ;  /* 0x00008a00ff18ab82 */ /* 0x000e220000000a00 */
[----:B------:R-:W-:Y:S01]  /*1080*/  @!P5 IMAD.WIDE.U32 R6, R30, R6, R18 ;  /* 0x000000061e06d225 */ /* 0x000fe200078e0012 */
[----:B------:R-:W-:-:S06]  /*1090*/  @!P2 IADD3 R5, R21, R31, RZ ;  /* 0x0000001f1505a210 */ /* 0x000fcc0007ffe0ff */
[----:B------:R-:W1:Y:S01]  /*10a0*/  @!P4 LDC.64 R18, c[0x0][0x288] ;  /* 0x0000a200ff12cb82 */ /* 0x000e620000000a00 */
[----:B------:R-:W-:Y:S02]  /*10b0*/  @!P0 IADD3.X R29, R32, R29, RZ, P6, !PT ;  /* 0x0000001d201d8210 */ /* 0x000fe400037fe4ff */
[C---:B------:R-:W-:Y:S02]  /*10c0*/  @!P2 SHF.L.U64.HI R32, R20.reuse, 0x2, R5 ;  /* 0x000000021420a819 */ /* 0x040fe40000010205 */
[----:B------:R-:W-:-:S03]  /*10d0*/  @!P2 SHF.L.U32 R31, R20, 0x2, RZ ;  /* 0x00000002141fa819 */ /* 0x000fc600000006ff */
[----:B------:R-:W2:Y:S01]  /*10e0*/  @!P5 LDC.64 R4, c[0x0][0x230] ;  /* 0x00008c00ff04db82 */ /* 0x000ea20000000a00 */
[C---:B------:R-:W-:Y:S02]  /*10f0*/  @!P2 IADD3 R22, P6, R31.reuse, R22, RZ ;  /* 0x000000161f16a210 */ /* 0x040fe40007fde0ff */
[----:B------:R-:W-:Y:S02]  /*1100*/  CS2R R36, SRZ ;  /* 0x0000000000247805 */ /* 0x000fe4000001ff00 */
[----:B------:R-:W-:Y:S02]  /*1110*/  CS2R R54, SRZ ;  /* 0x0000000000367805 */ /* 0x000fe4000001ff00 */
[----:B------:R-:W-:Y:S01]  /*1120*/  IADD3 R44, R2, 0x180, RZ ;  /* 0x00000180022c7810 */ /* 0x000fe20007ffe0ff */
[----:B------:R-:W2:Y:S01]  /*1130*/  @!P5 LDC.64 R20, c[0x0][0x228] ;  /* 0x00008a00ff14db82 */ /* 0x000ea20000000a00 */
[----:B------:R-:W-:Y:S01]  /*1140*/  @!P2 IADD3.X R23, R32, R23, RZ, P6, !PT ;  /* 0x000000172017a210 */ /* 0x000fe200037fe4ff */
[----:B------:R1:W5:Y:S01]  /*1150*/  @!P3 LDG.E.64 R36, desc[UR22][R14.64] ;  /* 0x000000160e24b981 */ /* 0x000362000c1e1b00 */
[----:B0-----:R-:W-:-:S02]  /*1160*/  @!P2 IADD3 R24, P6, R31, R24, RZ ;  /* 0x000000181f18a210 */ /* 0x001fc40007fde0ff */
[----:B------:R-:W-:Y:S01]  /*1170*/  @!P5 IADD3 R31, R7, R33, RZ ;  /* 0x00000021071fd210 */ /* 0x000fe20007ffe0ff */
[----:B------:R0:W5:Y:S01]  /*1180*/  @!P3 LDG.E.64 R54, desc[UR22][R16.64] ;  /* 0x000000161036b981 */ /* 0x000162000c1e1b00 */
[----:B------:R-:W-:Y:S02]  /*1190*/  ISETP.GE.U32.AND P3, PT, R44, UR18, PT ;  /* 0x000000122c007c0c */ /* 0x000fe4000bf66070 */
[----:B------:R-:W-:Y:S01]  /*11a0*/  @!P5 SHF.L.U32 R7, R6, 0x2, RZ ;  /* 0x000000020607d819 */ /* 0x000fe200000006ff */
[----:B-1----:R-:W-:Y:S01]  /*11b0*/  @!P4 IMAD R14, R42, R18, RZ ;  /* 0x000000122a0ec224 */ /* 0x002fe200078e02ff */
[----:B------:R-:W-:Y:S02]  /*11c0*/  @!P5 SHF.L.U64.HI R6, R6, 0x2, R31 ;  /* 0x000000020606d819 */ /* 0x000fe4000001021f */
[----:B------:R-:W-:Y:S01]  /*11d0*/  CS2R R52, SRZ ;  /* 0x0000000000347805 */ /* 0x000fe2000001ff00 */
[----:B------:R-:W-:Y:S01]  /*11e0*/  @!P4 IMAD R31, R3, R19, R14 ;  /* 0x00000013031fc224 */ /* 0x000fe200078e020e */
[----:B------:R-:W-:-:S02]  /*11f0*/  CS2R R14, SRZ ;  /* 0x00000000000e7805 */ /* 0x000fc4000001ff00 */
[----:B------:R-:W-:Y:S02]  /*1200*/  IADD3 R46, R2, 0x20, RZ ;  /* 0x00000020022e7810 */ /* 0x000fe40007ffe0ff */
[----:B------:R-:W-:Y:S01]  /*1210*/  @!P2 IADD3.X R25, R32, R25, RZ, P6, !PT ;  /* 0x000000192019a210 */ /* 0x000fe200037fe4ff */
[----:B------:R-:W5:Y:S01]  /*1220*/  @!P0 LDG.E.64 R52, desc[UR22][R26.64] ;  /* 0x000000161a348981 */ /* 0x000f62000c1e1b00 */
[----:B--2---:R-:W-:Y:S02]  /*1230*/  @!P5 IADD3 R4, P6, R7, R4, RZ ;  /* 0x000000040704d210 */ /* 0x004fe40007fde0ff */
[----:B------:R-:W-:Y:S01]  /*1240*/  SHF.R.S32.HI R47, RZ, 0x1f, R46 ;  /* 0x0000001fff2f7819 */ /* 0x000fe2000001142e */
[----:B------:R1:W5:Y:S01]  /*1250*/  @!P0 LDG.E.64 R14, desc[UR22][R28.64] ;  /* 0x000000161c0e8981 */ /* 0x000362000c1e1b00 */
[----:B------:R-:W-:Y:S02]  /*1260*/  ISETP.GE.U32.AND P0, PT, R46, UR18, PT ;  /* 0x000000122e007c0c */ /* 0x000fe4000bf06070 */
[----:B0-----:R-:W-:-:S02]  /*1270*/  @!P4 MOV R16, R8 ;  /* 0x000000080010c202 */ /* 0x001fc40000000f00 */
[----:B------:R-:W-:Y:S02]  /*1280*/  @!P4 MOV R17, R11 ;  /* 0x0000000b0011c202 */ /* 0x000fe40000000f00 */
[----:B------:R-:W-:Y:S02]  /*1290*/  @!P5 IADD3.X R5, R6, R5, RZ, P6, !PT ;  /* 0x000000050605d210 */ /* 0x000fe400037fe4ff */
[----:B------:R-:W-:Y:S02]  /*12a0*/  ISETP.GE.AND.EX P0, PT, R47, UR19, PT, P0 ;  /* 0x000000132f007c0c */ /* 0x000fe4000bf06300 */
[----:B------:R-:W-:Y:S02]  /*12b0*/  CS2R R34, SRZ ;  /* 0x0000000000227805 */ /* 0x000fe4000001ff00 */
[----:B------:R-:W-:Y:S01]  /*12c0*/  @!P5 IADD3 R20, P6, R7, R20, RZ ;  /* 0x000000140714d210 */ /* 0x000fe20007fde0ff */
[----:B------:R-:W-:Y:S01]  /*12d0*/  @!P4 IMAD.WIDE.U32 R18, R3, R18, R16 ;  /* 0x000000120312c225 */ /* 0x000fe200078e0010 */
[----:B------:R-:W-:-:S02]  /*12e0*/  CS2R R16, SRZ ;  /* 0x0000000000107805 */ /* 0x000fc4000001ff00 */
[----:B------:R-:W-:Y:S01]  /*12f0*/  ISETP.GT.U32.OR P0, PT, R0, 0x29f, P0 ;  /* 0x0000029f0000780c */ /* 0x000fe20000704470 */
[----:B-1----:R-:W0:Y:S01]  /*1300*/  @!P4 LDC.64 R28, c[0x0][0x230] ;  /* 0x00008c00ff1ccb82 */ /* 0x002e220000000a00 */
[----:B------:R-:W-:Y:S01]  /*1310*/  @!P5 IADD3.X R21, R6, R21, RZ, P6, !PT ;  /* 0x000000150615d210 */ /* 0x000fe200037fe4ff */
[----:B------:R1:W5:Y:S04]  /*1320*/  @!P2 LDG.E.64 R34, desc[UR22][R22.64] ;  /* 0x000000161622a981 */ /* 0x000368000c1e1b00 */
[----:B------:R2:W5:Y:S01]  /*1330*/  @!P2 LDG.E.64 R16, desc[UR22][R24.64] ;  /* 0x000000161810a981 */ /* 0x000562000c1e1b00 */
[----:B------:R-:W-:-:S05]  /*1340*/  @!P4 IADD3 R3, R19, R31, RZ ;  /* 0x0000001f1303c210 */ /* 0x000fca0007ffe0ff */
[----:B------:R-:W0:Y:S01]  /*1350*/  @!P0 LDC.64 R30, c[0x0][0x288] ;  /* 0x0000a200ff1e8b82 */ /* 0x000e220000000a00 */
[C---:B------:R-:W-:Y:S02]  /*1360*/  @!P4 SHF.L.U32 R43, R18.reuse, 0x2, RZ ;  /* 0x00000002122bc819 */ /* 0x040fe400000006ff */
[----:B------:R-:W-:Y:S02]  /*1370*/  CS2R R32, SRZ ;  /* 0x0000000000207805 */ /* 0x000fe4000001ff00 */
[----:B------:R-:W-:Y:S02]  /*1380*/  @!P4 SHF.L.U64.HI R3, R18, 0x2, R3 ;  /* 0x000000021203c819 */ /* 0x000fe40000010203 */
[----:B------:R-:W-:Y:S01]  /*1390*/  CS2R R18, SRZ ;  /* 0x0000000000127805 */ /* 0x000fe2000001ff00 */
[----:B-1----:R-:W1:Y:S01]  /*13a0*/  @!P4 LDC.64 R22, c[0x0][0x228] ;  /* 0x00008a00ff16cb82 */ /* 0x002e620000000a00 */
[----:B------:R-:W-:Y:S01]  /*13b0*/  IADD3 R62, R2, 0x60, RZ ;  /* 0x00000060023e7810 */ /* 0x000fe20007ffe0ff */
[----:B------:R2:W5:Y:S03]  /*13c0*/  @!P5 LDG.E.64 R32, desc[UR22][R4.64] ;  /* 0x000000160420d981 */ /* 0x000566000c1e1b00 */
[----:B------:R-:W-:Y:S01]  /*13d0*/  ISETP.GE.U32.AND P6, PT, R62, UR18, PT ;  /* 0x000000123e007c0c */ /* 0x000fe2000bfc6070 */
[----:B------:R0:W5:Y:S02]  /*13e0*/  @!P5 LDG.E.64 R18, desc[UR22][R20.64] ;  /* 0x000000161412d981 */ /* 0x000164000c1e1b00 */
[----:B------:R-:W1:Y:S02]  /*13f0*/  @!P0 LDC.64 R50, c[0x0][0x230] ;  /* 0x00008c00ff328b82 */ /* 0x000e640000000a00 */
[----:B----4-:R-:W-:Y:S04]  /*1400*/  STL [R1+0x40], R60 ;  /* 0x0000403c01007387 */ /* 0x010fe80000100800 */
[----:B------:R-:W-:Y:S04]  /*1410*/  STL [R1+0x3c], R61 ;  /* 0x00003c3d01007387 */ /* 0x000fe80000100800 */
[----:B---3--:R3:W-:Y:S02]  /*1420*/  STL.64 [R1+0x48], R12 ;  /* 0x0000480c01007387 */ /* 0x0087e40000100a00 */
[----:B---3--:R-:W-:-:S04]  /*1430*/  SHF.R.S32.HI R12, RZ, 0x1f, R44 ;  /* 0x0000001fff0c7819 */ /* 0x008fc8000001142c */
[----:B------:R-:W-:-:S04]  /*1440*/  ISETP.GE.AND.EX P3, PT, R12, UR19, PT, P3 ;  /* 0x000000130c007c0c */ /* 0x000fc8000bf66330 */
[----:B------:R-:W-:Y:S02]  /*1450*/  ISETP.GT.U32.OR P3, PT, R0, 0x29f, P3 ;  /* 0x0000029f0000780c */ /* 0x000fe40001f64470 */
[----:B------:R-:W-:-:S04]  /*1460*/  IADD3 R13, R2, 0x40, RZ ;  /* 0x00000040020d7810 */ /* 0x000fc80007ffe0ff */
[----:B------:R-:W-:Y:S02]  /*1470*/  SHF.R.S32.HI R45, RZ, 0x1f, R13 ;  /* 0x0000001fff2d7819 */ /* 0x000fe4000001140d */
[----:B------:R-:W-:-:S05]  /*1480*/  ISETP.GE.U32.AND P2, PT, R13, UR18, PT ;  /* 0x000000120d007c0c */ /* 0x000fca000bf46070 */
[----:B------:R-:W3:Y:S01]  /*1490*/  @!P3 LDC.64 R6, c[0x0][0x288] ;  /* 0x0000a200ff06bb82 */ /* 0x000ee20000000a00 */
[----:B------:R-:W-:-:S04]  /*14a0*/  ISETP.GE.AND.EX P2, PT, R45, UR19, PT, P2 ;  /* 0x000000132d007c0c */ /* 0x000fc8000bf46320 */
[----:B------:R-:W-:-:S03]  /*14b0*/  ISETP.GT.U32.OR P2, PT, R0, 0x29f, P2 ;  /* 0x0000029f0000780c */ /* 0x000fc60001744470 */
[----:B------:R-:W4:Y:S01]  /*14c0*/  @!P3 LDC.64 R26, c[0x0][0x230] ;  /* 0x00008c00ff1abb82 */ /* 0x000f220000000a00 */
[----:B--2---:R-:W-:Y:S02]  /*14d0*/  @!P3 MOV R24, R8 ;  /* 0x000000080018b202 */ /* 0x004fe40000000f00 */
[----:B------:R-:W-:-:S05]  /*14e0*/  @!P3 MOV R25, R11 ;  /* 0x0000000b0019b202 */ /* 0x000fca0000000f00 */
[----:B------:R-:W2:Y:S01]  /*14f0*/  @!P3 LDC.64 R4, c[0x0][0x228] ;  /* 0x00008a00ff04bb82 */ /* 0x000ea20000000a00 */
[----:B---3--:R-:W-:Y:S01]  /*1500*/  @!P3 IMAD R42, R12, R6, RZ ;  /* 0x000000060c2ab224 */ /* 0x008fe200078e02ff */
[----:B------:R-:W-:-:S06]  /*1510*/  SHF.R.S32.HI R12, RZ, 0x1f, R62 ;  /* 0x0000001fff0c7819 */ /* 0x000fcc000001143e */
[----:B0-----:R-:W0:Y:S01]  /*1520*/  @!P2 LDC.64 R20, c[0x0][0x288] ;  /* 0x0000a200ff14ab82 */ /* 0x001e220000000a00 */
[----:B------:R-:W-:Y:S01]  /*1530*/  @!P3 IMAD R42, R44, R7, R42 ;  /* 0x000000072c2ab224 */ /* 0x000fe200078e022a */
[----:B------:R-:W-:Y:S01]  /*1540*/  ISETP.GE.AND.EX P6, PT, R12, UR19, PT, P6 ;  /* 0x000000130c007c0c */ /* 0x000fe2000bfc6360 */
[----:B------:R-:W-:-:S03]  /*1550*/  @!P3 IMAD.WIDE.U32 R6, R44, R6, R24 ;  /* 0x000000062c06b225 */ /* 0x000fc600078e0018 */
[----:B------:R-:W-:Y:S02]  /*1560*/  ISETP.GT.U32.OR P5, PT, R0, 0x29f, P6 ;  /* 0x0000029f0000780c */ /* 0x000fe400037a4470 */
[----:B------:R-:W3:Y:S01]  /*1570*/  @!P0 LDC.64 R24, c[0x0][0x228] ;  /* 0x00008a00ff188b82 */ /* 0x000ee20000000a00 */
[----:B------:R-:W-:Y:S02]  /*1580*/  @!P4 IADD3 R28, P6, R43, R28, RZ ;  /* 0x0000001c2b1cc210 */ /* 0x000fe40007fde0ff */
[----:B------:R-:W-:Y:S01]  /*1590*/  @!P3 IADD3 R7, R7, R42, RZ ;  /* 0x0000002a0707b210 */ /* 0x000fe20007ffe0ff */
[----:B------:R-:W-:Y:S01]  /*15a0*/  @!P0 IMAD R42, R47, R30, RZ ;  /* 0x0000001e2f2a8224 */ /* 0x000fe200078e02ff */
[----:B------:R-:W-:Y:S02]  /*15b0*/  @!P4 IADD3.X R29, R3, R29, RZ, P6, !PT ;  /* 0x0000001d031dc210 */ /* 0x000fe400037fe4ff */
[----:B-1----:R-:W-:Y:S01]  /*15c0*/  @!P4 IADD3 R22, P6, R43, R22, RZ ;  /* 0x000000162b16c210 */ /* 0x002fe20007fde0ff */
[----:B------:R-:W-:Y:S01]  /*15d0*/  @!P0 IMAD R31, R46, R31, R42 ;  /* 0x0000001f2e1f8224 */ /* 0x000fe200078e022a */
[----:B------:R-:W-:-:S02]  /*15e0*/  @!P3 SHF.L.U32 R44, R6, 0x2, RZ ;  /* 0x00000002062cb819 */ /* 0x000fc400000006ff */
[----:B------:R-:W-:Y:S01]  /*15f0*/  @!P0 MOV R42, R8 ;  /* 0x00000008002a8202 */ /* 0x000fe20000000f00 */
[----:B------:R-:W1:Y:S01]  /*1600*/  @!P5 LDC.64 R66, c[0x0][0x230] ;  /* 0x00008c00ff42db82 */ /* 0x000e620000000a00 */
[----:B------:R-:W-:Y:S02]  /*1610*/  @!P0 MOV R43, R11 ;  /* 0x0000000b002b8202 */ /* 0x000fe40000000f00 */
[----:B------:R-:W-:Y:S02]  /*1620*/  @!P4 IADD3.X R23, R3, R23, RZ, P6, !PT ;  /* 0x000000170317c210 */ /* 0x000fe400037fe4ff */
[----:B------:R-:W-:Y:S01]  /*1630*/  @!P3 SHF.L.U64.HI R3, R6, 0x2, R7 ;  /* 0x000000020603b819 */ /* 0x000fe20000010207 */
[----:B------:R-:W-:Y:S01]  /*1640*/  @!P0 IMAD.WIDE.U32 R42, R46, R30, R42 ;  /* 0x0000001e2e2a8225 */ /* 0x000fe200078e002a */
[C---:B----4-:R-:W-:Y:S01]  /*1650*/  @!P3 IADD3 R26, P6, R44.reuse, R26, RZ ;  /* 0x0000001a2c1ab210 */ /* 0x050fe20007fde0ff */
[----:B------:R-:W4:Y:S03]  /*1660*/  @!P5 LDC.64 R6, c[0x0][0x288] ;  /* 0x0000a200ff06db82 */ /* 0x000f260000000a00 */
[----:B------:R-:W-:Y:S01]  /*1670*/  @!P3 IADD3.X R27, R3, R27, RZ, P6, !PT ;  /* 0x0000001b031bb210 */ /* 0x000fe200037fe4ff */
[----:B0-----:R-:W-:Y:S01]  /*1680*/  @!P2 IMAD R30, R45, R20, RZ ;  /* 0x000000142d1ea224 */ /* 0x001fe200078e02ff */
[----:B--2---:R-:W-:-:S02]  /*1690*/  @!P3 IADD3 R4, P6, R44, R4, RZ ;  /* 0x000000042c04b210 */ /* 0x004fc40007fde0ff */
[----:B------:R-:W-:Y:S01]  /*16a0*/  @!P0 IADD3 R31, R43, R31, RZ ;  /* 0x0000001f2b1f8210 */ /* 0x000fe20007ffe0ff */
[----:B------:R-:W0:Y:S01]  /*16b0*/  @!P2 LDC.64 R46, c[0x0][0x230] ;  /* 0x00008c00ff2eab82 */ /* 0x000e220000000a00 */
[C---:B------:R-:W-:Y:S02]  /*16c0*/  @!P0 SHF.L.U32 R43, R42.reuse, 0x2, RZ ;  /* 0x000000022a2b8819 */ /* 0x040fe400000006ff */
[----:B------:R-:W-:Y:S01]  /*16d0*/  @!P3 IADD3.X R5, R3, R5, RZ, P6, !PT ;  /* 0x000000050305b210 */ /* 0x000fe200037fe4ff */
[----:B------:R-:W-:Y:S01]  /*16e0*/  @!P2 IMAD R3, R13, R21, R30 ;  /* 0x000000150d03a224 */ /* 0x000fe200078e021e */
[----:B------:R-:W-:Y:S02]  /*16f0*/  @!P0 SHF.L.U64.HI R42, R42, 0x2, R31 ;  /* 0x000000022a2a8819 */ /* 0x000fe4000001021f */
[----:B------:R-:W-:Y:S01]  /*1700*/  @!P2 MOV R30, R8 ;  /* 0x00000008001ea202 */ /* 0x000fe20000000f00 */
[----:B------:R-:W2:Y:S01]  /*1710*/  @!P2 LDC.64 R44, c[0x0][0x228] ;  /* 0x00008a00ff2cab82 */ /* 0x000ea20000000a00 */
[----:B------:R-:W-:-:S02]  /*1720*/  @!P2 MOV R31, R11 ;  /* 0x0000000b001fa202 */ /* 0x000fc40000000f00 */
[----:B------:R-:W-:Y:S01]  /*1730*/  @!P0 IADD3 R50, P6, R43, R50, RZ ;  /* 0x000000322b328210 */ /* 0x000fe20007fde0ff */
[----:B------:R-:W-:-:S03]  /*1740*/  @!P2 IMAD.WIDE.U32 R20, R13, R20, R30 ;  /* 0x000000140d14a225 */ /* 0x000fc600078e001e */
[----:B------:R-:W-:Y:S01]  /*1750*/  @!P0 IADD3.X R51, R42, R51, RZ, P6, !PT ;  /* 0x000000332a338210 */ /* 0x000fe200037fe4ff */
[----:B------:R-:W1:Y:S01]  /*1760*/  @!P5 LDC.64 R68, c[0x0][0x228] ;  /* 0x00008a00ff44db82 */ /* 0x000e620000000a00 */
[----:B------:R-:W-:Y:S02]  /*1770*/  @!P2 IADD3 R3, R21, R3, RZ ;  /* 0x000000031503a210 */ /* 0x000fe40007ffe0ff */
[----:B---3--:R-:W-:Y:S02]  /*1780*/  @!P0 IADD3 R24, P6, R43, R24, RZ ;  /* 0x000000182b188210 */ /* 0x008fe40007fde0ff */
[----:B------:R-:W-:Y:S02]  /*1790*/  CS2R R30, SRZ ;  /* 0x00000000001e7805 */ /* 0x000fe4000001ff00 */
[C---:B------:R-:W-:Y:S02]  /*17a0*/  @!P2 SHF.L.U32 R43, R20.reuse, 0x2, RZ ;  /* 0x00000002142ba819 */ /* 0x040fe400000006ff */
[----:B------:R-:W-:-:S02]  /*17b0*/  @!P2 SHF.L.U64.HI R3, R20, 0x2, R3 ;  /* 0x000000021403a819 */ /* 0x000fc40000010203 */
[----:B------:R-:W-:Y:S01]  /*17c0*/  CS2R R20, SRZ ;  /* 0x0000000000147805 */ /* 0x000fe2000001ff00 */
[----:B------:R3:W5:Y:S01]  /*17d0*/  @!P4 LDG.E.64 R30, desc[UR22][R28.64] ;  /* 0x000000161c1ec981 */ /* 0x000762000c1e1b00 */
[----:B------:R-:W-:-:S04]  /*17e0*/  @!P0 IADD3.X R25, R42, R25, RZ, P6, !PT ;  /* 0x000000192a198210 */ /* 0x000fc800037fe4ff */
[----:B------:R0:W5:Y:S01]  /*17f0*/  @!P4 LDG.E.64 R20, desc[UR22][R22.64] ;  /* 0x000000161614c981 */ /* 0x000162000c1e1b00 */
[----:B------:R-:W-:Y:S01]  /*1800*/  IADD3 R60, R2, 0x80, RZ ;  /* 0x00000080023c7810 */ /* 0x000fe20007ffe0ff */
[----:B----4-:R-:W-:Y:S01]  /*1810*/  @!P5 IMAD R42, R12, R6, RZ ;  /* 0x000000060c2ad224 */ /* 0x010fe200078e02ff */
[----:B------:R-:W-:Y:S02]  /*1820*/  IADD3 R12, R2, 0xa0, RZ ;  /* 0x000000a0020c7810 */ /* 0x000fe40007ffe0ff */
[----:B---3--:R-:W-:Y:S02]  /*1830*/  CS2R R28, SRZ ;  /* 0x00000000001c7805 */ /* 0x008fe4000001ff00 */
[----:B0-----:R-:W-:Y:S02]  /*1840*/  CS2R R22, SRZ ;  /* 0x0000000000167805 */ /* 0x001fe4000001ff00 */
[----:B------:R-:W-:Y:S02]  /*1850*/  SHF.R.S32.HI R61, RZ, 0x1f, R60 ;  /* 0x0000001fff3d7819 */ /* 0x000fe4000001143c */
[----:B------:R0:W5:Y:S01]  /*1860*/  @!P3 LDG.E.64 R28, desc[UR22][R26.64] ;  /* 0x000000161a1cb981 */ /* 0x000162000c1e1b00 */
[----:B------:R-:W-:-:S02]  /*1870*/  ISETP.GE.U32.AND P4, PT, R60, UR18, PT ;  /* 0x000000123c007c0c */ /* 0x000fc4000bf86070 */
[----:B------:R-:W-:Y:S01]  /*1880*/  SHF.R.S32.HI R13, RZ, 0x1f, R12 ;  /* 0x0000001fff0d7819 */ /* 0x000fe2000001140c */
[----:B------:R3:W5:Y:S01]  /*1890*/  @!P3 LDG.E.64 R22, desc[UR22][R4.64] ;  /* 0x000000160416b981 */ /* 0x000762000c1e1b00 */
[----:B------:R-:W-:Y:S02]  /*18a0*/  ISETP.GE.U32.AND P3, PT, R12, UR18, PT ;  /* 0x000000120c007c0c */ /* 0x000fe4000bf66070 */
[----:B------:R-:W-:Y:S02]  /*18b0*/  ISETP.GE.AND.EX P4, PT, R61, UR19, PT, P4 ;  /* 0x000000133d007c0c */ /* 0x000fe4000bf86340 */
[----:B------:R-:W-:Y:S02]  /*18c0*/  ISETP.GE.AND.EX P3, PT, R13, UR19, PT, P3 ;  /* 0x000000130d007c0c */ /* 0x000fe4000bf66330 */
[----:B------:R-:W-:Y:S02]  /*18d0*/  ISETP.GT.U32.OR P4, PT, R0, 0x29f, P4 ;  /* 0x0000029f0000780c */ /* 0x000fe40002784470 */
[----:B0-----:R-:W-:-:S02]  /*18e0*/  CS2R R26, SRZ ;  /* 0x00000000001a7805 */ /* 0x001fc4000001ff00 */
[----:B------:R-:W-:Y:S02]  /*18f0*/  ISETP.GT.U32.OR P3, PT, R0, 0x29f, P3 ;  /* 0x0000029f0000780c */ /* 0x000fe40001f64470 */
[----:B------:R-:W-:Y:S02]  /*1900*/  IADD3 R63, R2, 0x1e0, RZ ;  /* 0x000001e0023f7810 */ /* 0x000fe40007ffe0ff */
[----:B------:R0:W5:Y:S01]  /*1910*/  @!P0 LDG.E.64 R26, desc[UR22][R50.64] ;  /* 0x00000016321a8981 */ /* 0x000162000c1e1b00 */
[----:B------:R-:W-:Y:S01]  /*1920*/  @!P5 IMAD R42, R62, R7, R42 ;  /* 0x000000073e2ad224 */ /* 0x000fe200078e022a */
[----:B------:R-:W-:Y:S02]  /*1930*/  ISETP.GE.U32.AND P6, PT, R63, UR18, PT ;  /* 0x000000123f007c0c */ /* 0x000fe4000bfc6070 */
[----:B------:R-:W-:Y:S01]  /*1940*/  SHF.R.S32.HI R7, RZ, 0x1f, R63 ;  /* 0x0000001fff077819 */ /* 0x000fe2000001143f */
[----:B---3--:R-:W3:Y:S01]  /*1950*/  @!P4 LDC.64 R4, c[0x0][0x288] ;  /* 0x0000a200ff04cb82 */ /* 0x008ee20000000a00 */
[----:B0-----:R-:W-:-:S02]  /*1960*/  CS2R R50, SRZ ;  /* 0x0000000000327805 */ /* 0x001fc4000001ff00 */
[----:B------:R-:W-:-:S05]  /*1970*/  ISETP.GE.AND.EX P6, PT, R7, UR19, PT, P6 ;  /* 0x0000001307007c0c */ /* 0x000fca000bfc6360 */
[----:B------:R-:W0:Y:S01]  /*1980*/  @!P3 LDC.64 R70, c[0x0][0x288] ;  /* 0x0000a200ff46bb82 */ /* 0x000e220000000a00 */
[----:B------:R4:W5:Y:S01]  /*1990*/  @!P0 LDG.E.64 R50, desc[UR22][R24.64] ;  /* 0x0000001618328981 */ /* 0x000962000c1e1b00 */
[----:B------:R-:W-:Y:S02]  /*19a0*/  @!P2 IADD3 R46, P0, R43, R46, RZ ;  /* 0x0000002e2b2ea210 */ /* 0x000fe40007f1e0ff */
[----:B------:R-:W-:-:S04]  /*19b0*/  ISETP.GT.U32.OR P6, PT, R0, 0x29f, P6 ;  /* 0x0000029f0000780c */ /* 0x000fc800037c4470 */
[----:B------:R-:W0:Y:S01]  /*19c0*/  @!P3 LDC.64 R76, c[0x0][0x228] ;  /* 0x00008a00ff4cbb82 */ /* 0x000e220000000a00 */
[----:B----4-:R-:W-:Y:S02]  /*19d0*/  @!P5 MOV R24, R8 ;  /* 0x000000080018d202 */ /* 0x010fe40000000f00 */
[----:B------:R-:W-:-:S03]  /*19e0*/  @!P5 MOV R25, R11 ;  /* 0x0000000b0019d202 */ /* 0x000fc60000000f00 */
[----:B------:R-:W-:Y:S01]  /*19f0*/  @!P5 IMAD.WIDE.U32 R6, R62, R6, R24 ;  /* 0x000000063e06d225 */ /* 0x000fe200078e0018 */
[----:B------:R-:W-:Y:S02]  /*1a00*/  @!P2 IADD3.X R47, R3, R47, RZ, P0, !PT ;  /* 0x0000002f032fa210 */ /* 0x000fe400007fe4ff */
[----:B------:R-:W4:Y:S01]  /*1a10*/  @!P6 LDC.64 R62, c[0x0][0x288] ;  /* 0x0000a200ff3eeb82 */ /* 0x000f220000000a00 */
[----:B--2---:R-:W-:Y:S02]  /*1a20*/  @!P2 IADD3 R44, P0, R43, R44, RZ ;  /* 0x0000002c2b2ca210 */ /* 0x004fe40007f1e0ff */
[----:B------:R-:W-:Y:S02]  /*1a30*/  @!P5 IADD3 R7, R7, R42, RZ ;  /* 0x0000002a0707d210 */ /* 0x000fe40007ffe0ff */
[C---:B------:R-:W-:Y:S02]  /*1a40*/  @!P5 SHF.L.U32 R42, R6.reuse, 0x2, RZ ;  /* 0x00000002062ad819 */ /* 0x040fe400000006ff */
[----:B------:R-:W-:Y:S01]  /*1a50*/  @!P2 IADD3.X R45, R3, R45, RZ, P0, !PT ;  /* 0x0000002d032da210 */ /* 0x000fe200007fe4ff */
[----:B---3--:R-:W-:Y:S01]  /*1a60*/  @!P4 IMAD R74, R61, R4, RZ ;  /* 0x000000043d4ac224 */ /* 0x008fe200078e02ff */
[----:B------:R-:W-:Y:S01]  /*1a70*/  @!P5 SHF.L.U64.HI R3, R6, 0x2, R7 ;  /* 0x000000020603d819 */ /* 0x000fe20000010207 */
[----:B------:R-:W2:Y:S01]  /*1a80*/  @!P4 LDC.64 R24, c[0x0][0x228] ;  /* 0x00008a00ff18cb82 */ /* 0x000ea20000000a00 */
[----:B-1----:R-:W-:-:S02]  /*1a90*/  @!P5 IADD3 R66, P0, R42, R66, RZ ;  /* 0x000000422a42d210 */ /* 0x002fc40007f1e0ff */
[----:B------:R-:W-:Y:S02]  /*1aa0*/  @!P4 MOV R43, R11 ;  /* 0x0000000b002bc202 */ /* 0x000fe40000000f00 */
[----:B------:R-:W-:-:S03]  /*1ab0*/  @!P5 IADD3.X R67, R3, R67, RZ, P0, !PT ;  /* 0x000000430343d210 */ /* 0x000fc600007fe4ff */
[----:B------:R-:W1:Y:S01]  /*1ac0*/  @!P4 LDC.64 R6, c[0x0][0x230] ;  /* 0x00008c00ff06cb82 */ /* 0x000e620000000a00 */
[----:B------:R-:W-:Y:S02]  /*1ad0*/  @!P5 IADD3 R68, P0, R42, R68, RZ ;  /* 0x000000442a44d210 */ /* 0x000fe40007f1e0ff */
[----:B------:R-:W-:Y:S01]  /*1ae0*/  @!P4 MOV R42, R8 ;  /* 0x00000008002ac202 */ /* 0x000fe20000000f00 */
[----:B0-----:R-:W-:Y:S02]  /*1af0*/  @!P3 IMAD R75, R13, R70, RZ ;  /* 0x000000460d4bb224 */ /* 0x001fe400078e02ff */
[C---:B------:R-:W-:Y:S01]  /*1b00*/  @!P4 IMAD R74, R60.reuse, R5, R74 ;  /* 0x000000053c4ac224 */ /* 0x040fe200078e024a */
[----:B------:R-:W-:Y:S01]  /*1b10*/  MOV R61, R73 ;  /* 0x00000049003d7202 */ /* 0x000fe20000000f00 */
[----:B------:R-:W-:Y:S01]  /*1b20*/  @!P4 IMAD.WIDE.U32 R4, R60, R4, R42 ;  /* 0x000000043c04c225 */ /* 0x000fe200078e002a */
[----:B------:R-:W-:Y:S01]  /*1b30*/  MOV R60, R72 ;  /* 0x00000048003c7202 */ /* 0x000fe20000000f00 */
[----:B------:R-:W0:Y:S01]  /*1b40*/  @!P3 LDC.64 R42, c[0x0][0x230] ;  /* 0x00008c00ff2abb82 */ /* 0x000e220000000a00 */
[----:B------:R-:W-:Y:S01]  /*1b50*/  @!P3 MOV R72, R8 ;  /* 0x000000080048b202 */ /* 0x000fe20000000f00 */
[----:B------:R-:W-:Y:S01]  /*1b60*/  @!P3 IMAD R75, R12, R71, R75 ;  /* 0x000000470c4bb224 */ /* 0x000fe200078e024b */
[----:B------:R-:W-:-:S02]  /*1b70*/  IADD3 R71, R2, 0xa0, RZ ;  /* 0x000000a002477810 */ /* 0x000fc40007ffe0ff */
[----:B------:R-:W-:Y:S02]  /*1b80*/  @!P3 MOV R73, R11 ;  /* 0x0000000b0049b202 */ /* 0x000fe40000000f00 */
[----:B------:R-:W-:Y:S01]  /*1b90*/  @!P5 IADD3.X R69, R3, R69, RZ, P0, !PT ;  /* 0x000000450345d210 */ /* 0x000fe200007fe4ff */
[----:B------:R-:W-:Y:S01]  /*1ba0*/  @!P3 IMAD.WIDE.U32 R70, R71, R70, R72 ;  /* 0x000000464746b225 */ /* 0x000fe200078e0048 */
[----:B------:R-:W-:Y:S02]  /*1bb0*/  IADD3 R73, R2, 0x1e0, RZ ;  /* 0x000001e002497810 */ /* 0x000fe40007ffe0ff */
[----:B------:R-:W-:Y:S02]  /*1bc0*/  @!P4 IADD3 R74, R5, R74, RZ ;  /* 0x0000004a054ac210 */ /* 0x000fe40007ffe0ff */
[----:B------:R-:W-:Y:S02]  /*1bd0*/  @!P4 SHF.L.U32 R3, R4, 0x2, RZ ;  /* 0x000000020403c819 */ /* 0x000fe400000006ff */
[----:B------:R-:W-:-:S02]  /*1be0*/  SHF.R.S32.HI R73, RZ, 0x1f, R73 ;  /* 0x0000001fff497819 */ /* 0x000fc40000011449 */
[----:B------:R-:W-:Y:S02]  /*1bf0*/  @!P4 SHF.L.U64.HI R74, R4, 0x2, R74 ;  /* 0x00000002044ac819 */ /* 0x000fe4000001024a */
[----:B------:R-:W3:Y:S01]  /*1c00*/  @!P6 LDC.64 R4, c[0x0][0x230] ;  /* 0x00008c00ff04eb82 */ /* 0x000ee20000000a00 */
[----:B-1----:R-:W-:Y:S02]  /*1c10*/  @!P4 IADD3 R12, P0, R3, R6, RZ ;  /* 0x00000006030cc210 */ /* 0x002fe40007f1e0ff */
[----:B------:R-:W-:Y:S01]  /*1c20*/  @!P3 IADD3 R72, R71, R75, RZ ;  /* 0x0000004b4748b210 */ /* 0x000fe20007ffe0ff */
[----:B----4-:R-:W-:Y:S01]  /*1c30*/  @!P6 IMAD R71, R73, R62, RZ ;  /* 0x0000003e4947e224 */ /* 0x010fe200078e02ff */
[----:B------:R-:W-:Y:S02]  /*1c40*/  IADD3 R75, R2, 0x1e0, RZ ;  /* 0x000001e0024b7810 */ /* 0x000fe40007ffe0ff */
[----:B------:R-:W-:Y:S02]  /*1c50*/  @!P4 IADD3.X R13, R74, R7, RZ, P0, !PT ;  /* 0x000000074a0dc210 */ /* 0x000fe400007fe4ff */
[----:B--2---:R-:W-:Y:S01]  /*1c60*/  @!P4 IADD3 R24, P0, R3, R24, RZ ;  /* 0x000000180318c210 */ /* 0x004fe20007f1e0ff */
[----:B------:R-:W1:Y:S01]  /*1c70*/  @!P6 LDC.64 R6, c[0x0][0x228] ;  /* 0x00008a00ff06eb82 */ /* 0x000e620000000a00 */
[C---:B------:R-:W-:Y:S01]  /*1c80*/  @!P3 SHF.L.U32 R3, R70.reuse, 0x2, RZ ;  /* 0x000000024603b819 */ /* 0x040fe200000006ff */
[----:B------:R-:W-:Y:S01]  /*1c90*/  @!P6 IMAD R73, R75, R63, R71 ;  /* 0x0000003f4b49e224 */ /* 0x000fe200078e0247 */
[----:B------:R-:W-:-:S02]  /*1ca0*/  @!P3 SHF.L.U64.HI R72, R70, 0x2, R72 ;  /* 0x000000024648b819 */ /* 0x000fc40000010248 */
[----:B------:R-:W-:Y:S02]  /*1cb0*/  @!P6 MOV R70, R8 ;  /* 0x000000080046e202 */ /* 0x000fe40000000f00 */
[----:B------:R-:W-:Y:S02]  /*1cc0*/  @!P6 MOV R71, R11 ;  /* 0x0000000b0047e202 */ /* 0x000fe40000000f00 */
[----:B------:R-:W-:Y:S01]  /*1cd0*/  @!P4 IADD3.X R25, R74, R25, RZ, P0, !PT ;  /* 0x000000194a19c210 */ /* 0x000fe200007fe4ff */
[----:B------:R-:W-:Y:S01]  /*1ce0*/  @!P6 IMAD.WIDE.U32 R62, R75, R62, R70 ;  /* 0x0000003e4b3ee225 */ /* 0x000fe200078e0046 */
[----:B------:R-:W-:Y:S02]  /*1cf0*/  CS2R R74, SRZ ;  /* 0x00000000004a7805 */ /* 0x000fe4000001ff00 */
[----:B0-----:R-:W-:Y:S02]  /*1d00*/  @!P3 IADD3 R42, P0, R3, R42, RZ ;  /* 0x0000002a032ab210 */ /* 0x001fe40007f1e0ff */
[----:B------:R-:W-:-:S02]  /*1d10*/  R2UR UR6, R60 ;  /* 0x000000003c0672ca */ /* 0x000fc400000e0000 */
[----:B------:R-:W-:Y:S01]  /*1d20*/  @!P3 IADD3.X R43, R72, R43, RZ, P0, !PT ;  /* 0x0000002b482bb210 */ /* 0x000fe200007fe4ff */
[----:B------:R0:W2:Y:S01]  /*1d30*/  @P1 LDG.E.64 R74, desc[UR22][R64.64] ;  /* 0x00000016404a1981 */ /* 0x0000a2000c1e1b00 */
[----:B------:R-:W-:Y:S02]  /*1d40*/  @!P3 IADD3 R76, P0, R3, R76, RZ ;  /* 0x0000004c034cb210 */ /* 0x000fe40007f1e0ff */
[----:B------:R-:W-:Y:S02]  /*1d50*/  @!P6 IADD3 R63, R63, R73, RZ ;  /* 0x000000493f3fe210 */ /* 0x000fe40007ffe0ff */
[----:B------:R-:W-:Y:S02]  /*1d60*/  @!P6 SHF.L.U32 R3, R62, 0x2, RZ ;  /* 0x000000023e03e819 */ /* 0x000fe400000006ff */
[----:B------:R-:W-:Y:S02]  /*1d70*/  @!P3 IADD3.X R77, R72, R77, RZ, P0, !PT ;  /* 0x0000004d484db210 */ /* 0x000fe400007fe4ff */
[----:B0-----:R-:W-:-:S02]  /*1d80*/  CS2R R64, SRZ ;  /* 0x0000000000407805 */ /* 0x001fc4000001ff00 */
[----:B------:R-:W-:Y:S02]  /*1d90*/  @!P6 SHF.L.U64.HI R62, R62, 0x2, R63 ;  /* 0x000000023e3ee819 */ /* 0x000fe4000001023f */
[C---:B---3--:R-:W-:Y:S02]  /*1da0*/  @!P6 IADD3 R4, P0, R3.reuse, R4, RZ ;  /* 0x000000040304e210 */ /* 0x048fe40007f1e0ff */
[----:B------:R0:W5:Y:S02]  /*1db0*/  @!P5 LDG.E.64 R64, desc[UR22][R66.64] ;  /* 0x000000164240d981 */ /* 0x000164000c1e1b00 */
[----:B------:R-:W-:Y:S02]  /*1dc0*/  @!P6 IADD3.X R5, R62, R5, RZ, P0, !PT ;  /* 0x000000053e05e210 */ /* 0x000fe400007fe4ff */
[----:B-1----:R-:W-:Y:S02]  /*1dd0*/  @!P6 IADD3 R6, P0, R3, R6, RZ ;  /* 0x000000060306e210 */ /* 0x002fe40007f1e0ff */
[----:B------:R-:W-:-:S02]  /*1de0*/  MOV R3, UR6 ;  /* 0x0000000600037c02 */ /* 0x000fc40008000f00 */
[----:B0-----:R-:W-:-:S03]  /*1df0*/  CS2R R66, SRZ ;  /* 0x0000000000427805 */ /* 0x001fc6000001ff00 */
[----:B------:R-:W-:-:S03]  /*1e00*/  FFMA.FTZ R3, -R3, UR6, R61 ;  /* 0x0000000603037c23 */ /* 0x000fc6000801013d */
[----:B------:R-:W5:Y:S04]  /*1e10*/  @!P4 LDG.E.64 R66, desc[UR22][R12.64] ;  /* 0x000000160c42c981 */ /* 0x000f68000c1e1b00 */
[----:B------:R-:W5:Y:S04]  /*1e20*/  LDL.LU.64 R12, [R1+0x48] ;  /* 0x00004800010c7983 */ /* 0x000f680000300a00 */
[----:B------:R-:W5:Y:S04]  /*1e30*/  LDL.LU R60, [R1+0x40] ;  /* 0x00004000013c7983 */ /* 0x000f680000300800 */
[----:B------:R-:W5:Y:S01]  /*1e40*/  LDL.LU R61, [R1+0x3c] ;  /* 0x00003c00013d7983 */ /* 0x000f620000300800 */
[----:B------:R-:W-:-:S02]  /*1e50*/  @!P6 IADD3.X R7, R62, R7, RZ, P0, !PT ;  /* 0x000000073e07e210 */ /* 0x000fc400007fe4ff */
[----:B------:R-:W-:-:S13]  /*1e60*/  FSETP.GTU.FTZ.AND P0, PT, R3, RZ, PT ;  /* 0x000000ff0300720b */ /* 0x000fda0003f1c000 */
[----:B------:R-:W-:Y:S01]  /*1e70*/  VOTEU.ANY UP0, P0 ;  /* 0x00000000003f7886 */ /* 0x000fe20000000100 */
[----:B------:R-:W-:-:S04]  /*1e80*/  PLOP3.LUT P0, PT, PT, PT, UP0, 0x80, 0x0 ;  /* 0x000000000000781c */ /* 0x000fc80003f0f008 */
[----:B------:R-:W-:-:S09]  /*1e90*/  @UP0 ULDC UR5, c[0x0][0x250] ;  /* 0x0000940000050ab9 */ /* 0x000fd20000000800 */
[----:B------:R-:W-:Y:S01]  /*1ea0*/  @P0 FADD.FTZ R3, R3, UR5 ;  /* 0x0000000503030e21 */ /* 0x000fe20008010000 */
[----:B------:R-:W-:-:S05]  /*1eb0*/  CS2R R72, SRZ ;  /* 0x0000000000487805 */ /* 0x000fca000001ff00 */
[----:B------:R-:W0:Y:S01]  /*1ec0*/  @P0 MUFU.RSQ R3, R3 ;  /* 0x0000000300030308 */ /* 0x000e220000001400 */
[----:B------:R-:W-:Y:S01]  /*1ed0*/  CS2R R62, SRZ ;  /* 0x00000000003e7805 */ /* 0x000fe2000001ff00 */
[----:B------:R1:W5:Y:S05]  /*1ee0*/  @P1 LDG.E.64 R72, desc[UR22][R48.64] ;  /* 0x0000001630481981 */ /* 0x00036a000c1e1b00 */
[----:B------:R3:W5:Y:S01]  /*1ef0*/  @!P2 LDG.E.64 R62, desc[UR22][R46.64] ;  /* 0x000000162e3ea981 */ /* 0x000762000c1e1b00 */
[----:B-1----:R-:W-:Y:S02]  /*1f00*/  CS2R R48, SRZ ;  /* 0x0000000000307805 */ /* 0x002fe4000001ff00 */
[----:B---3--:R-:W-:-:S02]  /*1f10*/  CS2R R46, SRZ ;  /* 0x00000000002e7805 */ /* 0x008fc4000001ff00 */
[----:B0-----:R-:W-:Y:S02]  /*1f20*/  @P0 R2UR UR5, R3 ;  /* 0x00000000030502ca */ /* 0x001fe400000e0000 */
[----:B------:R0:W5:Y:S01]  /*1f30*/  @!P2 LDG.E.64 R48, desc[UR22][R44.64] ;  /* 0x000000162c30a981 */ /* 0x000162000c1e1b00 */
[----:B------:R-:W-:-:S03]  /*1f40*/  ISETP.GT.U32.AND P0, PT, R0, 0x29f, PT ;  /* 0x0000029f0000780c */ /* 0x000fc60003f04070 */
[----:B------:R1:W5:Y:S01]  /*1f50*/  @!P5 LDG.E.64 R46, desc[UR22][R68.64] ;  /* 0x00000016442ed981 */ /* 0x000362000c1e1b00 */
[----:B0-----:R-:W-:Y:S02]  /*1f60*/  CS2R R44, SRZ ;  /* 0x00000000002c7805 */ /* 0x001fe4000001ff00 */
[----:B-1----:R-:W-:Y:S02]  /*1f70*/  CS2R R68, SRZ ;  /* 0x0000000000447805 */ /* 0x002fe4000001ff00 */
[----:B------:R-:W-:Y:S02]  /*1f80*/  CS2R R70, SRZ ;  /* 0x0000000000467805 */ /* 0x000fe4000001ff00 */
[----:B------:R0:W5:Y:S04]  /*1f90*/  @!P4 LDG.E.64 R44, desc[UR22][R24.64] ;  /* 0x00000016182cc981 */ /* 0x000168000c1e1b00 */
[----:B------:R1:W5:Y:S01]  /*1fa0*/  @!P3 LDG.E.64 R68, desc[UR22][R42.64] ;  /* 0x000000162a44b981 */ /* 0x000362000c1e1b00 */
[----:B------:R-:W-:Y:S01]  /*1fb0*/  UMOV UR26, 0x3f800000 ;  /* 0x3f800000001a7882 */ /* 0x000fe20000000000 */
[----:B------:R-:W-:Y:S01]  /*1fc0*/  @UP0 UMOV UR26, UR5 ;  /* 0x00000005001a0c82 */ /* 0x000fe20008000000 */
[----:B------:R-:W-:Y:S01]  /*1fd0*/  BSSY B0, `(.L_x_1704) ;  /* 0x000001e000007945 */ /* 0x000fe20003800000 */
[----:B------:R-:W-:Y:S01]  /*1fe0*/  HFMA2.MMA R3, -RZ, RZ, 0, 0 ;  /* 0x00000000ff037435 */ /* 0x000fe200000001ff */
[----:B------:R3:W5:Y:S01]  /*1ff0*/  @!P6 LDG.E.64 R70, desc[UR22][R4.64] ;  /* 0x000000160446e981 */ /* 0x000762000c1e1b00 */
[----:B0-----:R-:W-:-:S02]  /*2000*/  CS2R R24, SRZ ;  /* 0x0000000000187805 */ /* 0x001fc4000001ff00 */
[----:B-1----:R-:W-:Y:S02]  /*2010*/  CS2R R42, SRZ ;  /* 0x00000000002a7805 */ /* 0x002fe4000001ff00 */
[----:B------:R-:W-:Y:S02]  /*2020*/  ISETP.NE.AND P5, PT, RZ, UR25, PT ;  /* 0x00000019ff007c0c */ /* 0x000fe4000bfa5270 */
[----:B------:R0:W5:Y:S01]  /*2030*/  @!P6 LDG.E.64 R24, desc[UR22][R6.64] ;  /* 0x000000160618e981 */ /* 0x000162000c1e1b00 */
[----:B---3--:R-:W-:-:S03]  /*2040*/  CS2R R4, SRZ ;  /* 0x0000000000047805 */ /* 0x008fc6000001ff00 */
[----:B------:R2:W5:Y:S01]  /*2050*/  @!P3 LDG.E.64 R42, desc[UR22][R76.64] ;  /* 0x000000164c2ab981 */ /* 0x000562000c1e1b00 */
[----:B0-----:R-:W-:Y:S01]  /*2060*/  MOV R6, RZ ;  /* 0x000000ff00067202 */ /* 0x001fe20000000f00 */
[----:B--2---:R-:W-:Y:S01]  /*2070*/  FADD.FTZ R76, R74, -UR6 ;  /* 0x800000064a4c7e21 */ /* 0x004fe20008010000 */
[----:B------:R-:W-:Y:S01]  /*2080*/  FADD.FTZ R75, R75, -UR6 ;  /* 0x800000064b4b7e21 */ /* 0x000fe20008010000 */
[----:B------:R-:W-:Y:S06]  /*2090*/  @P0 BRA `(.L_x_1705) ;  /* 0x0000000000440947 */ /* 0x000fec0003800000 */
[----:B------:R-:W2:Y:S01]  /*20a0*/  LDL R77, [R1+0x34] ;  /* 0x00003400014d7983 */ /* 0x000ea20000100800 */
[----:B------:R-:W-:-:S13]  /*20b0*/  ISETP.NE.AND P0, PT, RZ, UR25, PT ;  /* 0x00000019ff007c0c */ /* 0x000fda000bf05270 */
[----:B------:R-:W0:Y:S01]  /*20c0*/  @P0 LDC.64 R6, c[0x0][0x240] ;  /* 0x00009000ff060b82 */ /* 0x000e220000000a00 */
[----:B--2---:R-:W-:-:S04]  /*20d0*/  IADD3 R3, R77, UR17, RZ ;  /* 0x000000114d037c10 */ /* 0x004fc8000fffe0ff */
[----:B0-----:R-:W-:Y:S02]  /*20e0*/  @P0 LEA R6, P2, R3, R6, 0x1 ;  /* 0x0000000603060211 */ /* 0x001fe400078408ff */
[----:B------:R-:W-:-:S04]  /*20f0*/  SHF.R.S32.HI R74, RZ, 0x1f, R3 ;  /* 0x0000001fff4a7819 */ /* 0x000fc80000011403 */
[----:B------:R-:W-:-:S05]  /*2100*/  @P0 LEA.HI.X R7, R3, R7, R74, 0x1, P2 ;  /* 0x0000000703070211 */ /* 0x000fca00010f0c4a */
[----:B------:R-:W2:Y:S04]  /*2110*/  @P0 LDG.E.U16 R74, desc[UR22][R6.64] ;  /* 0x00000016064a0981 */ /* 0x000ea8000c1e1500 */
[----:B------:R0:W3:Y:S02]  /*2120*/  @P0 LDG.E.U16 R77, desc[UR22][R6.64+0x2] ;  /* 0x00000216064d0981 */ /* 0x0000e4000c1e1500 */
[----:B0-----:R-:W0:Y:S02]  /*2130*/  LDC.64 R6, c[0x0][0x238] ;  /* 0x00008e00ff067b82 */ /* 0x001e240000000a00 */
[----:B0-----:R-:W-:-:S05]  /*2140*/  IMAD.WIDE R6, R3, 0x2, R6 ;  /* 0x0000000203067825 */ /* 0x001fca00078e0206 */
[----:B------:R-:W4:Y:S04]  /*2150*/  LDG.E.U16 R3, desc[UR22][R6.64] ;  /* 0x0000001606037981 */ /* 0x000f28000c1e1500 */
[----:B------:R-:W4:Y:S01]  /*2160*/  LDG.E.U16 R6, desc[UR22][R6.64+0x2] ;  /* 0x0000021606067981 */ /* 0x000f22000c1e1500 */
[----:B--2---:R-:W-:Y:S02]  /*2170*/  @P0 SHF.L.U32 R4, R74, 0x10, RZ ;  /* 0x000000104a040819 */ /* 0x004fe400000006ff */
[----:B---3--:R-:W-:Y:S02]  /*2180*/  @P0 SHF.L.U32 R5, R77, 0x10, RZ ;  /* 0x000000104d050819 */ /* 0x008fe400000006ff */
[----:B----4-:R-:W-:Y:S02]  /*2190*/  SHF.L.U32 R3, R3, 0x10, RZ ;  /* 0x0000001003037819 */ /* 0x010fe400000006ff */
[----:B------:R-:W-:-:S07]  /*21a0*/  SHF.L.U32 R6, R6, 0x10, RZ ;  /* 0x0000001006067819 */ /* 0x000fce00000006ff */
.L_x_1705:
[----:B------:R-:W-:Y:S05]  /*21b0*/  BSYNC B0 ;  /* 0x0000000000007941 */ /* 0x000fea0003800000 */
.L_x_1704:
[----:B------:R-:W-:Y:S01]  /*21c0*/  FMUL.FTZ R77, R76, UR26 ;  /* 0x0000001a4c4d7c20 */ /* 0x000fe20008410000 */
[----:B------:R-:W-:Y:S01]  /*21d0*/  FMUL.FTZ R76, R75, UR26 ;  /* 0x0000001a4b4c7c20 */ /* 0x000fe20008410000 */
[----:B-----5:R-:W-:Y:S02]  /*21e0*/  MOV R7, R72 ;  /* 0x0000004800077202 */ /* 0x020fe40000000f00 */
[----:B------:R-:W-:Y:S01]  /*21f0*/  MOV R74, R73 ;  /* 0x00000049004a7202 */ /* 0x000fe20000000f00 */
        /* <DEDUP_REMOVED lines=10> */
[----:B------:R-:W-:-:S04]  /*22a0*/  FFMA.FTZ R7, R7, R75, 1 ;  /* 0x3f80000007077423 */ /* 0x000fc8000001004b */
[----:B------:R-:W-:Y:S01]  /*22b0*/  FMUL.FTZ R7, R74, R7 ;  /* 0x000000074a077220 */ /* 0x000fe20000410000 */
        /* <DEDUP_REMOVED lines=9> */
.L_x_1706:
[----:B------:R1:W-:Y:S01]  /*2350*/  STL [R1+0x3c], R0 ;  /* 0x00003c0001007387 */ /* 0x0003e20000100800 */
[----:B------:R-:W-:-:S03]  /*2360*/  MOV R75, R77 ;  /* 0x0000004d004b7202 */ /* 0x000fc60000000f00 */
[----:B-1----:R-:W2:Y:S01]  /*2370*/  LDL R0, [R1+0x24] ;  /* 0x0000240001007983 */ /* 0x002ea20000100800 */
[----:B0-----:R-:W-:Y:S01]  /*2380*/  FMUL.FTZ R77, R7, R3 ;  /* 0x00000003074d7220 */ /* 0x001fe20000410000 */
[----:B------:R-:W-:-:S03]  /*2390*/  FMUL.FTZ R76, R74, R6 ;  /* 0x000000064a4c7220 */ /* 0x000fc60000410000 */
[----:B------:R-:W-:Y:S01]  /*23a0*/  FFMA.FTZ R75, R75, R77, RZ ;  /* 0x0000004d4b4b7223 */ /* 0x000fe200000100ff */
[----:B------:R-:W-:-:S04]  /*23b0*/  FADD.FTZ R77, RZ, R77 ;  /* 0x0000004dff4d7221 */ /* 0x000fc80000010000 */
[----:B------:R-:W-:Y:S01]  /*23c0*/  FADD.FTZ R77, R76, R77 ;  /* 0x0000004d4c4d7221 */ /* 0x000fe20000010000 */
[----:B--2---:R-:W-:Y:S02]  /*23d0*/  FFMA.FTZ R75, R0, R76, R75 ;  /* 0x0000004c004b7223 */ /* 0x004fe4000001004b */
        /* <DEDUP_REMOVED lines=29> */
.L_x_1707:
        /* <DEDUP_REMOVED lines=10> */
[----:B------:R-:W-:Y:S01]  /*2650*/  FADD.FTZ R63, R63, -UR6 ;  /* 0x800000063f3f7e21 */ /* 0x000fe20008010000 */
[----:B------:R-:W-:Y:S01]  /*2660*/  FMUL.FTZ R7, R26, R6 ;  /* 0x000000061a077220 */ /* 0x000fe20000410000 */
[----:B------:R-:W-:Y:S01]  /*2670*/  FADD.FTZ R77, R77, R27 ;  /* 0x0000001b4d4d7221 */ /* 0x000fe20000010000 */
[C---:B----4-:R-:W-:Y:S01]  /*2680*/  FFMA.FTZ R75, R0.reuse, R76, R75 ;  /* 0x0000004c004b7223 */ /* 0x050fe2000001004b */
[----:B------:R-:W-:Y:S01]  /*2690*/  FFMA.FTZ R0, R0, R27, R2 ;  /* 0x0000001b00007223 */ /* 0x000fe20000010002 */
[----:B---3--:R-:W-:-:S02]  /*26a0*/  FADD.FTZ R76, R4, R76 ;  /* 0x0000004c044c7221 */ /* 0x008fc40000010000 */
        /* <DEDUP_REMOVED lines=19> */
[----:B--2--5:R-:W-:-:S04]  /*27e0*/  FFMA.FTZ R7, R63, R3, R4 ;  /* 0x000000033f077223 */ /* 0x024fc80000010004 */
        /* <DEDUP_REMOVED lines=17> */
.L_x_1708:
        /* <DEDUP_REMOVED lines=14> */
[----:B------:R-:W-:Y:S01]  /*29e0*/  FMUL.FTZ R26, R7, R6 ;  /* 0x00000006071a7220 */ /* 0x000fe20000410000 */
[----:B------:R-:W-:-:S03]  /*29f0*/  FADD.FTZ R64, R64, -UR6 ;  /* 0x8000000640407e21 */ /* 0x000fc60008010000 */
[----:B----4-:R-:W-:Y:S01]  /*2a00*/  FFMA.FTZ R75, R77, R26, R75 ;  /* 0x0000001a4d4b7223 */ /* 0x010fe2000001004b */
[----:B------:R-:W-:Y:S01]  /*2a10*/  FADD.FTZ R77, R65, -UR6 ;  /* 0x80000006414d7e21 */ /* 0x000fe20008010000 */
[----:B------:R-:W-:-:S03]  /*2a20*/  FMUL.FTZ R64, R64, UR26 ;  /* 0x0000001a40407c20 */ /* 0x000fc60008410000 */
[----:B------:R-:W-:Y:S01]  /*2a30*/  FMUL.FTZ R77, R77, UR26 ;  /* 0x0000001a4d4d7c20 */ /* 0x000fe20008410000 */
[----:B------:R-:W-:Y:S01]  /*2a40*/  FADD.FTZ R76, R26, R76 ;  /* 0x0000004c1a4c7221 */ /* 0x000fe20000010000 */
        /* <DEDUP_REMOVED lines=9> */
[----:B-----5:R-:W-:-:S04]  /*2ae0*/  FFMA.FTZ R26, R64, R3, R4 ;  /* 0x00000003401a7223 */ /* 0x020fc80000010004 */
[----:B0-----:R-:W-:-:S06]  /*2af0*/  FMUL.FTZ R64, R26, -1.4426950216293334961 ;  /* 0xbfb8aa3b1a407820 */ /* 0x001fcc0000410000 */
        /* <DEDUP_REMOVED lines=16> */
.L_x_1709:
[----:B-----5:R1:W-:Y:S04]  /*2c00*/  STL [R1+0x40], R2 ;  /* 0x0000400201007387 */ /* 0x0203e80000100800 */
[----:B-1----:R-:W2:Y:S04]  /*2c10*/  LDL R2, [R1+0x1c] ;  /* 0x00001c0001027983 */ /* 0x002ea80000100800 */
[----:B------:R1:W-:Y:S04]  /*2c20*/  STL [R1+0x3c], R0 ;  /* 0x00003c0001007387 */ /* 0x0003e80000100800 */
[----:B-1----:R-:W3:Y:S01]  /*2c30*/  LDL R0, [R1+0x18] ;  /* 0x0000180001007983 */ /* 0x002ee20000100800 */
[----:B0-----:R-:W-:Y:S01]  /*2c40*/  FADD.FTZ R64, R74, R7 ;  /* 0x000000074a407221 */ /* 0x001fe20000010000 */
[----:B------:R-:W-:-:S02]  /*2c50*/  FMUL.FTZ R77, R65, R3 ;  /* 0x00000003414d7220 */ /* 0x000fc40000410000 */
[----:B------:R-:W4:Y:S01]  /*2c60*/  LDL R74, [R1+0x14] ;  /* 0x00001400014a7983 */ /* 0x000f220000100800 */
[----:B------:R-:W-:Y:S01]  /*2c70*/  FADD.FTZ R66, R66, -UR6 ;  /* 0x8000000642427e21 */ /* 0x000fe20008010000 */
[----:B------:R-:W-:Y:S01]  /*2c80*/  FADD.FTZ R76, R76, R77 ;  /* 0x0000004d4c4c7221 */ /* 0x000fe20000010000 */
[----:B------:R-:W-:Y:S01]  /*2c90*/  FADD.FTZ R67, R67, -UR6 ;  /* 0x8000000643437e21 */ /* 0x000fe20008010000 */
[----:B------:R-:W-:Y:S01]  /*2ca0*/  FADD.FTZ R63, R63, R65 ;  /* 0x000000413f3f7221 */ /* 0x000fe20000010000 */
[----:B--2---:R-:W-:Y:S02]  /*2cb0*/  FFMA.FTZ R62, R2, R7, R62 ;  /* 0x00000007023e7223 */ /* 0x004fe4000001003e */
[----:B------:R0:W5:Y:S01]  /*2cc0*/  LDL.LU R2, [R1+0x40] ;  /* 0x0000400001027983 */ /* 0x0001620000300800 */
[----:B------:R-:W-:Y:S01]  /*2cd0*/  FMUL.FTZ R7, R26, R6 ;  /* 0x000000061a077220 */ /* 0x000fe20000410000 */
[----:B---3--:R-:W-:Y:S01]  /*2ce0*/  FFMA.FTZ R75, R0, R77, R75 ;  /* 0x0000004d004b7223 */ /* 0x008fe2000001004b */
[----:B------:R-:W-:Y:S01]  /*2cf0*/  FMUL.FTZ R77, R66, UR26 ;  /* 0x0000001a424d7c20 */ /* 0x000fe20008410000 */
[----:B------:R-:W-:-:S02]  /*2d00*/  FFMA.FTZ R27, R0, R65, R27 ;  /* 0x00000041001b7223 */ /* 0x000fc4000001001b */
[----:B------:R0:W5:Y:S01]  /*2d10*/  LDL.LU R0, [R1+0x3c] ;  /* 0x00003c0001007983 */ /* 0x0001620000300800 */
[----:B----4-:R-:W-:Y:S01]  /*2d20*/  FFMA.FTZ R75, R74, R7, R75 ;  /* 0x000000074a4b7223 */ /* 0x010fe2000001004b */
[----:B------:R-:W-:Y:S01]  /*2d30*/  FADD.FTZ R76, R7, R76 ;  /* 0x0000004c074c7221 */ /* 0x000fe20000010000 */
[----:B------:R-:W-:Y:S01]  /*2d40*/  MOV R65, R44 ;  /* 0x0000002c00417202 */ /* 0x000fe20000000f00 */
[----:B------:R0:W-:Y:S01]  /*2d50*/  STL [R1+0x10], R77 ;  /* 0x0000104d01007387 */ /* 0x0001e20000100800 */
        /* <DEDUP_REMOVED lines=21> */
.L_x_1710:
[----:B------:R-:W2:Y:S01]  /*2eb0*/  LDL R67, [R1+0x14] ;  /* 0x0000140001437983 */ /* 0x000ea20000100800 */
[----:B------:R-:W-:Y:S01]  /*2ec0*/  FMUL.FTZ R66, R65, R3 ;  /* 0x0000000341427220 */ /* 0x000fe20000410000 */
[----:B------:R-:W-:Y:S01]  /*2ed0*/  FADD.FTZ R64, R64, R26 ;  /* 0x0000001a40407221 */ /* 0x000fe20000010000 */
[----:B------:R-:W-:Y:S01]  /*2ee0*/  FADD.FTZ R68, R68, -UR6 ;  /* 0x8000000644447e21 */ /* 0x000fe20008010000 */
[----:B------:R-:W-:Y:S01]  /*2ef0*/  FADD.FTZ R63, R63, R65 ;  /* 0x000000413f3f7221 */ /* 0x000fe20000010000 */
[C---:B------:R-:W-:Y:S01]  /*2f00*/  FFMA.FTZ R75, R77.reuse, R66, R75 ;  /* 0x000000424d4b7223 */ /* 0x040fe2000001004b */
[----:B------:R-:W-:Y:S01]  /*2f10*/  FADD.FTZ R76, R76, R66 ;  /* 0x000000424c4c7221 */ /* 0x000fe20000010000 */
[----:B------:R-:W-:Y:S01]  /*2f20*/  FFMA.FTZ R27, R77, R65, R27 ;  /* 0x000000414d1b7223 */ /* 0x000fe2000001001b */
[----:B--2---:R-:W-:Y:S01]  /*2f30*/  FFMA.FTZ R62, R67, R26, R62 ;  /* 0x0000001a433e7223 */ /* 0x004fe2000001003e */
[----:B------:R-:W-:Y:S01]  /*2f40*/  FMUL.FTZ R26, R7, R6 ;  /* 0x00000006071a7220 */ /* 0x000fe20000410000 */
[----:B------:R-:W-:-:S03]  /*2f50*/  MOV R67, R42 ;  /* 0x0000002a00437202 */ /* 0x000fc60000000f00 */
[----:B------:R-:W-:Y:S01]  /*2f60*/  FFMA.FTZ R66, R74, R26, R75 ;  /* 0x0000001a4a427223 */ /* 0x000fe2000001004b */
[----:B------:R-:W-:Y:S01]  /*2f70*/  FADD.FTZ R75, R69, -UR6 ;  /* 0x80000006454b7e21 */ /* 0x000fe20008010000 */
[----:B------:R-:W-:Y:S01]  /*2f80*/  FADD.FTZ R65, R26, R76 ;  /* 0x0000004c1a417221 */ /* 0x000fe20000010000 */
        /* <DEDUP_REMOVED lines=22> */
.L_x_1711:
[----:B------:R-:W-:Y:S01]  /*30f0*/  FMUL.FTZ R75, R67, R3 ;  /* 0x00000003434b7220 */ /* 0x000fe20000410000 */
[----:B------:R-:W-:Y:S01]  /*3100*/  FADD.FTZ R63, R63, R67 ;  /* 0x000000433f3f7221 */ /* 0x000fe20000010000 */
[----:B------:R-:W-:Y:S01]  /*3110*/  FFMA.FTZ R27, R69, R67, R27 ;  /* 0x00000043451b7223 */ /* 0x000fe2000001001b */
[----:B------:R-:W-:Y:S01]  /*3120*/  FADD.FTZ R59, R59, -UR6 ;  /* 0x800000063b3b7e21 */ /* 0x000fe20008010000 */
[----:B------:R-:W-:Y:S01]  /*3130*/  FADD.FTZ R67, R58, -UR6 ;  /* 0x800000063a437e21 */ /* 0x000fe20008010000 */
[----:B------:R-:W-:Y:S01]  /*3140*/  FADD.FTZ R64, R64, R7 ;  /* 0x0000000740407221 */ /* 0x000fe20000010000 */
[----:B------:R-:W-:Y:S01]  /*3150*/  FFMA.FTZ R62, R74, R7, R62 ;  /* 0x000000074a3e7223 */ /* 0x000fe2000001003e */
[----:B------:R-:W-:Y:S01]  /*3160*/  FMUL.FTZ R76, R59, UR26 ;  /* 0x0000001a3b4c7c20 */ /* 0x000fe20008410000 */
[----:B0-----:R-:W-:Y:S01]  /*3170*/  FMUL.FTZ R77, R67, UR26 ;  /* 0x0000001a434d7c20 */ /* 0x001fe20008410000 */
[----:B------:R-:W-:Y:S01]  /*3180*/  FFMA.FTZ R66, R69, R75, R66 ;  /* 0x0000004b45427223 */ /* 0x000fe20000010042 */
[----:B------:R-:W-:Y:S01]  /*3190*/  FADD.FTZ R65, R65, R75 ;  /* 0x0000004b41417221 */ /* 0x000fe20000010000 */
[----:B------:R-:W-:Y:S01]  /*31a0*/  FMUL.FTZ R7, R26, R6 ;  /* 0x000000061a077220 */ /* 0x000fe20000410000 */
[----:B------:R0:W-:Y:S01]  /*31b0*/  STL [R1+0x4], R76 ;  /* 0x0000044c01007387 */ /* 0x0001e20000100800 */
[----:B------:R-:W-:-:S02]  /*31c0*/  MOV R58, R40 ;  /* 0x00000028003a7202 */ /* 0x000fc40000000f00 */
[----:B------:R-:W-:Y:S01]  /*31d0*/  FFMA.FTZ R66, R68, R7, R66 ;  /* 0x0000000744427223 */ /* 0x000fe20000010042 */
[----:B------:R0:W-:Y:S01]  /*31e0*/  STL [R1+0x8], R77 ;  /* 0x0000084d01007387 */ /* 0x0001e20000100800 */
[----:B------:R-:W-:Y:S01]  /*31f0*/  FADD.FTZ R65, R7, R65 ;  /* 0x0000004107417221 */ /* 0x000fe20000010000 */
        /* <DEDUP_REMOVED lines=20> */
.L_x_1712:
[----:B------:R-:W-:Y:S01]  /*3340*/  FMUL.FTZ R59, R58, R3 ;  /* 0x000000033a3b7220 */ /* 0x000fe20000410000 */
[----:B------:R-:W-:Y:S01]  /*3350*/  FADD.FTZ R64, R64, R26 ;  /* 0x0000001a40407221 */ /* 0x000fe20000010000 */
[----:B------:R-:W-:Y:S01]  /*3360*/  FFMA.FTZ R62, R68, R26, R62 ;  /* 0x0000001a443e7223 */ /* 0x000fe2000001003e */
[----:B------:R-:W-:Y:S01]  /*3370*/  FMUL.FTZ R26, R7, R6 ;  /* 0x00000006071a7220 */ /* 0x000fe20000410000 */
[----:B------:R-:W-:Y:S01]  /*3380*/  FADD.FTZ R65, R65, R59 ;  /* 0x0000003b41417221 */ /* 0x000fe20000010000 */
[----:B------:R-:W-:Y:S01]  /*3390*/  FADD.FTZ R63, R63, R58 ;  /* 0x0000003a3f3f7221 */ /* 0x000fe20000010000 */
[C---:B------:R-:W-:Y:S01]  /*33a0*/  FFMA.FTZ R27, R77.reuse, R58, R27 ;  /* 0x0000003a4d1b7223 */ /* 0x040fe2000001001b */
[----:B------:R-:W-:Y:S01]  /*33b0*/  FFMA.FTZ R66, R77, R59, R66 ;  /* 0x0000003b4d427223 */ /* 0x000fe20000010042 */
[----:B------:R-:W-:Y:S01]  /*33c0*/  FADD.FTZ R58, R26, R65 ;  /* 0x000000411a3a7221 */ /* 0x000fe20000010000 */
[----:B------:R-:W-:Y:S01]  /*33d0*/  FADD.FTZ R65, R56, -UR6 ;  /* 0x8000000638417e21 */ /* 0x000fe20008010000 */
[----:B------:R-:W-:Y:S01]  /*33e0*/  FADD.FTZ R57, R57, -UR6 ;  /* 0x8000000639397e21 */ /* 0x000fe20008010000 */
[----:B------:R-:W-:Y:S01]  /*33f0*/  FFMA.FTZ R59, R76, R26, R66 ;  /* 0x0000001a4c3b7223 */ /* 0x000fe20000010042 */
[----:B------:R-:W-:Y:S01]  /*3400*/  MOV R56, R38 ;  /* 0x0000002600387202 */ /* 0x000fe20000000f00 */
[----:B------:R-:W-:Y:S01]  /*3410*/  FMUL.FTZ R75, R65, UR26 ;  /* 0x0000001a414b7c20 */ /* 0x000fe20008410000 */
[----:B------:R-:W-:Y:S01]  /*3420*/  MOV R26, R39 ;  /* 0x00000027001a7202 */ /* 0x000fe20000000f00 */
[----:B------:R-:W-:-:S03]  /*3430*/  FMUL.FTZ R67, R57, UR26 ;  /* 0x0000001a39437c20 */ /* 0x000fc60008410000 */
[----:B------:R1:W-:Y:S01]  /*3440*/  STL [R1], R75 ;  /* 0x0000004b01007387 */ /* 0x0003e20000100800 */
[----:B------:R-:W-:Y:S05]  /*3450*/  @!P5 BRA `(.L_x_1713) ;  /* 0x000000000048d947 */ /* 0x000fea0003800000 */
[----:B------:R-:W-:-:S04]  /*3460*/  FFMA.FTZ R26, R75, R3, R4 ;  /* 0x000000034b1a7223 */ /* 0x000fc80000010004 */
[----:B------:R-:W-:-:S06]  /*3470*/  FMUL.FTZ R56, R26, -1.4426950216293334961 ;  /* 0xbfb8aa3b1a387820 */ /* 0x000fcc0000410000 */
[----:B------:R-:W2:Y:S02]  /*3480*/  MUFU.EX2 R56, R56 ;  /* 0x0000003800387308 */ /* 0x000ea40000000800 */
[----:B--2---:R-:W-:-:S06]  /*3490*/  FADD.FTZ R56, R56, 1 ;  /* 0x3f80000038387421 */ /* 0x004fcc0000010000 */
[----:B------:R-:W2:Y:S02]  /*34a0*/  MUFU.RCP R56, R56 ;  /* 0x0000003800387308 */ /* 0x000ea40000001000 */
[----:B--2---:R-:W-:Y:S01]  /*34b0*/  FADD.FTZ R57, -R56, 1 ;  /* 0x3f80000038397421 */ /* 0x004fe20000010100 */
[----:B------:R-:W-:-:S03]  /*34c0*/  FMUL.FTZ R56, R38, R56 ;  /* 0x0000003826387220 */ /* 0x000fc60000410000 */
[----:B------:R-:W-:Y:S01]  /*34d0*/  FFMA.FTZ R57, R26, R57, 1 ;  /* 0x3f8000001a397423 */ /* 0x000fe20000010039 */
[----:B------:R-:W-:-:S03]  /*34e0*/  FFMA.FTZ R26, R67, R6, R5 ;  /* 0x00000006431a7223 */ /* 0x000fc60000010005 */
[----:B------:R-:W-:Y:S01]  /*34f0*/  FMUL.FTZ R56, R56, R57 ;  /* 0x0000003938387220 */ /* 0x000fe20000410000 */
[----:B------:R-:W-:-:S06]  /*3500*/  FMUL.FTZ R57, R26, -1.4426950216293334961 ;  /* 0xbfb8aa3b1a397820 */ /* 0x000fcc0000410000 */
[----:B------:R-:W2:Y:S02]  /*3510*/  MUFU.EX2 R57, R57 ;  /* 0x0000003900397308 */ /* 0x000ea40000000800 */
[----:B--2---:R-:W-:-:S06]  /*3520*/  FADD.FTZ R57, R57, 1 ;  /* 0x3f80000039397421 */ /* 0x004fcc0000010000 */
[----:B------:R-:W2:Y:S02]  /*3530*/  MUFU.RCP R57, R57 ;  /* 0x0000003900397308 */ /* 0x000ea40000001000 */
[----:B--2---:R-:W-:Y:S01]  /*3540*/  FADD.FTZ R65, -R57, 1 ;  /* 0x3f80000039417421 */ /* 0x004fe20000010100 */
[----:B------:R-:W-:-:S03]  /*3550*/  FMUL.FTZ R57, R39, R57 ;  /* 0x0000003927397220 */ /* 0x000fc60000410000 */
[----:B------:R-:W-:-:S04]  /*3560*/  FFMA.FTZ R26, R26, R65, 1 ;  /* 0x3f8000001a1a7423 */ /* 0x000fc80000010041 */
[----:B------:R-:W-:-:S07]  /*3570*/  FMUL.FTZ R26, R57, R26 ;  /* 0x0000001a391a7220 */ /* 0x000fce0000410000 */
.L_x_1713:
        /* <DEDUP_REMOVED lines=13> */
[----:B-1----:R-:W-:Y:S01]  /*3650*/  FMUL.FTZ R75, R58, UR26 ;  /* 0x0000001a3a4b7c20 */ /* 0x002fe20008410000 */
[----:B------:R-:W-:Y:S01]  /*3660*/  MOV R7, R37 ;  /* 0x0000002500077202 */ /* 0x000fe20000000f00 */
[----:B------:R-:W-:-:S03]  /*3670*/  FMUL.FTZ R66, R54, UR26 ;  /* 0x0000001a36427c20 */ /* 0x000fc60008410000 */
[----:B------:R1:W-:Y:S01]  /*3680*/  STL [R1+0xc], R75 ;  /* 0x00000c4b01007387 */ /* 0x0003e20000100800 */
        /* <DEDUP_REMOVED lines=19> */
.L_x_1714:
        /* <DEDUP_REMOVED lines=35> */
.L_x_1715:
[----:B------:R-:W-:Y:S01]  /*39f0*/  FMUL.FTZ R53, R52, R3 ;  /* 0x0000000334357220 */ /* 0x000fe20000410000 */
[----:B------:R-:W-:Y:S01]  /*3a00*/  FMUL.FTZ R57, R26, R6 ;  /* 0x000000061a397220 */ /* 0x000fe20000410000 */
[----:B------:R-:W-:Y:S01]  /*3a10*/  FADD.FTZ R60, R60, -UR6 ;  /* 0x800000063c3c7e21 */ /* 0x000fe20008010000 */
[----:B------:R-:W-:Y:S01]  /*3a20*/  FADD.FTZ R61, R61, -UR6 ;  /* 0x800000063d3d7e21 */ /* 0x000fe20008010000 */
[----:B------:R-:W-:Y:S01]  /*3a30*/  FFMA.FTZ R56, R65, R53, R56 ;  /* 0x0000003541387223 */ /* 0x000fe20000010038 */
[----:B------:R-:W-:Y:S01]  /*3a40*/  FADD.FTZ R55, R55, R53 ;  /* 0x0000003537377221 */ /* 0x000fe20000010000 */
[----:B------:R-:W-:Y:S01]  /*3a50*/  FADD.FTZ R54, R54, R7 ;  /* 0x0000000736367221 */ /* 0x000fe20000010000 */
        /* <DEDUP_REMOVED lines=28> */
.L_x_1716:
        /* <DEDUP_REMOVED lines=35> */
.L_x_1717:
[----:B------:R-:W-:Y:S01]  /*3e50*/  FMUL.FTZ R35, R34, R3 ;  /* 0x0000000322237220 */ /* 0x000fe20000410000 */
[----:B------:R-:W-:Y:S01]  /*3e60*/  FADD.FTZ R54, R54, R52 ;  /* 0x0000003436367221 */ /* 0x000fe20000010000 */
[----:B------:R-:W-:Y:S01]  /*3e70*/  FFMA.FTZ R53, R62, R52, R7 ;  /* 0x000000343e357223 */ /* 0x000fe20000010007 */
[----:B------:R-:W-:Y:S01]  /*3e80*/  FADD.FTZ R28, R28, -UR6 ;  /* 0x800000061c1c7e21 */ /* 0x000fe20008010000 */
[----:B------:R-:W-:Y:S01]  /*3e90*/  FADD.FTZ R52, R56, R35 ;  /* 0x0000002338347221 */ /* 0x000fe20000010000 */
[----:B------:R-:W-:Y:S01]  /*3ea0*/  FFMA.FTZ R57, R61, R35, R57 ;  /* 0x000000233d397223 */ /* 0x000fe20000010039 */
[----:B------:R-:W-:Y:S01]  /*3eb0*/  FMUL.FTZ R56, R27, R6 ;  /* 0x000000061b387220 */ /* 0x000fe20000410000 */
        /* <DEDUP_REMOVED lines=28> */
.L_x_1718:
[----:B------:R-:W-:Y:S01]  /*4080*/  FMUL.FTZ R55, R34, R3 ;  /* 0x0000000322377220 */ /* 0x000fe20000410000 */
[----:B------:R-:W-:Y:S01]  /*4090*/  FADD.FTZ R28, R54, R27 ;  /* 0x0000001b361c7221 */ /* 0x000fe20000010000 */
[----:B------:R-:W-:Y:S01]  /*40a0*/  FFMA.FTZ R27, R60, R27, R53 ;  /* 0x0000001b3c1b7223 */ /* 0x000fe20000010035 */
[----:B------:R-:W-:Y:S01]  /*40b0*/  FADD.FTZ R30, R30, -UR6 ;  /* 0x800000061e1e7e21 */ /* 0x000fe20008010000 */
[----:B------:R-:W-:Y:S01]  /*40c0*/  FFMA.FTZ R35, R59, R55, R35 ;  /* 0x000000373b237223 */ /* 0x000fe20000010023 */
[----:B------:R-:W-:Y:S01]  /*40d0*/  FADD.FTZ R52, R52, R55 ;  /* 0x0000003734347221 */ /* 0x000fe20000010000 */
[----:B------:R-:W-:Y:S01]  /*40e0*/  FMUL.FTZ R53, R29, R6 ;  /* 0x000000061d357220 */ /* 0x000fe20000410000 */
[----:B------:R-:W-:Y:S01]  /*40f0*/  FADD.FTZ R56, R31, -UR6 ;  /* 0x800000061f387e21 */ /* 0x000fe20008010000 */
        /* <DEDUP_REMOVED lines=25> */
.L_x_1719:
[----:B------:R-:W-:Y:S01]  /*4290*/  FMUL.FTZ R53, R31, R3 ;  /* 0x000000031f357220 */ /* 0x000fe20000410000 */
[----:B------:R-:W-:Y:S01]  /*42a0*/  FMUL.FTZ R54, R30, R6 ;  /* 0x000000061e367220 */ /* 0x000fe20000410000 */
[----:B------:R-:W-:Y:S01]  /*42b0*/  FADD.FTZ R32, R32, -UR6 ;  /* 0x8000000620207e21 */ /* 0x000fe20008010000 */
[----:B------:R-:W-:Y:S01]  /*42c0*/  FADD.FTZ R33, R33, -UR6 ;  /* 0x8000000621217e21 */ /* 0x000fe20008010000 */
[----:B------:R-:W-:Y:S01]  /*42d0*/  FFMA.FTZ R35, R57, R53, R35 ;  /* 0x0000003539237223 */ /* 0x000fe20000010023 */
[----:B------:R-:W-:Y:S01]  /*42e0*/  FADD.FTZ R52, R52, R53 ;  /* 0x0000003534347221 */ /* 0x000fe20000010000 */
[----:B------:R-:W-:Y:S01]  /*42f0*/  FMUL.FTZ R53, R32, UR26 ;  /* 0x0000001a20357c20 */ /* 0x000fe20008410000 */
[----:B0-----:R-:W-:Y:S01]  /*4300*/  MOV R76, R18 ;  /* 0x00000012004c7202 */ /* 0x001fe20000000f00 */
[----:B------:R-:W-:Y:S01]  /*4310*/  FFMA.FTZ R35, R56, R54, R35 ;  /* 0x0000003638237223 */ /* 0x000fe20000010023 */
[----:B------:R-:W-:Y:S01]  /*4320*/  FADD.FTZ R54, R54, R52 ;  /* 0x0000003436367221 */ /* 0x000fe20000010000 */
[----:B------:R-:W-:Y:S01]  /*4330*/  FMUL.FTZ R52, R33, UR26 ;  /* 0x0000001a21347c20 */ /* 0x000fe20008410000 */
[----:B-1----:R-:W-:Y:S01]  /*4340*/  MOV R75, R19 ;  /* 0x00000013004b7202 */ /* 0x002fe20000000f00 */
        /* <DEDUP_REMOVED lines=19> */
.L_x_1720:
[----:B------:R-:W-:Y:S01]  /*4480*/  FMUL.FTZ R32, R76, R3 ;  /* 0x000000034c207220 */ /* 0x000fe20000410000 */
[----:B------:R-:W-:Y:S01]  /*4490*/  FADD.FTZ R55, R70, -UR6 ;  /* 0x8000000646377e21 */ /* 0x000fe20008010000 */
[----:B------:R-:W-:Y:S02]  /*44a0*/  MOV R70, R24 ;  /* 0x0000001800467202 */ /* 0x000fe40000000f00 */
[----:B------:R-:W-:Y:S01]  /*44b0*/  FADD.FTZ R33, R54, R32 ;  /* 0x0000002036217221 */ /* 0x000fe20000010000 */
[----:B------:R-:W-:Y:S01]  /*44c0*/  FFMA.FTZ R35, R53, R32, R35 ;  /* 0x0000002035237223 */ /* 0x000fe20000010023 */
[----:B------:R-:W-:Y:S01]  /*44d0*/  FMUL.FTZ R54, R75, R6 ;  /* 0x000000064b367220 */ /* 0x000fe20000410000 */
[----:B------:R-:W-:-:S03]  /*44e0*/  FMUL.FTZ R55, R55, UR26 ;  /* 0x0000001a37377c20 */ /* 0x000fc60008410000 */
[----:B------:R-:W-:Y:S01]  /*44f0*/  FFMA.FTZ R32, R52, R54, R35 ;  /* 0x0000003634207223 */ /* 0x000fe20000010023 */
[----:B------:R-:W-:Y:S01]  /*4500*/  FADD.FTZ R33, R54, R33 ;  /* 0x0000002136217221 */ /* 0x000fe20000010000 */
[----:B------:R-:W-:Y:S01]  /*4510*/  FADD.FTZ R54, R71, -UR6 ;  /* 0x8000000647367e21 */ /* 0x000fe20008010000 */
[----:B------:R-:W-:-:S03]  /*4520*/  MOV R35, R25 ;  /* 0x0000001900237202 */ /* 0x000fc60000000f00 */
        /* <DEDUP_REMOVED lines=20> */
.L_x_1721:
[----:B-----5:R0:W-:Y:S01]  /*4670*/  STL [R1+0x3c], R2 ;  /* 0x00003c0201007387 */ /* 0x0201e20000100800 */
[----:B------:R-:W-:Y:S01]  /*4680*/  FMUL.FTZ R71, R70, R3 ;  /* 0x0000000346477220 */ /* 0x000fe20000410000 */
[----:B------:R-:W-:Y:S01]  /*4690*/  FMUL.FTZ R77, R35, R6 ;  /* 0x00000006234d7220 */ /* 0x000fe20000410000 */
[----:B------:R-:W-:Y:S01]  /*46a0*/  FADD.FTZ R26, R26, R34 ;  /* 0x000000221a1a7221 */ /* 0x000fe20000010000 */
[----:B------:R-:W-:Y:S01]  /*46b0*/  FFMA.FTZ R7, R59, R34, R7 ;  /* 0x000000223b077223 */ /* 0x000fe20000010007 */
[----:B------:R-:W-:Y:S01]  /*46c0*/  FFMA.FTZ R32, R55, R71, R32 ;  /* 0x0000004737207223 */ /* 0x000fe20000010020 */
[----:B------:R-:W-:Y:S01]  /*46d0*/  FADD.FTZ R71, R33, R71 ;  /* 0x0000004721477221 */ /* 0x000fe20000010000 */
[----:B------:R-:W2:Y:S01]  /*46e0*/  LDL R34, [R1+0x38] ;  /* 0x0000380001227983 */ /* 0x000ea20000100800 */
[----:B------:R-:W1:Y:S01]  /*46f0*/  S2UR UR7, SR_CgaCtaId ;  /* 0x00000000000779c3 */ /* 0x000e620000008800 */
[----:B------:R-:W-:Y:S01]  /*4700*/  FFMA.FTZ R33, R54, R77, R32 ;  /* 0x0000004d36217223 */ /* 0x000fe20000010020 */
[----:B------:R-:W-:Y:S01]  /*4710*/  FADD.FTZ R32, R77, R71 ;  /* 0x000000474d207221 */ /* 0x000fe20000010000 */
[----:B0-----:R-:W0:Y:S03]  /*4720*/  S2R R2, SR_LANEID ;  /* 0x0000000000027919 */ /* 0x001e260000000000 */
        /* <DEDUP_REMOVED lines=21> */
[----:B------:R-:W-:Y:S01]  /*4880*/  FADD.FTZ R28, R28, R29 ;  /* 0x0000001d1c1c7221 */ /* 0x000fe20000010000 */
[----:B------:R0:W5:Y:S01]  /*4890*/  LDL.LU R2, [R1+0x3c] ;  /* 0x00003c0001027983 */ /* 0x0001620000300800 */
[----:B------:R-:W-:-:S02]  /*48a0*/  FFMA.FTZ R27, R58, R29, R27 ;  /* 0x0000001d3a1b7223 */ /* 0x000fc4000001001b */
[----:B------:R-:W3:Y:S01]  /*48b0*/  S2R R29, SR_LANEID ;  /* 0x00000000001d7919 */ /* 0x000ee20000000000 */
[----:B------:R-:W4:Y:S04]  /*48c0*/  SHFL.DOWN PT, R71, R33, 0x10, 0x1f ;  /* 0x0a001f0021477f89 */ /* 0x000f2800000e0000 */
[----:B------:R-:W0:Y:S01]  /*48d0*/  SHFL.DOWN PT, R77, R32, 0x10, 0x1f ;  /* 0x0a001f00204d7f89 */ /* 0x000e2200000e0000 */
[----:B------:R-:W-:Y:S01]  /*48e0*/  UMOV UR6, 0x400 ;  /* 0x0000040000067882 */ /* 0x000fe20000000000 */
[----:B------:R-:W-:Y:S01]  /*48f0*/  FFMA.FTZ R7, R57, R31, R7 ;  /* 0x0000001f39077223 */ /* 0x000fe20000010007 */
[----:B------:R-:W-:Y:S01]  /*4900*/  UIADD3 UR5, UR6, 0xd0, URZ ;  /* 0x000000d006057890 */ /* 0x000fe2000fffe03f */
[----:B------:R-:W-:Y:S01]  /*4910*/  FADD.FTZ R26, R26, R31 ;  /* 0x0000001f1a1a7221 */ /* 0x000fe20000010000 */
[----:B------:R-:W-:Y:S01]  /*4920*/  FADD.FTZ R28, R28, R30 ;  /* 0x0000001e1c1c7221 */ /* 0x000fe20000010000 */
[----:B------:R-:W-:Y:S01]  /*4930*/  FFMA.FTZ R27, R56, R30, R27 ;  /* 0x0000001e381b7223 */ /* 0x000fe2000001001b */
[----:B-1----:R-:W-:Y:S01]  /*4940*/  ULEA UR5, UR7, UR5, 0x18 ;  /* 0x0000000507057291 */ /* 0x002fe2000f8ec03f */
[----:B------:R-:W-:Y:S01]  /*4950*/  FFMA.FTZ R7, R53, R76, R7 ;  /* 0x0000004c35077223 */ /* 0x000fe20000010007 */
[----:B------:R-:W-:Y:S01]  /*4960*/  ISETP.NE.AND P2, PT, R0, RZ, PT ;  /* 0x000000ff0000720c */ /* 0x000fe20003f45270 */
[----:B------:R-:W-:Y:S01]  /*4970*/  FADD.FTZ R26, R26, R76 ;  /* 0x0000004c1a1a7221 */ /* 0x000fe20000010000 */
[----:B------:R-:W-:Y:S01]  /*4980*/  FADD.FTZ R31, R28, R75 ;  /* 0x0000004b1c1f7221 */ /* 0x000fe20000010000 */
[----:B------:R-:W-:Y:S01]  /*4990*/  FFMA.FTZ R27, R52, R75, R27 ;  /* 0x0000004b341b7223 */ /* 0x000fe2000001001b */
[----:B------:R-:W-:Y:S01]  /*49a0*/  FFMA.FTZ R28, R55, R70, R7 ;  /* 0x00000046371c7223 */ /* 0x000fe20000010007 */
[----:B----4-:R-:W-:Y:S01]  /*49b0*/  @!P0 FADD.FTZ R33, R33, R71 ;  /* 0x0000004721218221 */ /* 0x010fe20000010000 */
[----:B0-----:R-:W-:Y:S01]  /*49c0*/  @!P0 FADD.FTZ R32, R32, R77 ;  /* 0x0000004d20208221 */ /* 0x001fe20000010000 */
[----:B---3--:R-:W-:Y:S01]  /*49d0*/  ISETP.NE.AND P0, PT, R29, RZ, PT ;  /* 0x000000ff1d00720c */ /* 0x008fe20003f05270 */
[----:B------:R-:W-:Y:S01]  /*49e0*/  FADD.FTZ R30, R26, R70 ;  /* 0x000000461a1e7221 */ /* 0x000fe20000010000 */
[----:B------:R-:W-:Y:S01]  /*49f0*/  FFMA.FTZ R29, R54, R35, R27 ;  /* 0x00000023361d7223 */ /* 0x000fe2000001001b */
[----:B------:R-:W-:Y:S01]  /*4a00*/  FADD.FTZ R31, R31, R35 ;  /* 0x000000231f1f7221 */ /* 0x000fe20000010000 */
[----:B------:R-:W-:-:S02]  /*4a10*/  LEA R7, R0, UR5, 0x4 ;  /* 0x0000000500077c11 */ /* 0x000fc4000f8e20ff */
[----:B------:R-:W-:Y:S02]  /*4a20*/  MOV R26, R33 ;  /* 0x00000021001a7202 */ /* 0x000fe40000000f00 */
[----:B------:R-:W-:Y:S01]  /*4a30*/  MOV R27, R32 ;  /* 0x00000020001b7202 */ /* 0x000fe20000000f00 */
[----:B------:R0:W-:Y:S01]  /*4a40*/  STS.128 [R7], R28 ;  /* 0x0000001c07007388 */ /* 0x0001e20000000c00 */
[----:B------:R-:W-:Y:S01]  /*4a50*/  BSSY B0, `(.L_x_1722) ;  /* 0x0000038000007945 */ /* 0x000fe20003800000 */
[----:B------:R-:W-:Y:S02]  /*4a60*/  ISETP.GT.U32.AND P3, PT, R0, 0x14, PT ;  /* 0x000000140000780c */ /* 0x000fe40003f64070 */
[----:B--2---:R0:W-:Y:S01]  /*4a70*/  @!P0 STS.64 [R34+0x18], R26 ;  /* 0x0000181a22008388 */ /* 0x0041e20000000a00 */
[----:B------:R-:W-:Y:S06]  /*4a80*/  BAR.SYNC.DEFER_BLOCKING 0x0 ;  /* 0x0000000000007b1d */ /* 0x000fec0000010000 */
[----:B------:R-:W-:Y:S05]  /*4a90*/  @P2 BRA `(.L_x_1723) ;  /* 0x0000000000cc2947 */ /* 0x000fea0003800000 */
[----:B------:R-:W-:-:S09]  /*4aa0*/  ULEA UR5, UR7, UR6, 0x18 ;  /* 0x0000000607057291 */ /* 0x000fd2000f8ec03f */
[----:B0-----:R-:W0:Y:S02]  /*4ab0*/  LDS.128 R32, [UR5+0x20] ;  /* 0x00002005ff207984 */ /* 0x001e240008000c00 */
        /* <DEDUP_REMOVED lines=49> */
.L_x_1723:
[----:B------:R-:W-:Y:S05]  /*4dd0*/  BSYNC B0 ;  /* 0x0000000000007941 */ /* 0x000fea0003800000 */
.L_x_1722:
[----:B------:R-:W-:Y:S06]  /*4de0*/  BAR.SYNC.DEFER_BLOCKING 0x0 ;  /* 0x0000000000007b1d */ /* 0x000fec0000010000 */
[----:B------:R-:W-:Y:S04]  /*4df0*/  BSSY B0, `(.L_x_1724) ;  /* 0x000009d000007945 */ /* 0x000fe80003800000 */
[----:B------:R-:W-:Y:S05]  /*4e00*/  @P3 BRA `(.L_x_1725) ;  /* 0x00000008006c3947 */ /* 0x000fea0003800000 */
[----:B0-----:R-:W0:Y:S02]  /*4e10*/  LDS.128 R32, [R7+0x150] ;  /* 0x0001500007207984 */ /* 0x001e240000000c00 */
        /* <DEDUP_REMOVED lines=154> */
.L_x_1725:
[----:B------:R-:W-:Y:S05]  /*57c0*/  BSYNC B0 ;  /* 0x0000000000007941 */ /* 0x000fea0003800000 */
.L_x_1724:
[----:B------:R-:W1:Y:S01]  /*57d0*/  LDC.64 R32, c[0x0][0x268] ;  /* 0x00009a00ff207b82 */ /* 0x000e620000000a00 */
[----:B0-----:R-:W-:Y:S01]  /*57e0*/  MOV R7, UR16 ;  /* 0x0000001000077c02 */ /* 0x001fe20008000f00 */
        /* <DEDUP_REMOVED lines=10> */
[----:B0-----:R-:W0:Y:S01]  /*5890*/  LDC.64 R34, c[0x0][0x288] ;  /* 0x0000a200ff227b82 */ /* 0x001e220000000a00 */
[----:B------:R-:W-:Y:S02]  /*58a0*/  MOV R7, UR10 ;  /* 0x0000000a00077c02 */ /* 0x000fe40008000f00 */
[CC--:B0-----:R-:W-:Y:S02]  /*58b0*/  LEA R28, P0, R34.reuse, R32.reuse, 0x2 ;  /* 0x00000020221c7211 */ /* 0x0c1fe400078010ff */
[----:B------:R-:W-:Y:S02]  /*58c0*/  LEA R32, P3, R7, R32, 0x2 ;  /* 0x0000002007207211 */ /* 0x000fe400078610ff */
[----:B------:R-:W-:Y:S02]  /*58d0*/  LEA.HI.X R29, R34, R33, R35, 0x2, P0 ;  /* 0x00000021221d7211 */ /* 0x000fe400000f1423 */
[----:B------:R-:W-:-:S03]  /*58e0*/  IADD3.X R33, R33, UR12, RZ, P3, !PT ;  /* 0x0000000c21217c10 */ /* 0x000fc60009ffe4ff */
[----:B------:R0:W-:Y:S04]  /*58f0*/  REDG.E.ADD.F32.FTZ.RN.STRONG.GPU desc[UR22][R28.64], R30 ;  /* 0x0000001e1c0079a6 */ /* 0x0001e8000c10f396 */
[----:B------:R0:W-:Y:S02]  /*5900*/  REDG.E.ADD.F32.FTZ.RN.STRONG.GPU desc[UR22][R32.64], R31 ;  /* 0x0000001f200079a6 */ /* 0x0001e4000c10f396 */
.L_x_1727:
[----:B------:R-:W-:Y:S05]  /*5910*/  BSYNC B0 ;  /* 0x0000000000007941 */ /* 0x000fea0003800000 */
.L_x_1726:
[----:B------:R-:W-:-:S06]  /*5920*/  UISETP.GE.U32.AND UP0, UPT, UR15, 0x2, UPT ;  /* 0x000000020f00788c */ /* 0x000fcc000bf06070 */
[----:B------:R-:W-:-:S13]  /*5930*/  PLOP3.LUT P0, PT, PT, PT, UP0, 0x80, 0x0 ;  /* 0x000000000000781c */ /* 0x000fda0003f0f008 */
[----:B------:R-:W-:Y:S05]  /*5940*/  @!P0 BRA `(.L_x_1728) ;  /* 0x0000001800448947 */ /* 0x000fea0003800000 */
[----:B------:R-:W1:Y:S01]  /*5950*/  S2UR UR13, SR_CTAID.Y ;  /* 0x00000000000d79c3 */ /* 0x000e620000002600 */
[----:B------:R-:W-:Y:S01]  /*5960*/  ULOP3.LUT UR5, UR4, 0x1, URZ, 0xc0, !UPT ;  /* 0x0000000104057892 */ /* 0x000fe2000f8ec03f */
[----:B------:R-:W-:Y:S01]  /*5970*/  ULDC UR14, c[0x0][0x10] ;  /* 0x00000400000e7ab9 */ /* 0x000fe20000000800 */
[----:B------:R-:W-:Y:S02]  /*5980*/  ULDC.64 UR16, c[0x0][0x260] ;  /* 0x0000980000107ab9 */ /* 0x000fe40000000a00 */
[----:B------:R-:W-:-:S04]  /*5990*/  UIMAD UR5, UR5, UR14, URZ ;  /* 0x0000000e050572a4 */ /* 0x000fc8000f8e023f */
[----:B------:R-:W-:Y:S02]  /*59a0*/  UIMAD UR6, UR5, UR15, URZ ;  /* 0x0000000f050672a4 */ /* 0x000fe4000f8e023f */
[----:B-1----:R-:W-:Y:S02]  /*59b0*/  UIADD3 UR18, UR5, UR13, URZ ;  /* 0x0000000d05127290 */ /* 0x002fe4000fffe03f */
[----:B------:R-:W-:-:S03]  /*59c0*/  USHF.L.U32 UR5, UR6, 0x1, URZ ;  /* 0x0000000106057899 */ /* 0x000fc6000800063f */
[----:B------:R-:W-:Y:S02]  /*59d0*/  ULDC.64 UR6, c[0x0][0x258] ;  /* 0x0000960000067ab9 */ /* 0x000fe40000000a00 */
[----:B------:R-:W-:Y:S02]  /*59e0*/  UIMAD.WIDE.U32 UR18, UR18, 0x4, UR6 ;  /* 0x00000004121278a5 */ /* 0x000fe4000f8e0006 */
[----:B------:R-:W-:Y:S01]  /*59f0*/  UIMAD.WIDE UR6, UR5, 0x4, UR16 ;  /* 0x00000004050678a5 */ /* 0x000fe2000f8e0210 */
[----:B------:R-:W-:Y:S11]  /*5a00*/  @P2 BRA `(.L_x_1729) ;  /* 0x0000000000802947 */ /* 0x000ff60003800000 */
[----:B------:R-:W1:Y:S01]  /*5a10*/  S2R R7, SR_LANEID ;  /* 0x0000000000077919 */ /* 0x000e620000000000 */
[----:B------:R-:W-:Y:S02]  /*5a20*/  UIMAD UR16, UR24, UR14, UR13 ;  /* 0x0000000e181072a4 */ /* 0x000fe4000f8e020d */
[----:B------:R-:W-:Y:S02]  /*5a30*/  ULOP3.LUT UP0, URZ, UR4, 0x2, URZ, 0xc0, !UPT ;  /* 0x00000002043f7892 */ /* 0x000fe4000f80c03f */
[----:B------:R-:W-:Y:S01]  /*5a40*/  UIMAD.WIDE.U32 UR16, UR16, 0x8, UR6 ;  /* 0x00000008101078a5 */ /* 0x000fe2000f8e0006 */
[----:B------:R-:W-:Y:S02]  /*5a50*/  UMOV UR5, 0x1 ;  /* 0x0000000100057882 */ /* 0x000fe40000000000 */
[----:B------:R-:W-:-:S03]  /*5a60*/  USEL UR5, UR5, 0xffffffff, !UP0 ;  /* 0xffffffff05057887 */ /* 0x000fc6000c000000 */
[----:B0-----:R-:W-:Y:S01]  /*5a70*/  MOV R28, UR16 ;  /* 0x00000010001c7c02 */ /* 0x001fe20008000f00 */
[----:B------:R-:W-:Y:S01]  /*5a80*/  VOTEU.ANY UR16, UPT, PT ;  /* 0x0000000000107886 */ /* 0x000fe200038e0100 */
[----:B------:R-:W-:Y:S01]  /*5a90*/  MOV R29, UR17 ;  /* 0x00000011001d7c02 */ /* 0x000fe20008000f00 */
[----:B------:R-:W-:Y:S02]  /*5aa0*/  UFLO.U32 UR17, UR16 ;  /* 0x00000010001172bd */ /* 0x000fe400080e0000 */
[----:B------:R-:W-:Y:S02]  /*5ab0*/  UPOPC UR16, UR16 ;  /* 0x00000010001072bf */ /* 0x000fe40008000000 */
[----:B------:R0:W-:Y:S02]  /*5ac0*/  STG.E.64 desc[UR22][R28.64], R26 ;  /* 0x0000001a1c007986 */ /* 0x0001e4000c101b16 */
[----:B------:R-:W-:Y:S01]  /*5ad0*/  UIMAD UR5, UR5, UR16, URZ ;  /* 0x00000010050572a4 */ /* 0x000fe2000f8e023f */
[----:B-1----:R-:W-:-:S05]  /*5ae0*/  ISETP.EQ.U32.AND P0, PT, R7, UR17, PT ;  /* 0x0000001107007c0c */ /* 0x002fca000bf02070 */
[----:B------:R-:W-:Y:S02]  /*5af0*/  MOV R7, UR5 ;  /* 0x0000000500077c02 */ /* 0x000fe40008000f00 */
[----:B0-----:R-:W-:Y:S02]  /*5b00*/  MOV R28, UR18 ;  /* 0x00000012001c7c02 */ /* 0x001fe40008000f00 */
[----:B------:R-:W-:-:S04]  /*5b10*/  MOV R29, UR19 ;  /* 0x00000013001d7c02 */ /* 0x000fc80008000f00 */
[----:B------:R-:W-:Y:S06]  /*5b20*/  @P0 MEMBAR.ALL.GPU ;  /* 0x0000000000000992 */ /* 0x000fec000000a000 */
[----:B------:R-:W-:-:S00]  /*5b30*/  @P0 ERRBAR ;  /* 0x00000000000009ab */ /* 0x000fc00000000000 */
[----:B------:R-:W-:Y:S06]  /*5b40*/  @P0 CGAERRBAR ;  /* 0x00000000000005ab */ /* 0x000fec0000000000 */
[----:B------:R0:W-:Y:S01]  /*5b50*/  @P0 REDG.E.ADD.S32.STRONG.GPU desc[UR22][R28.64], R7 ;  /* 0x000000071c00098e */ /* 0x0001e2000c10e396 */
[----:B------:R-:W-:-:S04]  /*5b60*/  PLOP3.LUT P0, PT, PT, PT, UP0, 0x80, 0x0 ;  /* 0x000000000000781c */ /* 0x000fc80003f0f008 */
[----:B0-----:R-:W-:-:S04]  /*5b70*/  SEL R7, RZ, UR15, P0 ;  /* 0x0000000fff077c07 */ /* 0x001fc80008000000 */
[----:B------:R-:W-:-:S13]  /*5b80*/  ISETP.NE.AND P0, PT, R7, -0x1, PT ;  /* 0xffffffff0700780c */ /* 0x000fda0003f05270 */
[----:B------:R-:W-:Y:S05]  /*5b90*/  @!P0 BRA `(.L_x_1729) ;  /* 0x00000000001c8947 */ /* 0x000fea0003800000 */
.L_x_1730:
[----:B------:R-:W-:Y:S02]  /*5ba0*/  MOV R28, UR18 ;  /* 0x00000012001c7c02 */ /* 0x000fe40008000f00 */
[----:B------:R-:W-:-:S05]  /*5bb0*/  MOV R29, UR19 ;  /* 0x00000013001d7c02 */ /* 0x000fca0008000f00 */
[----:B------:R-:W2:Y:S04]  /*5bc0*/  LDG.E.STRONG.GPU R28, desc[UR22][R28.64] ;  /* 0x000000161c1c7981 */ /* 0x000ea8000c1ef900 */
[----:B--2---:R-:W-:Y:S01]  /*5bd0*/  CCTL.IVALL ;  /* 0x00000000ff00798f */ /* 0x004fe20002000000 */
[----:B------:R-:W-:Y:S05]  /*5be0*/  YIELD ;  /* 0x0000000000007946 */ /* 0x000fea0003800000 */
[----:B------:R-:W-:-:S13]  /*5bf0*/  ISETP.NE.AND P0, PT, R28, R7, PT ;  /* 0x000000071c00720c */ /* 0x000fda0003f05270 */
[----:B------:R-:W-:Y:S05]  /*5c00*/  @P0 BRA `(.L_x_1730) ;  /* 0xfffffffc00e40947 */ /* 0x000fea000383ffff */
.L_x_1729:
        /* <DEDUP_REMOVED lines=19> */
.L_x_1734:
[----:B------:R-:W1:Y:S02]  /*5d40*/  S2R R7, SR_CTAID.X ;  /* 0x0000000000077919 */ /* 0x000e640000002500 */
[----:B-1----:R-:W-:-:S13]  /*5d50*/  ISETP.EQ.OR P6, PT, R7, UR5, P2 ;  /* 0x0000000507007c0c */ /* 0x002fda00097c2670 */
[----:B------:R-:W-:-:S05]  /*5d60*/  VOTEU.ALL UP0, P6 ;  /* 0x00000000003f7886 */ /* 0x000fca0003000000 */
[----:B------:R-:W-:-:S04]  /*5d70*/  @!UP0 UIMAD UR18, UR14, UR5, UR13 ;  /* 0x000000050e1282a4 */ /* 0x000fc8000f8e020d */
[----:B------:R-:W-:-:S06]  /*5d80*/  @!UP0 UIMAD.WIDE.U32 UR18, UR18, 0x8, UR6 ;  /* 0x00000008121288a5 */ /* 0x000fcc000f8e0006 */
[----:B0-----:R-:W-:Y:S02]  /*5d90*/  MOV R28, UR18 ;  /* 0x00000012001c7c02 */ /* 0x001fe40008000f00 */
[----:B------:R-:W-:-:S06]  /*5da0*/  MOV R29, UR19 ;  /* 0x00000013001d7c02 */ /* 0x000fcc0008000f00 */
[----:B------:R-:W2:Y:S01]  /*5db0*/  @!P6 LDG.E.64 R28, desc[UR22][R28.64] ;  /* 0x000000161c1ce981 */ /* 0x000ea2000c1e1b00 */
        /* <DEDUP_REMOVED lines=13> */
[----:B------:R-:W3:Y:S01]  /*5e90*/  @!P4 LDG.E.64 R30, desc[UR22][R30.64] ;  /* 0x000000161e1ec981 */ /* 0x000ee2000c1e1b00 */
[----:B--2---:R-:W-:Y:S01]  /*5ea0*/  @!P6 FADD.FTZ R26, R26, R28 ;  /* 0x0000001c1a1ae221 */ /* 0x004fe20000010000 */
[----:B------:R-:W-:Y:S01]  /*5eb0*/  @!P6 FADD.FTZ R27, R27, R29 ;  /* 0x0000001d1b1be221 */ /* 0x000fe20000010000 */
[----:B------:R-:W-:Y:S02]  /*5ec0*/  ISETP.EQ.OR P6, PT, R7, UR17, P2 ;  /* 0x0000001107007c0c */ /* 0x000fe400097c2670 */
[----:B------:R-:W-:-:S11]  /*5ed0*/  MOV R28, UR20 ;  /* 0x00000014001c7c02 */ /* 0x000fd60008000f00 */
[----:B------:R-:W-:-:S05]  /*5ee0*/  VOTEU.ALL UP0, P6 ;  /* 0x00000000003f7886 */ /* 0x000fca0003000000 */
[----:B------:R-:W-:Y:S01]  /*5ef0*/  @!UP0 UIMAD UR18, UR14, UR17, UR13 ;  /* 0x000000110e1282a4 */ /* 0x000fe2000f8e020d */
[----:B------:R-:W-:-:S03]  /*5f00*/  MOV R29, UR21 ;  /* 0x00000015001d7c02 */ /* 0x000fc60008000f00 */
[----:B------:R-:W-:-:S03]  /*5f10*/  @!UP0 UIMAD.WIDE.U32 UR18, UR18, 0x8, UR6 ;  /* 0x00000008121288a5 */ /* 0x000fc6000f8e0006 */
[----:B------:R-:W2:Y:S03]  /*5f20*/  @!P3 LDG.E.64 R28, desc[UR22][R28.64] ;  /* 0x000000161c1cb981 */ /* 0x000ea6000c1e1b00 */
[----:B------:R-:W-:Y:S02]  /*5f30*/  MOV R32, UR18 ;  /* 0x0000001200207c02 */ /* 0x000fe40008000f00 */
[----:B------:R-:W-:-:S06]  /*5f40*/  MOV R33, UR19 ;  /* 0x0000001300217c02 */ /* 0x000fcc0008000f00 */
[----:B------:R-:W4:Y:S01]  /*5f50*/  @!P6 LDG.E.64 R32, desc[UR22][R32.64] ;  /* 0x000000162020e981 */ /* 0x000f22000c1e1b00 */
[----:B------:R-:W-:Y:S01]  /*5f60*/  UIADD3 UR18, UR5, 0x4, URZ ;  /* 0x0000000405127890 */ /* 0x000fe2000fffe03f */
[----:B---3--:R-:W-:Y:S01]  /*5f70*/  @!P4 FADD.FTZ R26, R26, R30 ;  /* 0x0000001e1a1ac221 */ /* 0x008fe20000010000 */
        /* <DEDUP_REMOVED lines=9> */
[----:B------:R-:W3:Y:S01]  /*6010*/  @!P4 LDG.E.64 R30, desc[UR22][R30.64] ;  /* 0x000000161e1ec981 */ /* 0x000ee2000c1e1b00 */
[----:B--2---:R-:W-:Y:S01]  /*6020*/  @!P3 FADD.FTZ R26, R26, R28 ;  /* 0x0000001c1a1ab221 */ /* 0x004fe20000010000 */
        /* <DEDUP_REMOVED lines=14> */
[----:B------:R-:W2:Y:S01]  /*6110*/  @!P3 LDG.E.64 R28, desc[UR22][R28.64] ;  /* 0x000000161c1cb981 */ /* 0x000ea2000c1e1b00 */
        /* <DEDUP_REMOVED lines=30> */
[----:B------:R-:W2:Y:S05]  /*6300*/  @!P3 LDG.E.64 R28, desc[UR22][R28.64] ;  /* 0x000000161c1cb981 */ /* 0x000eaa000c1e1b00 */
        /* <DEDUP_REMOVED lines=59> */
[----:B------:R-:W2:Y:S04]  /*66c0*/  @!P3 LDG.E.64 R28, desc[UR22][R28.64] ;  /* 0x000000161c1cb981 */ /* 0x000ea8000c1e1b00 */
[----:B------:R-:W4:Y:S01]  /*66d0*/  @!P6 LDG.E.64 R32, desc[UR22][R32.64] ;  /* 0x000000162020e981 */ /* 0x000f22000c1e1b00 */
[----:B------:R-:W-:-:S04]  /*66e0*/  UIADD3 UR16, UR16, -0x10, URZ ;  /* 0xfffffff010107890 */ /* 0x000fc8000fffe03f */
[----:B------:R-:W-:Y:S01]  /*66f0*/  UISETP.GT.AND UP0, UPT, UR16, 0xc, UPT ;  /* 0x0000000c1000788c */ /* 0x000fe2000bf04270 */
[----:B---3--:R-:W-:Y:S01]  /*6700*/  @!P4 FADD.FTZ R26, R26, R30 ;  /* 0x0000001e1a1ac221 */ /* 0x008fe20000010000 */
[----:B------:R-:W-:-:S04]  /*6710*/  @!P4 FADD.FTZ R27, R27, R31 ;  /* 0x0000001f1b1bc221 */ /* 0x000fc80000010000 */
[----:B------:R-:W-:Y:S01]  /*6720*/  PLOP3.LUT P4, PT, PT, PT, UP0, 0x80, 0x0 ;  /* 0x000000000000781c */ /* 0x000fe20003f8f008 */
[----:B------:R-:W-:Y:S01]  /*6730*/  UIADD3 UR5, UR5, 0x10, URZ ;  /* 0x0000001005057890 */ /* 0x000fe2000fffe03f */
[----:B--2---:R-:W-:Y:S01]  /*6740*/  @!P3 FADD.FTZ R26, R26, R28 ;  /* 0x0000001c1a1ab221 */ /* 0x004fe20000010000 */
[----:B------:R-:W-:-:S03]  /*6750*/  @!P3 FADD.FTZ R27, R27, R29 ;  /* 0x0000001d1b1bb221 */ /* 0x000fc60000010000 */
[----:B----4-:R-:W-:Y:S01]  /*6760*/  @!P6 FADD.FTZ R26, R26, R32 ;  /* 0x000000201a1ae221 */ /* 0x010fe20000010000 */
[----:B------:R-:W-:-:S06]  /*6770*/  @!P6 FADD.FTZ R27, R27, R33 ;  /* 0x000000211b1be221 */ /* 0x000fcc0000010000 */
[----:B------:R-:W-:Y:S05]  /*6780*/  @P4 BRA `(.L_x_1734) ;  /* 0xfffffff4006c4947 */ /* 0x000fea000383ffff */
.L_x_1733:
[----:B------:R-:W-:-:S06]  /*6790*/  UISETP.GT.AND UP0, UPT, UR16, 0x4, UPT ;  /* 0x000000041000788c */ /* 0x000fcc000bf04270 */
[----:B------:R-:W-:-:S13]  /*67a0*/  PLOP3.LUT P3, PT, PT, PT, UP0, 0x80, 0x0 ;  /* 0x000000000000781c */ /* 0x000fda0003f6f008 */
[----:B------:R-:W-:Y:S05]  /*67b0*/  @!P3 BRA `(.L_x_1735) ;  /* 0x000000040050b947 */ /* 0x000fea0003800000 */
[----:B------:R-:W1:Y:S02]  /*67c0*/  S2R R7, SR_CTAID.X ;  /* 0x0000000000077919 */ /* 0x000e640000002500 */
[----:B-1----:R-:W-:-:S13]  /*67d0*/  ISETP.EQ.OR P0, PT, R7, UR5, P2 ;  /* 0x0000000507007c0c */ /* 0x002fda0009702670 */
[----:B------:R-:W-:-:S05]  /*67e0*/  VOTEU.ALL UP0, P0 ;  /* 0x00000000003f7886 */ /* 0x000fca0000000000 */
[----:B------:R-:W-:-:S04]  /*67f0*/  @!UP0 UIMAD UR18, UR5, UR14, UR13 ;  /* 0x0000000e051282a4 */ /* 0x000fc8000f8e020d */
[----:B------:R-:W-:-:S06]  /*6800*/  @!UP0 UIMAD.WIDE.U32 UR18, UR18, 0x8, UR6 ;  /* 0x00000008121288a5 */ /* 0x000fcc000f8e0006 */
[----:B0-----:R-:W-:Y:S01]  /*6810*/  MOV R28, UR18 ;  /* 0x00000012001c7c02 */ /* 0x001fe20008000f00 */
[----:B------:R-:W-:Y:S01]  /*6820*/  UIADD3 UR18, UR5, 0x1, URZ ;  /* 0x0000000105127890 */ /* 0x000fe2000fffe03f */
[----:B------:R-:W-:Y:S01]  /*6830*/  MOV R29, UR19 ;  /* 0x00000013001d7c02 */ /* 0x000fe20008000f00 */
[----:B------:R-:W-:-:S04]  /*6840*/  UIADD3 UR20, UR5, 0x2, URZ ;  /* 0x0000000205147890 */ /* 0x000fc8000fffe03f */
[C---:B------:R-:W-:Y:S01]  /*6850*/  ISETP.EQ.OR P4, PT, R7.reuse, UR18, P2 ;  /* 0x0000001207007c0c */ /* 0x040fe20009782670 */
[----:B------:R-:W-:Y:S01]  /*6860*/  UIADD3 UR17, UR5, 0x3, URZ ;  /* 0x0000000305117890 */ /* 0x000fe2000fffe03f */
[C---:B------:R-:W-:Y:S01]  /*6870*/  ISETP.EQ.OR P6, PT, R7.reuse, UR20, P2 ;  /* 0x0000001407007c0c */ /* 0x040fe200097c2670 */
[----:B------:R-:W2:Y:S04]  /*6880*/  @!P0 LDG.E.64 R28, desc[UR22][R28.64] ;  /* 0x000000161c1c8981 */ /* 0x000ea8000c1e1b00 */
        /* <DEDUP_REMOVED lines=14> */
[----:B------:R-:W3:Y:S03]  /*6970*/  @!P4 LDG.E.64 R32, desc[UR22][R32.64] ;  /* 0x000000162020c981 */ /* 0x000ee6000c1e1b00 */
[----:B------:R-:W-:Y:S01]  /*6980*/  MOV R34, UR18 ;  /* 0x0000001200227c02 */ /* 0x000fe20008000f00 */
[----:B------:R-:W4:Y:S01]  /*6990*/  @!P6 LDG.E.64 R30, desc[UR22][R30.64] ;  /* 0x000000161e1ee981 */ /* 0x000f22000c1e1b00 */
[----:B------:R-:W-:-:S06]  /*69a0*/  MOV R35, UR19 ;  /* 0x0000001300237c02 */ /* 0x000fcc0008000f00 */
[----:B------:R-:W4:Y:S01]  /*69b0*/  @!P3 LDG.E.64 R34, desc[UR22][R34.64] ;  /* 0x000000162222b981 */ /* 0x000f22000c1e1b00 */
[----:B------:R-:W-:-:S04]  /*69c0*/  UIADD3 UR17, UR5, 0x4, URZ ;  /* 0x0000000405117890 */ /* 0x000fc8000fffe03f */
[----:B------:R-:W-:Y:S02]  /*69d0*/  UIADD3 UR20, UR17, 0x1, URZ ;  /* 0x0000000111147890 */ /* 0x000fe4000fffe03f */
[----:B------:R-:W-:Y:S02]  /*69e0*/  UIADD3 UR5, UR17, 0x2, URZ ;  /* 0x0000000211057890 */ /* 0x000fe4000fffe03f */
[----:B------:R-:W-:Y:S01]  /*69f0*/  UIADD3 UR27, UR17, 0x3, URZ ;  /* 0x00000003111b7890 */ /* 0x000fe2000fffe03f */
[----:B--2---:R-:W-:Y:S01]  /*6a00*/  @!P0 FADD.FTZ R26, R26, R28 ;  /* 0x0000001c1a1a8221 */ /* 0x004fe20000010000 */
[----:B------:R-:W-:Y:S01]  /*6a10*/  @!P0 FADD.FTZ R27, R27, R29 ;  /* 0x0000001d1b1b8221 */ /* 0x000fe20000010000 */
[----:B------:R-:W-:-:S13]  /*6a20*/  ISETP.EQ.OR P0, PT, R7, UR17, P2 ;  /* 0x0000001107007c0c */ /* 0x000fda0009702670 */
[----:B------:R-:W-:Y:S01]  /*6a30*/  VOTEU.ALL UP0, P0 ;  /* 0x00000000003f7886 */ /* 0x000fe20000000000 */
[----:B---3--:R-:W-:Y:S01]  /*6a40*/  @!P4 FADD.FTZ R26, R26, R32 ;  /* 0x000000201a1ac221 */ /* 0x008fe20000010000 */
[----:B------:R-:W-:Y:S01]  /*6a50*/  @!P4 FADD.FTZ R27, R27, R33 ;  /* 0x000000211b1bc221 */ /* 0x000fe20000010000 */
[----:B------:R-:W-:Y:S02]  /*6a60*/  ISETP.EQ.OR P4, PT, R7, UR20, P2 ;  /* 0x0000001407007c0c */ /* 0x000fe40009782670 */
[----:B----4-:R-:W-:Y:S01]  /*6a70*/  @!P6 FADD.FTZ R26, R26, R30 ;  /* 0x0000001e1a1ae221 */ /* 0x010fe20000010000 */
[----:B------:R-:W-:Y:S01]  /*6a80*/  @!P6 FADD.FTZ R27, R27, R31 ;  /* 0x0000001f1b1be221 */ /* 0x000fe20000010000 */
[----:B------:R-:W-:Y:S02]  /*6a90*/  ISETP.EQ.OR P6, PT, R7, UR5, P2 ;  /* 0x0000000507007c0c */ /* 0x000fe400097c2670 */
[----:B------:R-:W-:Y:S01]  /*6aa0*/  @!P3 FADD.FTZ R26, R26, R34 ;  /* 0x000000221a1ab221 */ /* 0x000fe20000010000 */
        /* <DEDUP_REMOVED lines=24> */
[----:B------:R-:W4:Y:S01]  /*6c30*/  @!P3 LDG.E.64 R34, desc[UR22][R34.64] ;  /* 0x000000162222b981 */ /* 0x000f22000c1e1b00 */
        /* <DEDUP_REMOVED lines=10> */
[----:B------:R-:W-:Y:S01]  /*6ce0*/  @!P3 FADD.FTZ R26, R26, R34 ;  /* 0x000000221a1ab221 */ /* 0x000fe20000010000 */
[----:B------:R-:W-:-:S10]  /*6cf0*/  @!P3 FADD.FTZ R27, R27, R35 ;  /* 0x000000231b1bb221 */ /* 0x000fd40000010000 */
.L_x_1735:
[----:B------:R-:W-:-:S13]  /*6d00*/  ISETP.NE.OR P0, PT, RZ, UR16, P0 ;  /* 0x00000010ff007c0c */ /* 0x000fda0008705670 */
[----:B------:R-:W-:Y:S05]  /*6d10*/  @!P0 BRA `(.L_x_1731) ;  /* 0x0000000000b08947 */ /* 0x000fea0003800000 */
.L_x_1732:
[----:B------:R-:W1:Y:S02]  /*6d20*/  S2R R7, SR_CTAID.X ;  /* 0x0000000000077919 */ /* 0x000e640000002500 */
[----:B-1----:R-:W-:-:S13]  /*6d30*/  ISETP.EQ.OR P3, PT, R7, UR5, P2 ;  /* 0x0000000507007c0c */ /* 0x002fda0009762670 */
[----:B------:R-:W-:-:S05]  /*6d40*/  VOTEU.ALL UP0, P3 ;  /* 0x00000000003f7886 */ /* 0x000fca0001800000 */
[----:B------:R-:W-:-:S04]  /*6d50*/  @!UP0 UIMAD UR18, UR14, UR5, UR13 ;  /* 0x000000050e1282a4 */ /* 0x000fc8000f8e020d */
[----:B------:R-:W-:-:S06]  /*6d60*/  @!UP0 UIMAD.WIDE.U32 UR18, UR18, 0x8, UR6 ;  /* 0x00000008121288a5 */ /* 0x000fcc000f8e0006 */
[----:B0-----:R-:W-:Y:S01]  /*6d70*/  MOV R30, UR18 ;  /* 0x00000012001e7c02 */ /* 0x001fe20008000f00 */
[----:B------:R-:W-:Y:S01]  /*6d80*/  UIADD3 UR18, UR5, 0x1, URZ ;  /* 0x0000000105127890 */ /* 0x000fe2000fffe03f */
[----:B------:R-:W-:-:S05]  /*6d90*/  MOV R31, UR19 ;  /* 0x00000013001f7c02 */ /* 0x000fca0008000f00 */
[----:B------:R-:W-:Y:S01]  /*6da0*/  ISETP.EQ.OR P4, PT, R7, UR18, P2 ;  /* 0x0000001207007c0c */ /* 0x000fe20009782670 */
[----:B------:R-:W2:Y:S01]  /*6db0*/  @!P3 LDG.E.64 R30, desc[UR22][R30.64] ;  /* 0x000000161e1eb981 */ /* 0x000ea2000c1e1b00 */
        /* <DEDUP_REMOVED lines=9> */
[----:B------:R-:W3:Y:S01]  /*6e50*/  @!P4 LDG.E.64 R28, desc[UR22][R28.64] ;  /* 0x000000161c1cc981 */ /* 0x000ee2000c1e1b00 */
[----:B------:R-:W-:-:S05]  /*6e60*/  VOTEU.ALL UP0, P6 ;  /* 0x00000000003f7886 */ /* 0x000fca0003000000 */
[----:B------:R-:W-:-:S04]  /*6e70*/  @!UP0 UIMAD UR18, UR14, UR17, UR13 ;  /* 0x000000110e1282a4 */ /* 0x000fc8000f8e020d */
[----:B------:R-:W-:Y:S01]  /*6e80*/  @!UP0 UIMAD.WIDE.U32 UR18, UR18, 0x8, UR6 ;  /* 0x00000008121288a5 */ /* 0x000fe2000f8e0006 */
[----:B------:R-:W-:Y:S01]  /*6e90*/  VOTEU.ALL UP0, P0 ;  /* 0x00000000003f7886 */ /* 0x000fe20000000000 */
[----:B--2---:R-:W-:-:S04]  /*6ea0*/  @!P3 FADD.FTZ R26, R26, R30 ;  /* 0x0000001e1a1ab221 */ /* 0x004fc80000010000 */
[----:B------:R-:W-:Y:S01]  /*6eb0*/  MOV R30, UR18 ;  /* 0x00000012001e7c02 */ /* 0x000fe20008000f00 */
[----:B------:R-:W-:Y:S01]  /*6ec0*/  @!UP0 UIMAD UR18, UR14, UR20, UR13 ;  /* 0x000000140e1282a4 */ /* 0x000fe2000f8e020d */
[----:B------:R-:W-:Y:S01]  /*6ed0*/  @!P3 FADD.FTZ R27, R27, R31 ;  /* 0x0000001f1b1bb221 */ /* 0x000fe20000010000 */
[----:B------:R-:W-:Y:S02]  /*6ee0*/  MOV R31, UR19 ;  /* 0x00000013001f7c02 */ /* 0x000fe40008000f00 */
[----:B------:R-:W-:-:S04]  /*6ef0*/  @!UP0 UIMAD.WIDE.U32 UR18, UR18, 0x8, UR6 ;  /* 0x00000008121288a5 */ /* 0x000fc8000f8e0006 */
[----:B------:R-:W2:Y:S01]  /*6f00*/  @!P6 LDG.E.64 R30, desc[UR22][R30.64] ;  /* 0x000000161e1ee981 */ /* 0x000ea2000c1e1b00 */
[----:B---3--:R-:W-:Y:S01]  /*6f10*/  @!P4 FADD.FTZ R26, R26, R28 ;  /* 0x0000001c1a1ac221 */ /* 0x008fe20000010000 */
[----:B------:R-:W-:Y:S01]  /*6f20*/  @!P4 FADD.FTZ R27, R27, R29 ;  /* 0x0000001d1b1bc221 */ /* 0x000fe20000010000 */
[----:B------:R-:W-:Y:S02]  /*6f30*/  MOV R28, UR18 ;  /* 0x00000012001c7c02 */ /* 0x000fe40008000f00 */
[----:B------:R-:W-:-:S06]  /*6f40*/  MOV R29, UR19 ;  /* 0x00000013001d7c02 */ /* 0x000fcc0008000f00 */
[----:B------:R-:W3:Y:S01]  /*6f50*/  @!P0 LDG.E.64 R28, desc[UR22][R28.64] ;  /* 0x000000161c1c8981 */ /* 0x000ee2000c1e1b00 */
[----:B------:R-:W-:-:S06]  /*6f60*/  UIADD3 UR16, UR16, -0x4, URZ ;  /* 0xfffffffc10107890 */ /* 0x000fcc000fffe03f */
[----:B------:R-:W-:Y:S01]  /*6f70*/  ISETP.NE.AND P3, PT, RZ, UR16, PT ;  /* 0x00000010ff007c0c */ /* 0x000fe2000bf65270 */
[----:B------:R-:W-:Y:S01]  /*6f80*/  UIADD3 UR5, UR5, 0x4, URZ ;  /* 0x0000000405057890 */ /* 0x000fe2000fffe03f */
[----:B--2---:R-:W-:Y:S01]  /*6f90*/  @!P6 FADD.FTZ R26, R26, R30 ;  /* 0x0000001e1a1ae221 */ /* 0x004fe20000010000 */
[----:B------:R-:W-:-:S03]  /*6fa0*/  @!P6 FADD.FTZ R27, R27, R31 ;  /* 0x0000001f1b1be221 */ /* 0x000fc60000010000 */
[----:B---3--:R-:W-:Y:S01]  /*6fb0*/  @!P0 FADD.FTZ R26, R26, R28 ;  /* 0x0000001c1a1a8221 */ /* 0x008fe20000010000 */
[----:B------:R-:W-:-:S06]  /*6fc0*/  @!P0 FADD.FTZ R27, R27, R29 ;  /* 0x0000001d1b1b8221 */ /* 0x000fcc0000010000 */
[----:B------:R-:W-:Y:S05]  /*6fd0*/  @P3 BRA `(.L_x_1732) ;  /* 0xfffffffc00503947 */ /* 0x000fea000383ffff */
.L_x_1731:
[----:B------:R-:W-:-:S06]  /*6fe0*/  ULOP3.LUT UP0, UR15, UR15, 0x3, URZ, 0xc0, !UPT ;  /* 0x000000030f0f7892 */ /* 0x000fcc000f80c03f */
[----:B------:R-:W-:-:S13]  /*6ff0*/  PLOP3.LUT P0, PT, PT, PT, UP0, 0x80, 0x0 ;  /* 0x000000000000781c */ /* 0x000fda0003f0f008 */
[----:B------:R-:W-:Y:S05]  /*7000*/  @!P0 BRA `(.L_x_1728) ;  /* 0x0000000000948947 */ /* 0x000fea0003800000 */
[----:B------:R-:W1:Y:S01]  /*7010*/  S2R R7, SR_CTAID.X ;  /* 0x0000000000077919 */ /* 0x000e620000002500 */
[----:B------:R-:W-:Y:S01]  /*7020*/  BSSY B0, `(.L_x_1736) ;  /* 0x000000a000007945 */ /* 0x000fe20003800000 */
[----:B-1----:R-:W-:-:S13]  /*7030*/  ISETP.EQ.OR P0, PT, R7, UR5, P2 ;  /* 0x0000000507007c0c */ /* 0x002fda0009702670 */
[----:B------:R-:W-:Y:S05]  /*7040*/  @P0 BRA `(.L_x_1737) ;  /* 0x00000000001c0947 */ /* 0x000fea0003800000 */
[----:B------:R-:W-:-:S04]  /*7050*/  UIMAD UR16, UR14, UR5, UR13 ;  /* 0x000000050e1072a4 */ /* 0x000fc8000f8e020d */
[----:B------:R-:W-:-:S06]  /*7060*/  UIMAD.WIDE.U32 UR16, UR16, 0x8, UR6 ;  /* 0x00000008101078a5 */ /* 0x000fcc000f8e0006 */
[----:B0-----:R-:W-:Y:S02]  /*7070*/  MOV R28, UR16 ;  /* 0x00000010001c7c02 */ /* 0x001fe40008000f00 */
[----:B------:R-:W-:-:S06]  /*7080*/  MOV R29, UR17 ;  /* 0x00000011001d7c02 */ /* 0x000fcc0008000f00 */
[----:B------:R-:W2:Y:S02]  /*7090*/  LDG.E.64 R28, desc[UR22][R28.64] ;  /* 0x000000161c1c7981 */ /* 0x000ea4000c1e1b00 */
[----:B--2---:R-:W-:Y:S01]  /*70a0*/  FADD.FTZ R26, R26, R28 ;  /* 0x0000001c1a1a7221 */ /* 0x004fe20000010000 */
[----:B------:R-:W-:-:S07]  /*70b0*/  FADD.FTZ R27, R27, R29 ;  /* 0x0000001d1b1b7221 */ /* 0x000fce0000010000 */
.L_x_1737:
[----:B------:R-:W-:Y:S05]  /*70c0*/  BSYNC B0 ;  /* 0x0000000000007941 */ /* 0x000fea0003800000 */
.L_x_1736:
        /* <DEDUP_REMOVED lines=10> */
[----:B0-----:R-:W-:Y:S02]  /*7170*/  MOV R28, UR16 ;  /* 0x00000010001c7c02 */ /* 0x001fe40008000f00 */
[----:B------:R-:W-:-:S06]  /*7180*/  MOV R29, UR17 ;  /* 0x00000011001d7c02 */ /* 0x000fcc0008000f00 */
[----:B------:R-:W2:Y:S01]  /*7190*/  @!P3 LDG.E.64 R28, desc[UR22][R28.64] ;  /* 0x000000161c1cb981 */ /* 0x000ea2000c1e1b00 */
[----:B------:R-:W-:-:S04]  /*71a0*/  MOV R7, UR15 ;  /* 0x0000000f00077c02 */ /* 0x000fc80008000f00 */
[----:B------:R-:W-:-:S13]  /*71b0*/  ISETP.EQ.OR P0, PT, R7, 0x2, P0 ;  /* 0x000000020700780c */ /* 0x000fda0000702670 */
[----:B------:R-:W-:-:S05]  /*71c0*/  VOTEU.ALL UP0, P0 ;  /* 0x00000000003f7886 */ /* 0x000fca0000000000 */
[----:B------:R-:W-:-:S04]  /*71d0*/  @!UP0 UIMAD UR13, UR5, UR14, UR13 ;  /* 0x0000000e050d82a4 */ /* 0x000fc8000f8e020d */
[----:B------:R-:W-:Y:S01]  /*71e0*/  @!UP0 UIMAD.WIDE.U32 UR6, UR13, 0x8, UR6 ;  /* 0x000000080d0688a5 */ /* 0x000fe2000f8e0006 */
[----:B--2---:R-:W-:Y:S01]  /*71f0*/  @!P3 FADD.FTZ R26, R26, R28 ;  /* 0x0000001c1a1ab221 */ /* 0x004fe20000010000 */
[----:B------:R-:W-:-:S04]  /*7200*/  @!P3 FADD.FTZ R27, R27, R29 ;  /* 0x0000001d1b1bb221 */ /* 0x000fc80000010000 */
[----:B------:R-:W-:Y:S02]  /*7210*/  MOV R28, UR6 ;  /* 0x00000006001c7c02 */ /* 0x000fe40008000f00 */
[----:B------:R-:W-:-:S06]  /*7220*/  MOV R29, UR7 ;  /* 0x00000007001d7c02 */ /* 0x000fcc0008000f00 */
[----:B------:R-:W2:Y:S02]  /*7230*/  @!P0 LDG.E.64 R28, desc[UR22][R28.64] ;  /* 0x000000161c1c8981 */ /* 0x000ea4000c1e1b00 */
[----:B--2---:R-:W-:Y:S01]  /*7240*/  @!P0 FADD.FTZ R26, R26, R28 ;  /* 0x0000001c1a1a8221 */ /* 0x004fe20000010000 */
[----:B------:R-:W-:-:S07]  /*7250*/  @!P0 FADD.FTZ R27, R27, R29 ;  /* 0x0000001d1b1b8221 */ /* 0x000fce0000010000 */
.L_x_1728:
[----:B0-----:R0:W5:Y:S04]  /*7260*/  LDL R29, [R1+0x30] ;  /* 0x00003000011d7983 */ /* 0x0011680000100800 */
[----:B------:R0:W5:Y:S01]  /*7270*/  LDL R28, [R1+0x24] ;  /* 0x00002400011c7983 */ /* 0x0001620000100800 */
[----:B------:R-:W1:Y:S01]  /*7280*/  S2UR UR6, SR_CgaCtaId ;  /* 0x00000000000679c3 */ /* 0x000e620000008800 */
[----:B------:R-:W-:Y:S02]  /*7290*/  UMOV UR5, 0x400 ;  /* 0x0000040000057882 */ /* 0x000fe40000000000 */
[----:B-1----:R-:W-:-:S03]  /*72a0*/  ULEA UR5, UR6, UR5, 0x18 ;  /* 0x0000000506057291 */ /* 0x002fc6000f8ec03f */
[----:B------:R-:W-:-:S06]  /*72b0*/  ULDC UR6, c[0x0][0x2bc] ;  /* 0x0000af0000067ab9 */ /* 0x000fcc0000000800 */
[----:B------:R-:W-:Y:S01]  /*72c0*/  @!P2 STS.64 [UR5+0xc8], R26 ;  /* 0x0000c81aff00a988 */ /* 0x000fe20008000a05 */
[----:B------:R-:W-:Y:S06]  /*72d0*/  BAR.SYNC.DEFER_BLOCKING 0x0 ;  /* 0x0000000000007b1d */ /* 0x000fec0000010000 */
[----:B------:R-:W1:Y:S02]  /*72e0*/  LDS.64 R26, [UR5+0xc8] ;  /* 0x0000c805ff1a7984 */ /* 0x000e640008000a00 */
[----:B-1----:R-:W-:Y:S01]  /*72f0*/  FMUL.FTZ R26, R26, UR6 ;  /* 0x000000061a1a7c20 */ /* 0x002fe20008410000 */
[----:B------:R-:W-:-:S04]  /*7300*/  FMUL.FTZ R27, R27, UR6 ;  /* 0x000000061b1b7c20 */ /* 0x000fc80008410000 */
[----:B------:R-:W-:Y:S02]  /*7310*/  R2UR UR5, R26 ;  /* 0x000000001a0572ca */ /* 0x000fe400000e0000 */
[----:B------:R-:W-:Y:S01]  /*7320*/  R2UR UR13, R27 ;  /* 0x000000001b0d72ca */ /* 0x000fe200000e0000 */
[----:B0-----:R-:W-:-:S14]  /*7330*/  @!P5 BRA `(.L_x_1738) ;  /* 0x000000000048d947 */ /* 0x001fdc0003800000 */
        /* <DEDUP_REMOVED lines=18> */
.L_x_1738:
[----:B------:R-:W-:Y:S04]  /*7460*/  BSSY B0, `(.L_x_1739) ;  /* 0x0000016000007945 */ /* 0x000fe80003800000 */
[----:B------:R-:W-:Y:S05]  /*7470*/  @!P1 BRA `(.L_x_1740) ;  /* 0x0000000000509947 */ /* 0x000fea0003800000 */
[----:B------:R-:W-:Y:S01]  /*7480*/  MOV R7, UR5 ;  /* 0x0000000500077c02 */ /* 0x000fe20008000f00 */
[----:B------:R-:W-:Y:S01]  /*7490*/  ULDC.64 UR6, c[0x0][0x288] ;  /* 0x0000a20000067ab9 */ /* 0x000fe20000000a00 */
[----:B-----5:R-:W-:-:S03]  /*74a0*/  SHF.R.S32.HI R26, RZ, 0x1f, R2 ;  /* 0x0000001fff1a7819 */ /* 0x020fc60000011402 */
[----:B------:R-:W-:Y:S01]  /*74b0*/  FFMA.FTZ R7, R29, R7, UR13 ;  /* 0x0000000d1d077e23 */ /* 0x000fe20008010007 */
        /* <DEDUP_REMOVED lines=16> */
.L_x_1740:
[----:B------:R-:W-:Y:S05]  /*75c0*/  BSYNC B0 ;  /* 0x0000000000007941 */ /* 0x000fea0003800000 */
.L_x_1739:
        /* <DEDUP_REMOVED lines=28> */
.L_x_1741:
        /* <DEDUP_REMOVED lines=21> */
.L_x_1743:
[----:B------:R-:W-:Y:S05]  /*78e0*/  BSYNC B0 ;  /* 0x0000000000007941 */ /* 0x000fea0003800000 */
.L_x_1742:
        /* <DEDUP_REMOVED lines=47> */
.L_x_1744:
        /* <DEDUP_REMOVED lines=21> */
.L_x_1746:
[----:B------:R-:W-:Y:S05]  /*7d30*/  BSYNC B0 ;  /* 0x0000000000007941 */ /* 0x000fea0003800000 */
.L_x_1745:
        /* <DEDUP_REMOVED lines=21> */
.L_x_1747:
        /* <DEDUP_REMOVED lines=23> */
.L_x_1749:
[----:B------:R-:W-:Y:S05]  /*8000*/  BSYNC B0 ;  /* 0x0000000000007941 */ /* 0x000fea0003800000 */
.L_x_1748:
[----:B------:R-:W-:Y:S05]  /*8010*/  @!P5 BRA `(.L_x_1750) ;  /* 0x00000000004cd947 */ /* 0x000fea0003800000 */
[----:B01----:R-:W2:Y:S02]  /*8020*/  LDL R26, [R1+0x10] ;  /* 0x00001000011a7983 */ /* 0x003ea40000100800 */
        /* <DEDUP_REMOVED lines=18> */
.L_x_1750:
[----:B------:R-:W-:Y:S04]  /*8150*/  BSSY B0, `(.L_x_1751) ;  /* 0x0000016000007945 */ /* 0x000fe80003800000 */
[----:B------:R-:W-:Y:S05]  /*8160*/  @P0 BRA `(.L_x_1752) ;  /* 0x0000000000500947 */ /* 0x000fea0003800000 */
[----:B01----:R-:W2:Y:S01]  /*8170*/  LDL.LU R27, [R1+0x10] ;  /* 0x00001000011b7983 */ /* 0x003ea20000300800 */
[----:B------:R-:W-:Y:S01]  /*8180*/  MOV R26, UR5 ;  /* 0x00000005001a7c02 */ /* 0x000fe20008000f00 */
[----:B------:R-:W-:Y:S01]  /*8190*/  ULDC.64 UR14, c[0x0][0x288] ;  /* 0x0000a200000e7ab9 */ /* 0x000fe20000000a00 */
[----:B------:R-:W-:Y:S02]  /*81a0*/  MOV R28, R8 ;  /* 0x00000008001c7202 */ /* 0x000fe40000000f00 */
[----:B-----5:R-:W-:-:S03]  /*81b0*/  MOV R29, R11 ;  /* 0x0000000b001d7202 */ /* 0x020fc60000000f00 */
[----:B------:R-:W-:-:S04]  /*81c0*/  IMAD.WIDE.U32 R28, R32, UR14, R28 ;  /* 0x0000000e201c7c25 */ /* 0x000fc8000f8e001c */
[----:B--2---:R-:W-:Y:S01]  /*81d0*/  FFMA.FTZ R26, R27, R26, UR13 ;  /* 0x0000000d1b1a7e23 */ /* 0x004fe2000801001a */
[----:B------:R-:W-:-:S03]  /*81e0*/  MOV R27, UR5 ;  /* 0x00000005001b7c02 */ /* 0x000fc60008000f00 */
[----:B------:R-:W-:Y:S01]  /*81f0*/  FFMA.FTZ R44, R3, R44, -R26 ;  /* 0x0000002c032c7223 */ /* 0x000fe2000001081a */
[----:B------:R-:W-:Y:S02]  /*8200*/  IMAD R26, R33, UR14, RZ ;  /* 0x0000000e211a7c24 */ /* 0x000fe4000f8e02ff */
[----:B------:R-:W-:-:S04]  /*8210*/  FFMA.FTZ R27, R74, R27, UR13 ;  /* 0x0000000d4a1b7e23 */ /* 0x000fc8000801001b */
[----:B------:R-:W-:Y:S01]  /*8220*/  FFMA.FTZ R45, R6, R45, -R27 ;  /* 0x0000002d062d7223 */ /* 0x000fe2000001081b */
        /* <DEDUP_REMOVED lines=8> */
.L_x_1752:
[----:B------:R-:W-:Y:S05]  /*82b0*/  BSYNC B0 ;  /* 0x0000000000007941 */ /* 0x000fea0003800000 */
.L_x_1751:
[----:B------:R-:W-:Y:S05]  /*82c0*/  @!P5 BRA `(.L_x_1753) ;  /* 0x000000000048d947 */ /* 0x000fea0003800000 */
[----:B012---:R-:W-:Y:S01]  /*82d0*/  FFMA.FTZ R26, R69, R3, R4 ;  /* 0x00000003451a7223 */ /* 0x007fe20000010004 */
[----:B------:R-:W-:-:S03]  /*82e0*/  FFMA.FTZ R27, R68, R6, R5 ;  /* 0x00000006441b7223 */ /* 0x000fc60000010005 */
        /* <DEDUP_REMOVED lines=16> */
.L_x_1753:
[----:B------:R-:W-:Y:S04]  /*83f0*/  BSSY B0, `(.L_x_1754) ;  /* 0x0000015000007945 */ /* 0x000fe80003800000 */
[----:B------:R-:W-:Y:S05]  /*8400*/  @P2 BRA `(.L_x_1755) ;  /* 0x00000000004c2947 */ /* 0x000fea0003800000 */
[----:B012---:R-:W-:Y:S01]  /*8410*/  MOV R26, UR5 ;  /* 0x00000005001a7c02 */ /* 0x007fe20008000f00 */
[----:B------:R-:W-:Y:S01]  /*8420*/  ULDC.64 UR14, c[0x0][0x288] ;  /* 0x0000a200000e7ab9 */ /* 0x000fe20000000a00 */
[----:B------:R-:W-:Y:S01]  /*8430*/  MOV R27, R11 ;  /* 0x0000000b001b7202 */ /* 0x000fe20000000f00 */
[----:B------:R-:W-:Y:S01]  /*8440*/  IMAD R28, R35, UR14, RZ ;  /* 0x0000000e231c7c24 */ /* 0x000fe2000f8e02ff */
[----:B-----5:R-:W-:Y:S01]  /*8450*/  MOV R29, UR5 ;  /* 0x00000005001d7c02 */ /* 0x020fe20008000f00 */
[----:B------:R-:W-:Y:S02]  /*8460*/  FFMA.FTZ R26, R69, R26, UR13 ;  /* 0x0000000d451a7e23 */ /* 0x000fe4000801001a */
[----:B------:R-:W-:Y:S02]  /*8470*/  IMAD R31, R34, UR15, R28 ;  /* 0x0000000f221f7c24 */ /* 0x000fe4000f8e021c */
[----:B------:R-:W-:Y:S01]  /*8480*/  FFMA.FTZ R42, R3, R42, -R26 ;  /* 0x0000002a032a7223 */ /* 0x000fe2000001081a */
[----:B------:R-:W-:Y:S01]  /*8490*/  MOV R26, R8 ;  /* 0x00000008001a7202 */ /* 0x000fe20000000f00 */
[----:B------:R-:W-:-:S04]  /*84a0*/  FFMA.FTZ R29, R68, R29, UR13 ;  /* 0x0000000d441d7e23 */ /* 0x000fc8000801001d */
[----:B------:R-:W-:Y:S01]  /*84b0*/  IMAD.WIDE.U32 R26, R34, UR14, R26 ;  /* 0x0000000e221a7c25 */ /* 0x000fe2000f8e001a */
[----:B------:R-:W-:-:S03]  /*84c0*/  ULDC.64 UR14, c[0x0][0x210] ;  /* 0x00008400000e7ab9 */ /* 0x000fc60000000a00 */
[----:B------:R-:W-:Y:S01]  /*84d0*/  FFMA.FTZ R43, R6, R43, -R29 ;  /* 0x0000002b062b7223 */ /* 0x000fe2000001081d */
[----:B------:R-:W-:-:S03]  /*84e0*/  IADD3 R31, R27, R31, RZ ;  /* 0x0000001f1b1f7210 */ /* 0x000fc60007ffe0ff */
[----:B------:R-:W-:Y:S01]  /*84f0*/  FMUL.FTZ R27, R43, UR26 ;  /* 0x0000001a2b1b7c20 */ /* 0x000fe20008410000 */
[----:B------:R-:W-:-:S04]  /*8500*/  LEA R28, P0, R26, UR14, 0x2 ;  /* 0x0000000e1a1c7c11 */ /* 0x000fc8000f8010ff */
[----:B------:R-:W-:Y:S01]  /*8510*/  LEA.HI.X R29, R26, UR15, R31, 0x2, P0 ;  /* 0x0000000f1a1d7c11 */ /* 0x000fe200080f141f */
[----:B------:R-:W-:-:S05]  /*8520*/  FMUL.FTZ R26, R42, UR26 ;  /* 0x0000001a2a1a7c20 */ /* 0x000fca0008410000 */
[----:B------:R3:W-:Y:S03]  /*8530*/  STG.E.64 desc[UR22][R28.64], R26 ;  /* 0x0000001a1c007986 */ /* 0x0007e6000c101b16 */
.L_x_1755:
[----:B------:R-:W-:Y:S05]  /*8540*/  BSYNC B0 ;  /* 0x0000000000007941 */ /* 0x000fea0003800000 */
.L_x_1754:
        /* <DEDUP_REMOVED lines=46> */
.L_x_1756:
        /* <DEDUP_REMOVED lines=21> */
.L_x_1758:
[----:B------:R-:W-:Y:S05]  /*8980*/  BSYNC B0 ;  /* 0x0000000000007941 */ /* 0x000fea0003800000 */
.L_x_1757:
[----:B------:R-:W-:Y:S05]  /*8990*/  @!P5 BRA `(.L_x_1759) ;  /* 0x00000000004cd947 */ /* 0x000fea0003800000 */
[----:B------:R-:W2:Y:S01]  /*89a0*/  LDL R7, [R1] ;  /* 0x0000000001077983 */ /* 0x000ea20000100800 */
[----:B0-----:R-:W-:-:S04]  /*89b0*/  FFMA.FTZ R28, R67, R6, R5 ;  /* 0x00000006431c7223 */ /* 0x001fc80000010005 */
[----:B------:R-:W-:-:S06]  /*89c0*/  FMUL.FTZ R40, R28, -1.4426950216293334961 ;  /* 0xbfb8aa3b1c287820 */ /* 0x000fcc0000410000 */
[----:B------:R-:W0:Y:S02]  /*89d0*/  MUFU.EX2 R40, R40 ;  /* 0x0000002800287308 */ /* 0x000e240000000800 */
[----:B0-----:R-:W-:-:S06]  /*89e0*/  FADD.FTZ R41, R40, 1 ;  /* 0x3f80000028297421 */ /* 0x001fcc0000010000 */
[----:B------:R-:W0:Y:S02]  /*89f0*/  MUFU.RCP R46, R41 ;  /* 0x00000029002e7308 */ /* 0x000e240000001000 */
[----:B0-----:R-:W-:Y:S01]  /*8a00*/  FMUL.FTZ R39, R39, R46 ;  /* 0x0000002e27277220 */ /* 0x001fe20000410000 */
[----:B--2---:R-:W-:-:S04]  /*8a10*/  FFMA.FTZ R7, R7, R3, R4 ;  /* 0x0000000307077223 */ /* 0x004fc80000010004 */
[----:B-----5:R-:W-:-:S06]  /*8a20*/  FMUL.FTZ R29, R7, -1.4426950216293334961 ;  /* 0xbfb8aa3b071d7820 */ /* 0x020fcc0000410000 */
[----:B------:R-:W0:Y:S02]  /*8a30*/  MUFU.EX2 R29, R29 ;  /* 0x0000001d001d7308 */ /* 0x000e240000000800 */
[----:B0-----:R-:W-:Y:S01]  /*8a40*/  FADD.FTZ R32, R29, 1 ;  /* 0x3f8000001d207421 */ /* 0x001fe20000010000 */
[----:B------:R-:W-:-:S05]  /*8a50*/  FADD.FTZ R29, -R46, 1 ;  /* 0x3f8000002e1d7421 */ /* 0x000fca0000010100 */
[----:B------:R-:W0:Y:S01]  /*8a60*/  MUFU.RCP R33, R32 ;  /* 0x0000002000217308 */ /* 0x000e220000001000 */
[----:B------:R-:W-:-:S04]  /*8a70*/  FFMA.FTZ R28, R28, R29, 1 ;  /* 0x3f8000001c1c7423 */ /* 0x000fc8000001001d */
[----:B------:R-:W-:Y:S01]  /*8a80*/  FMUL.FTZ R39, R39, R28 ;  /* 0x0000001c27277220 */ /* 0x000fe20000410000 */
[----:B0-----:R-:W-:Y:S01]  /*8a90*/  FADD.FTZ R48, -R33, 1 ;  /* 0x3f80000021307421 */ /* 0x001fe20000010100 */
[----:B------:R-:W-:-:S03]  /*8aa0*/  FMUL.FTZ R38, R38, R33 ;  /* 0x0000002126267220 */ /* 0x000fc60000410000 */
[----:B------:R-:W-:-:S04]  /*8ab0*/  FFMA.FTZ R7, R7, R48, 1 ;  /* 0x3f80000007077423 */ /* 0x000fc80000010030 */
[----:B------:R-:W-:-:S07]  /*8ac0*/  FMUL.FTZ R38, R38, R7 ;  /* 0x0000000726267220 */ /* 0x000fce0000410000 */
.L_x_1759:
[----:B------:R-:W-:Y:S04]  /*8ad0*/  BSSY B0, `(.L_x_1760) ;  /* 0x0000016000007945 */ /* 0x000fe80003800000 */
[----:B------:R-:W-:Y:S05]  /*8ae0*/  @P0 BRA `(.L_x_1761) ;  /* 0x0000000000500947 */ /* 0x000fea0003800000 */
[----:B------:R-:W2:Y:S01]  /*8af0*/  LDL.LU R7, [R1] ;  /* 0x0000000001077983 */ /* 0x000ea20000300800 */
[----:B------:R-:W-:Y:S01]  /*8b00*/  ULDC.64 UR14, c[0x0][0x288] ;  /* 0x0000a200000e7ab9 */ /* 0x000fe20000000a00 */
[----:B0-----:R-:W-:Y:S01]  /*8b10*/  MOV R32, UR5 ;  /* 0x0000000500207c02 */ /* 0x001fe20008000f00 */
[----:B------:R-:W-:Y:S01]  /*8b20*/  IMAD R45, R45, UR14, RZ ;  /* 0x0000000e2d2d7c24 */ /* 0x000fe2000f8e02ff */
[----:B------:R-:W-:Y:S02]  /*8b30*/  MOV R28, R8 ;  /* 0x00000008001c7202 */ /* 0x000fe40000000f00 */
[----:B-----5:R-:W-:Y:S01]  /*8b40*/  MOV R29, R11 ;  /* 0x0000000b001d7202 */ /* 0x020fe20000000f00 */
[C---:B------:R-:W-:Y:S01]  /*8b50*/  IMAD R45, R30.reuse, UR15, R45 ;  /* 0x0000000f1e2d7c24 */ /* 0x040fe2000f8e022d */
[----:B------:R-:W-:Y:S01]  /*8b60*/  MOV R40, UR5 ;  /* 0x0000000500287c02 */ /* 0x000fe20008000f00 */
[----:B------:R-:W-:Y:S01]  /*8b70*/  IMAD.WIDE.U32 R28, R30, UR14, R28 ;  /* 0x0000000e1e1c7c25 */ /* 0x000fe2000f8e001c */
[----:B------:R-:W-:-:S03]  /*8b80*/  ULDC.64 UR14, c[0x0][0x210] ;  /* 0x00008400000e7ab9 */ /* 0x000fc60000000a00 */
[----:B------:R-:W-:Y:S01]  /*8b90*/  FFMA.FTZ R67, R67, R40, UR13 ;  /* 0x0000000d43437e23 */ /* 0x000fe20008010028 */
[----:B------:R-:W-:-:S03]  /*8ba0*/  IADD3 R45, R29, R45, RZ ;  /* 0x0000002d1d2d7210 */ /* 0x000fc60007ffe0ff */
[----:B------:R-:W-:-:S04]  /*8bb0*/  FFMA.FTZ R39, R6, R39, -R67 ;  /* 0x0000002706277223 */ /* 0x000fc80000010843 */
[----:B------:R-:W-:Y:S01]  /*8bc0*/  FMUL.FTZ R39, R39, UR26 ;  /* 0x0000001a27277c20 */ /* 0x000fe20008410000 */
[----:B--2---:R-:W-:-:S04]  /*8bd0*/  FFMA.FTZ R32, R7, R32, UR13 ;  /* 0x0000000d07207e23 */ /* 0x004fc80008010020 */
[----:B------:R-:W-:Y:S01]  /*8be0*/  FFMA.FTZ R38, R3, R38, -R32 ;  /* 0x0000002603267223 */ /* 0x000fe20000010820 */
[----:B------:R-:W-:-:S03]  /*8bf0*/  LEA R32, P0, R28, UR14, 0x2 ;  /* 0x0000000e1c207c11 */ /* 0x000fc6000f8010ff */
[----:B------:R-:W-:Y:S01]  /*8c00*/  FMUL.FTZ R38, R38, UR26 ;  /* 0x0000001a26267c20 */ /* 0x000fe20008410000 */
[----:B------:R-:W-:-:S05]  /*8c10*/  LEA.HI.X R33, R28, UR15, R45, 0x2, P0 ;  /* 0x0000000f1c217c11 */ /* 0x000fca00080f142d */
[----:B------:R1:W-:Y:S04]  /*8c20*/  STG.E.64 desc[UR22][R32.64], R38 ;  /* 0x0000002620007986 */ /* 0x0003e8000c101b16 */
.L_x_1761:
[----:B------:R-:W-:Y:S05]  /*8c30*/  BSYNC B0 ;  /* 0x0000000000007941 */ /* 0x000fea0003800000 */
.L_x_1760:
[----:B------:R-:W-:Y:S05]  /*8c40*/  @!P5 BRA `(.L_x_1762) ;  /* 0x00000000004cd947 */ /* 0x000fea0003800000 */
[----:B------:R-:W2:Y:S01]  /*8c50*/  LDL R7, [R1+0xc] ;  /* 0x00000c0001077983 */ /* 0x000ea20000100800 */
[----:B0-----:R-:W-:-:S04]  /*8c60*/  FFMA.FTZ R28, R66, R3, R4 ;  /* 0x00000003421c7223 */ /* 0x001fc80000010004 */
[----:B-----5:R-:W-:-:S06]  /*8c70*/  FMUL.FTZ R29, R28, -1.4426950216293334961 ;  /* 0xbfb8aa3b1c1d7820 */ /* 0x020fcc0000410000 */
[----:B------:R-:W0:Y:S02]  /*8c80*/  MUFU.EX2 R29, R29 ;  /* 0x0000001d001d7308 */ /* 0x000e240000000800 */
[----:B0-----:R-:W-:-:S06]  /*8c90*/  FADD.FTZ R30, R29, 1 ;  /* 0x3f8000001d1e7421 */ /* 0x001fcc0000010000 */
[----:B-1----:R-:W0:Y:S02]  /*8ca0*/  MUFU.RCP R33, R30 ;  /* 0x0000001e00217308 */ /* 0x002e240000001000 */
[----:B0-----:R-:W-:Y:S01]  /*8cb0*/  FADD.FTZ R39, -R33, 1 ;  /* 0x3f80000021277421 */ /* 0x001fe20000010100 */
[----:B------:R-:W-:-:S03]  /*8cc0*/  FMUL.FTZ R36, R36, R33 ;  /* 0x0000002124247220 */ /* 0x000fc60000410000 */
[----:B------:R-:W-:-:S04]  /*8cd0*/  FFMA.FTZ R39, R28, R39, 1 ;  /* 0x3f8000001c277423 */ /* 0x000fc80000010027 */
[----:B------:R-:W-:Y:S01]  /*8ce0*/  FMUL.FTZ R36, R36, R39 ;  /* 0x0000002724247220 */ /* 0x000fe20000410000 */
[----:B--2---:R-:W-:-:S04]  /*8cf0*/  FFMA.FTZ R7, R7, R6, R5 ;  /* 0x0000000607077223 */ /* 0x004fc80000010005 */
        /* <DEDUP_REMOVED lines=8> */
.L_x_1762:
[----:B------:R-:W-:Y:S04]  /*8d80*/  BSSY B0, `(.L_x_1763) ;  /* 0x0000016000007945 */ /* 0x000fe80003800000 */
[----:B------:R-:W-:Y:S05]  /*8d90*/  @P2 BRA `(.L_x_1764) ;  /* 0x0000000000502947 */ /* 0x000fea0003800000 */
[----:B01----:R-:W2:Y:S01]  /*8da0*/  LDL.LU R32, [R1+0xc] ;  /* 0x00000c0001207983 */ /* 0x003ea20000300800 */
[----:B------:R-:W-:Y:S01]  /*8db0*/  ULDC.64 UR14, c[0x0][0x288] ;  /* 0x0000a200000e7ab9 */ /* 0x000fe20000000a00 */
[----:B------:R-:W-:Y:S01]  /*8dc0*/  MOV R28, R8 ;  /* 0x00000008001c7202 */ /* 0x000fe20000000f00 */
[----:B------:R-:W-:Y:S01]  /*8dd0*/  IMAD R44, R44, UR14, RZ ;  /* 0x0000000e2c2c7c24 */ /* 0x000fe2000f8e02ff */
[----:B-----5:R-:W-:Y:S02]  /*8de0*/  MOV R29, R11 ;  /* 0x0000000b001d7202 */ /* 0x020fe40000000f00 */
[----:B------:R-:W-:Y:S02]  /*8df0*/  MOV R7, UR5 ;  /* 0x0000000500077c02 */ /* 0x000fe40008000f00 */
[----:B------:R-:W-:Y:S01]  /*8e00*/  MOV R30, UR5 ;  /* 0x00000005001e7c02 */ /* 0x000fe20008000f00 */
[----:B------:R-:W-:-:S04]  /*8e10*/  IMAD.WIDE.U32 R28, R43, UR14, R28 ;  /* 0x0000000e2b1c7c25 */ /* 0x000fc8000f8e001c */
[----:B------:R-:W-:Y:S01]  /*8e20*/  FFMA.FTZ R66, R66, R7, UR13 ;  /* 0x0000000d42427e23 */ /* 0x000fe20008010007 */
[----:B------:R-:W-:Y:S01]  /*8e30*/  IMAD R43, R43, UR15, R44 ;  /* 0x0000000f2b2b7c24 */ /* 0x000fe2000f8e022c */
[----:B------:R-:W-:Y:S02]  /*8e40*/  ULDC.64 UR14, c[0x0][0x210] ;  /* 0x00008400000e7ab9 */ /* 0x000fe40000000a00 */
[----:B------:R-:W-:Y:S02]  /*8e50*/  FFMA.FTZ R36, R3, R36, -R66 ;  /* 0x0000002403247223 */ /* 0x000fe40000010842 */
[----:B------:R-:W-:Y:S02]  /*8e60*/  IADD3 R43, R29, R43, RZ ;  /* 0x0000002b1d2b7210 */ /* 0x000fe40007ffe0ff */
[----:B------:R-:W-:Y:S01]  /*8e70*/  FMUL.FTZ R36, R36, UR26 ;  /* 0x0000001a24247c20 */ /* 0x000fe20008410000 */
[----:B--2---:R-:W-:Y:S01]  /*8e80*/  FFMA.FTZ R7, R32, R30, UR13 ;  /* 0x0000000d20077e23 */ /* 0x004fe2000801001e */
[----:B------:R-:W-:-:S03]  /*8e90*/  LEA R32, P0, R28, UR14, 0x2 ;  /* 0x0000000e1c207c11 */ /* 0x000fc6000f8010ff */
[----:B------:R-:W-:Y:S01]  /*8ea0*/  FFMA.FTZ R37, R6, R37, -R7 ;  /* 0x0000002506257223 */ /* 0x000fe20000010807 */
[----:B------:R-:W-:-:S03]  /*8eb0*/  LEA.HI.X R33, R28, UR15, R43, 0x2, P0 ;  /* 0x0000000f1c217c11 */ /* 0x000fc600080f142b */
[----:B------:R-:W-:-:S05]  /*8ec0*/  FMUL.FTZ R37, R37, UR26 ;  /* 0x0000001a25257c20 */ /* 0x000fca0008410000 */
[----:B------:R2:W-:Y:S02]  /*8ed0*/  STG.E.64 desc[UR22][R32.64], R36 ;  /* 0x0000002420007986 */ /* 0x0005e4000c101b16 */
.L_x_1764:
[----:B------:R-:W-:Y:S05]  /*8ee0*/  BSYNC B0 ;  /* 0x0000000000007941 */ /* 0x000fea0003800000 */
.L_x_1763:
[----:B------:R-:W-:Y:S05]  /*8ef0*/  @!P5 BRA `(.L_x_1765) ;  /* 0x000000000048d947 */ /* 0x000fea0003800000 */
[----:B0-----:R-:W-:Y:S01]  /*8f00*/  FFMA.FTZ R28, R64, R6, R5 ;  /* 0x00000006401c7223 */ /* 0x001fe20000010005 */
[----:B------:R-:W-:-:S03]  /*8f10*/  FFMA.FTZ R7, R65, R3, R4 ;  /* 0x0000000341077223 */ /* 0x000fc60000010004 */
[----:B-12---:R-:W-:Y:S01]  /*8f20*/  FMUL.FTZ R32, R28, -1.4426950216293334961 ;  /* 0xbfb8aa3b1c207820 */ /* 0x006fe20000410000 */
[----:B-----5:R-:W-:-:S05]  /*8f30*/  FMUL.FTZ R29, R7, -1.4426950216293334961 ;  /* 0xbfb8aa3b071d7820 */ /* 0x020fca0000410000 */
        /* <DEDUP_REMOVED lines=14> */
.L_x_1765:
[----:B------:R-:W-:Y:S04]  /*9020*/  BSSY B0, `(.L_x_1766) ;  /* 0x0000015000007945 */ /* 0x000fe80003800000 */
[----:B------:R-:W-:Y:S05]  /*9030*/  @P3 BRA `(.L_x_1767) ;  /* 0x00000000004c3947 */ /* 0x000fea0003800000 */
[----:B------:R-:W-:Y:S01]  /*9040*/  ULDC.64 UR14, c[0x0][0x288] ;  /* 0x0000a200000e7ab9 */ /* 0x000fe20000000a00 */
[----:B------:R-:W-:Y:S01]  /*9050*/  MOV R30, UR5 ;  /* 0x00000005001e7c02 */ /* 0x000fe20008000f00 */
[----:B------:R-:W-:Y:S01]  /*9060*/  IMAD R31, R31, UR14, RZ ;  /* 0x0000000e1f1f7c24 */ /* 0x000fe2000f8e02ff */
[----:B0-----:R-:W-:Y:S02]  /*9070*/  MOV R28, R8 ;  /* 0x00000008001c7202 */ /* 0x001fe40000000f00 */
[----:B-----5:R-:W-:Y:S01]  /*9080*/  MOV R29, R11 ;  /* 0x0000000b001d7202 */ /* 0x020fe20000000f00 */
[----:B------:R-:W-:Y:S01]  /*9090*/  FFMA.FTZ R30, R65, R30, UR13 ;  /* 0x0000000d411e7e23 */ /* 0x000fe2000801001e */
[----:B------:R-:W-:Y:S01]  /*90a0*/  MOV R7, UR5 ;  /* 0x0000000500077c02 */ /* 0x000fe20008000f00 */
[C---:B------:R-:W-:Y:S02]  /*90b0*/  IMAD R31, R26.reuse, UR15, R31 ;  /* 0x0000000f1a1f7c24 */ /* 0x040fe4000f8e021f */
[----:B------:R-:W-:Y:S01]  /*90c0*/  IMAD.WIDE.U32 R28, R26, UR14, R28 ;  /* 0x0000000e1a1c7c25 */ /* 0x000fe2000f8e001c */
[----:B------:R-:W-:-:S03]  /*90d0*/  ULDC.64 UR14, c[0x0][0x210] ;  /* 0x00008400000e7ab9 */ /* 0x000fc60000000a00 */
[----:B------:R-:W-:Y:S01]  /*90e0*/  FFMA.FTZ R7, R64, R7, UR13 ;  /* 0x0000000d40077e23 */ /* 0x000fe20008010007 */
[----:B------:R-:W-:Y:S01]  /*90f0*/  FFMA.FTZ R30, R3, R14, -R30 ;  /* 0x0000000e031e7223 */ /* 0x000fe2000001081e */
[----:B------:R-:W-:Y:S02]  /*9100*/  LEA R14, P0, R28, UR14, 0x2 ;  /* 0x0000000e1c0e7c11 */ /* 0x000fe4000f8010ff */
[----:B------:R-:W-:Y:S01]  /*9110*/  FFMA.FTZ R7, R6, R15, -R7 ;  /* 0x0000000f06077223 */ /* 0x000fe20000010807 */
[----:B------:R-:W-:Y:S01]  /*9120*/  IADD3 R31, R29, R31, RZ ;  /* 0x0000001f1d1f7210 */ /* 0x000fe20007ffe0ff */
[----:B------:R-:W-:-:S03]  /*9130*/  FMUL.FTZ R30, R30, UR26 ;  /* 0x0000001a1e1e7c20 */ /* 0x000fc60008410000 */
[----:B------:R-:W-:Y:S01]  /*9140*/  LEA.HI.X R15, R28, UR15, R31, 0x2, P0 ;  /* 0x0000000f1c0f7c11 */ /* 0x000fe200080f141f */
[----:B------:R-:W-:-:S05]  /*9150*/  FMUL.FTZ R31, R7, UR26 ;  /* 0x0000001a071f7c20 */ /* 0x000fca0008410000 */
[----:B------:R3:W-:Y:S02]  /*9160*/  STG.E.64 desc[UR22][R14.64], R30 ;  /* 0x0000001e0e007986 */ /* 0x0007e4000c101b16 */
.L_x_1767:
[----:B------:R-:W-:Y:S05]  /*9170*/  BSYNC B0 ;  /* 0x0000000000007941 */ /* 0x000fea0003800000 */
.L_x_1766:
[----:B------:R-:W-:Y:S05]  /*9180*/  @!P5 BRA `(.L_x_1768) ;  /* 0x000000000048d947 */ /* 0x000fea0003800000 */
[----:B---3--:R-:W-:Y:S01]  /*9190*/  FFMA.FTZ R14, R62, R6, R5 ;  /* 0x000000063e0e7223 */ /* 0x008fe20000010005 */
[----:B------:R-:W-:-:S03]  /*91a0*/  FFMA.FTZ R7, R63, R3, R4 ;  /* 0x000000033f077223 */ /* 0x000fc60000010004 */
[----:B0-----:R-:W-:Y:S01]  /*91b0*/  FMUL.FTZ R28, R14, -1.4426950216293334961 ;  /* 0xbfb8aa3b0e1c7820 */ /* 0x001fe20000410000 */
[----:B------:R-:W-:-:S05]  /*91c0*/  FMUL.FTZ R15, R7, -1.4426950216293334961 ;  /* 0xbfb8aa3b070f7820 */ /* 0x000fca0000410000 */
[----:B------:R-:W0:Y:S08]  /*91d0*/  MUFU.EX2 R28, R28 ;  /* 0x0000001c001c7308 */ /* 0x000e300000000800 */
[----:B------:R-:W3:Y:S01]  /*91e0*/  MUFU.EX2 R15, R15 ;  /* 0x0000000f000f7308 */ /* 0x000ee20000000800 */
[----:B0-----:R-:W-:-:S07]  /*91f0*/  FADD.FTZ R30, R28, 1 ;  /* 0x3f8000001c1e7421 */ /* 0x001fce0000010000 */
[----:B------:R-:W0:Y:S01]  /*9200*/  MUFU.RCP R30, R30 ;  /* 0x0000001e001e7308 */ /* 0x000e220000001000 */
[----:B---3--:R-:W-:-:S07]  /*9210*/  FADD.FTZ R26, R15, 1 ;  /* 0x3f8000000f1a7421 */ /* 0x008fce0000010000 */
[----:B-----5:R-:W1:Y:S01]  /*9220*/  MUFU.RCP R29, R26 ;  /* 0x0000001a001d7308 */ /* 0x020e620000001000 */
[----:B0-----:R-:W-:Y:S01]  /*9230*/  FADD.FTZ R31, -R30, 1 ;  /* 0x3f8000001e1f7421 */ /* 0x001fe20000010100 */
[----:B------:R-:W-:-:S03]  /*9240*/  FMUL.FTZ R13, R13, R30 ;  /* 0x0000001e0d0d7220 */ /* 0x000fc60000410000 */
[----:B------:R-:W-:Y:S01]  /*9250*/  FFMA.FTZ R14, R14, R31, 1 ;  /* 0x3f8000000e0e7423 */ /* 0x000fe2000001001f */
[----:B-12---:R-:W-:Y:S01]  /*9260*/  FADD.FTZ R32, -R29, 1 ;  /* 0x3f8000001d207421 */ /* 0x006fe20000010100 */
[----:B------:R-:W-:Y:S02]  /*9270*/  FMUL.FTZ R12, R12, R29 ;  /* 0x0000001d0c0c7220 */ /* 0x000fe40000410000 */
[----:B------:R-:W-:Y:S01]  /*9280*/  FMUL.FTZ R13, R13, R14 ;  /* 0x0000000e0d0d7220 */ /* 0x000fe20000410000 */
[----:B------:R-:W-:-:S04]  /*9290*/  FFMA.FTZ R7, R7, R32, 1 ;  /* 0x3f80000007077423 */ /* 0x000fc80000010020 */
[----:B------:R-:W-:-:S07]  /*92a0*/  FMUL.FTZ R12, R12, R7 ;  /* 0x000000070c0c7220 */ /* 0x000fce0000410000 */
.L_x_1768:
[----:B------:R-:W-:Y:S04]  /*92b0*/  BSSY B0, `(.L_x_1769) ;  /* 0x0000015000007945 */ /* 0x000fe80003800000 */
[----:B------:R-:W-:Y:S05]  /*92c0*/  @P4 BRA `(.L_x_1770) ;  /* 0x00000000004c4947 */ /* 0x000fea0003800000 */
[----:B------:R-:W-:Y:S01]  /*92d0*/  ULDC.64 UR14, c[0x0][0x288] ;  /* 0x0000a200000e7ab9 */ /* 0x000fe20000000a00 */
[----:B---3--:R-:W-:Y:S01]  /*92e0*/  MOV R14, R8 ;  /* 0x00000008000e7202 */ /* 0x008fe20000000f00 */
[----:B------:R-:W-:Y:S01]  /*92f0*/  IMAD R34, R34, UR14, RZ ;  /* 0x0000000e22227c24 */ /* 0x000fe2000f8e02ff */
[----:B------:R-:W-:Y:S02]  /*9300*/  MOV R15, R11 ;  /* 0x0000000b000f7202 */ /* 0x000fe40000000f00 */
[----:B------:R-:W-:Y:S02]  /*9310*/  MOV R26, UR5 ;  /* 0x00000005001a7c02 */ /* 0x000fe40008000f00 */
[----:B------:R-:W-:Y:S01]  /*9320*/  MOV R7, UR5 ;  /* 0x0000000500077c02 */ /* 0x000fe20008000f00 */
[----:B------:R-:W-:-:S04]  /*9330*/  IMAD.WIDE.U32 R14, R27, UR14, R14 ;  /* 0x0000000e1b0e7c25 */ /* 0x000fc8000f8e000e */
[----:B------:R-:W-:Y:S01]  /*9340*/  FFMA.FTZ R26, R63, R26, UR13 ;  /* 0x0000000d3f1a7e23 */ /* 0x000fe2000801001a */
[----:B------:R-:W-:Y:S02]  /*9350*/  IMAD R27, R27, UR15, R34 ;  /* 0x0000000f1b1b7c24 */ /* 0x000fe4000f8e0222 */
[----:B------:R-:W-:Y:S01]  /*9360*/  FFMA.FTZ R7, R62, R7, UR13 ;  /* 0x0000000d3e077e23 */ /* 0x000fe20008010007 */
[----:B------:R-:W-:Y:S01]  /*9370*/  ULDC.64 UR14, c[0x0][0x210] ;  /* 0x00008400000e7ab9 */ /* 0x000fe20000000a00 */
[----:B------:R-:W-:Y:S01]  /*9380*/  FFMA.FTZ R26, R3, R12, -R26 ;  /* 0x0000000c031a7223 */ /* 0x000fe2000001081a */
[----:B------:R-:W-:Y:S01]  /*9390*/  LEA R12, P0, R14, UR14, 0x2 ;  /* 0x0000000e0e0c7c11 */ /* 0x000fe2000f8010ff */
[----:B------:R-:W-:Y:S01]  /*93a0*/  FFMA.FTZ R7, R6, R13, -R7 ;  /* 0x0000000d06077223 */ /* 0x000fe20000010807 */
[----:B------:R-:W-:Y:S01]  /*93b0*/  IADD3 R27, R15, R27, RZ ;  /* 0x0000001b0f1b7210 */ /* 0x000fe20007ffe0ff */
[----:B------:R-:W-:-:S03]  /*93c0*/  FMUL.FTZ R26, R26, UR26 ;  /* 0x0000001a1a1a7c20 */ /* 0x000fc60008410000 */
[----:B------:R-:W-:Y:S01]  /*93d0*/  LEA.HI.X R13, R14, UR15, R27, 0x2, P0 ;  /* 0x0000000f0e0d7c11 */ /* 0x000fe200080f141b */
[----:B------:R-:W-:-:S05]  /*93e0*/  FMUL.FTZ R27, R7, UR26 ;  /* 0x0000001a071b7c20 */ /* 0x000fca0008410000 */
[----:B------:R4:W-:Y:S02]  /*93f0*/  STG.E.64 desc[UR22][R12.64], R26 ;  /* 0x0000001a0c007986 */ /* 0x0009e4000c101b16 */
.L_x_1770:
[----:B------:R-:W-:Y:S05]  /*9400*/  BSYNC B0 ;  /* 0x0000000000007941 */ /* 0x000fea0003800000 */
.L_x_1769:
[C---:B----4-:R-:W-:Y:S02]  /*9410*/  IADD3 R27, R2.reuse, 0x1a0, RZ ;  /* 0x000001a0021b7810 */ /* 0x050fe40007ffe0ff */
[C---:B------:R-:W-:Y:S02]  /*9420*/  IADD3 R26, R2.reuse, 0x1c0, RZ ;  /* 0x000001c0021a7810 */ /* 0x040fe40007ffe0ff */
[C---:B------:R-:W-:Y:S02]  /*9430*/  IADD3 R7, R2.reuse, 0x1e0, RZ ;  /* 0x000001e002077810 */ /* 0x040fe40007ffe0ff */
[C---:B------:R-:W-:Y:S02]  /*9440*/  IADD3 R34, R2.reuse, 0x1e0, RZ ;  /* 0x000001e002227810 */ /* 0x040fe40007ffe0ff */
[C---:B--2---:R-:W-:Y:S02]  /*9450*/  IADD3 R36, R2.reuse, 0x1c0, RZ ;  /* 0x000001c002247810 */ /* 0x044fe40007ffe0ff */
[----:B------:R-:W-:-:S02]  /*9460*/  IADD3 R37, R2, 0x1a0, RZ ;  /* 0x000001a002257810 */ /* 0x000fc40007ffe0ff */
[----:B-1----:R-:W-:Y:S02]  /*9470*/  IADD3 R38, R2, 0x180, RZ ;  /* 0x0000018002267810 */ /* 0x002fe40007ffe0ff */
[----:B------:R-:W-:Y:S02]  /*9480*/  ISETP.GE.U32.AND P6, PT, R35, UR6, PT ;  /* 0x0000000623007c0c */ /* 0x000fe4000bfc6070 */
[----:B------:R-:W-:Y:S02]  /*9490*/  ISETP.GE.U32.AND P0, PT, R42, UR6, PT ;  /* 0x000000062a007c0c */ /* 0x000fe4000bf06070 */
[----:B0-----:R-:W-:Y:S02]  /*94a0*/  SHF.R.S32.HI R33, RZ, 0x1f, R35 ;  /* 0x0000001fff217819 */ /* 0x001fe40000011423 */
        /* <DEDUP_REMOVED lines=20> */
[----:B---3--:R-:W-:Y:S01]  /*95f0*/  FMUL.FTZ R14, R12, -1.4426950216293334961 ;  /* 0xbfb8aa3b0c0e7820 */ /* 0x008fe20000410000 */
[----:B------:R-:W-:-:S05]  /*9600*/  FMUL.FTZ R28, R13, -1.4426950216293334961 ;  /* 0xbfb8aa3b0d1c7820 */ /* 0x000fca0000410000 */
        /* <DEDUP_REMOVED lines=14> */
.L_x_1771:
[----:B------:R-:W-:Y:S04]  /*96f0*/  BSSY B0, `(.L_x_1772) ;  /* 0x0000015000007945 */ /* 0x000fe80003800000 */
[----:B------:R-:W-:Y:S05]  /*9700*/  @P6 BRA `(.L_x_1773) ;  /* 0x00000000004c6947 */ /* 0x000fea0003800000 */
[----:B------:R-:W-:Y:S01]  /*9710*/  ULDC.64 UR6, c[0x0][0x288] ;  /* 0x0000a20000067ab9 */ /* 0x000fe20000000a00 */
[----:B------:R-:W-:Y:S01]  /*9720*/  MOV R12, R8 ;  /* 0x00000008000c7202 */ /* 0x000fe20000000f00 */
[----:B------:R-:W-:Y:S01]  /*9730*/  IMAD R28, R33, UR6, RZ ;  /* 0x00000006211c7c24 */ /* 0x000fe2000f8e02ff */
[----:B------:R-:W-:Y:S02]  /*9740*/  MOV R13, R11 ;  /* 0x0000000b000d7202 */ /* 0x000fe40000000f00 */
[----:B---3--:R-:W-:Y:S02]  /*9750*/  MOV R14, UR5 ;  /* 0x00000005000e7c02 */ /* 0x008fe40008000f00 */
        /* <DEDUP_REMOVED lines=10> */
[----:B------:R-:W-:Y:S02]  /*9800*/  FMUL.FTZ R16, R16, UR26 ;  /* 0x0000001a10107c20 */ /* 0x000fe40008410000 */
[----:B------:R-:W-:Y:S01]  /*9810*/  FMUL.FTZ R17, R17, UR26 ;  /* 0x0000001a11117c20 */ /* 0x000fe20008410000 */
[----:B------:R-:W-:-:S05]  /*9820*/  LEA.HI.X R15, R12, UR7, R35, 0x2, P6 ;  /* 0x000000070c0f7c11 */ /* 0x000fca000b0f1423 */
[----:B------:R0:W-:Y:S02]  /*9830*/  STG.E.64 desc[UR22][R14.64], R16 ;  /* 0x000000100e007986 */ /* 0x0001e4000c101b16 */
.L_x_1773:
[----:B------:R-:W-:Y:S05]  /*9840*/  BSYNC B0 ;  /* 0x0000000000007941 */ /* 0x000fea0003800000 */
.L_x_1772:
[----:B------:R-:W-:Y:S05]  /*9850*/  @!P5 BRA `(.L_x_1774) ;  /* 0x000000000048d947 */ /* 0x000fea0003800000 */
[----:B------:R-:W-:Y:S01]  /*9860*/  FFMA.FTZ R12, R59, R3, R4 ;  /* 0x000000033b0c7223 */ /* 0x000fe20000010004 */
[----:B------:R-:W-:-:S03]  /*9870*/  FFMA.FTZ R13, R58, R6, R5 ;  /* 0x000000063a0d7223 */ /* 0x000fc60000010005 */
[----:B0--3--:R-:W-:Y:S01]  /*9880*/  FMUL.FTZ R14, R12, -1.4426950216293334961 ;  /* 0xbfb8aa3b0c0e7820 */ /* 0x009fe20000410000 */
[----:B------:R-:W-:-:S05]  /*9890*/  FMUL.FTZ R16, R13, -1.4426950216293334961 ;  /* 0xbfb8aa3b0d107820 */ /* 0x000fca0000410000 */
[----:B------:R-:W0:Y:S08]  /*98a0*/  MUFU.EX2 R14, R14 ;  /* 0x0000000e000e7308 */ /* 0x000e300000000800 */
[----:B------:R-:W1:Y:S01]  /*98b0*/  MUFU.EX2 R16, R16 ;  /* 0x0000001000107308 */ /* 0x000e620000000800 */
[----:B0-----:R-:W-:-:S07]  /*98c0*/  FADD.FTZ R15, R14, 1 ;  /* 0x3f8000000e0f7421 */ /* 0x001fce0000010000 */
[----:B------:R-:W0:Y:S01]  /*98d0*/  MUFU.RCP R15, R15 ;  /* 0x0000000f000f7308 */ /* 0x000e220000001000 */
[----:B-1----:R-:W-:-:S07]  /*98e0*/  FADD.FTZ R17, R16, 1 ;  /* 0x3f80000010117421 */ /* 0x002fce0000010000 */
[----:B------:R-:W1:Y:S01]  /*98f0*/  MUFU.RCP R28, R17 ;  /* 0x00000011001c7308 */ /* 0x000e620000001000 */
[----:B0----5:R-:W-:Y:S01]  /*9900*/  FADD.FTZ R29, -R15, 1 ;  /* 0x3f8000000f1d7421 */ /* 0x021fe20000010100 */
[----:B------:R-:W-:-:S03]  /*9910*/  FMUL.FTZ R22, R22, R15 ;  /* 0x0000000f16167220 */ /* 0x000fc60000410000 */
[----:B------:R-:W-:Y:S01]  /*9920*/  FFMA.FTZ R29, R12, R29, 1 ;  /* 0x3f8000000c1d7423 */ /* 0x000fe2000001001d */
[----:B-1----:R-:W-:Y:S01]  /*9930*/  FADD.FTZ R30, -R28, 1 ;  /* 0x3f8000001c1e7421 */ /* 0x002fe20000010100 */
[----:B------:R-:W-:Y:S02]  /*9940*/  FMUL.FTZ R23, R23, R28 ;  /* 0x0000001c17177220 */ /* 0x000fe40000410000 */
[----:B------:R-:W-:Y:S01]  /*9950*/  FMUL.FTZ R22, R22, R29 ;  /* 0x0000001d16167220 */ /* 0x000fe20000410000 */
[----:B------:R-:W-:-:S04]  /*9960*/  FFMA.FTZ R30, R13, R30, 1 ;  /* 0x3f8000000d1e7423 */ /* 0x000fc8000001001e */
[----:B------:R-:W-:-:S07]  /*9970*/  FMUL.FTZ R23, R23, R30 ;  /* 0x0000001e17177220 */ /* 0x000fce0000410000 */
.L_x_1774:
[----:B------:R-:W-:Y:S04]  /*9980*/  BSSY B0, `(.L_x_1775) ;  /* 0x0000015000007945 */ /* 0x000fe80003800000 */
[----:B------:R-:W-:Y:S05]  /*9990*/  @P0 BRA `(.L_x_1776) ;  /* 0x00000000004c0947 */ /* 0x000fea0003800000 */
[----:B------:R-:W-:Y:S01]  /*99a0*/  ULDC.64 UR6, c[0x0][0x288] ;  /* 0x0000a20000067ab9 */ /* 0x000fe20000000a00 */
[----:B0--3--:R-:W-:Y:S01]  /*99b0*/  MOV R14, UR5 ;  /* 0x00000005000e7c02 */ /* 0x009fe20008000f00 */
[----:B------:R-:W-:Y:S01]  /*99c0*/  IMAD R15, R38, UR6, RZ ;  /* 0x00000006260f7c24 */ /* 0x000fe2000f8e02ff */
[----:B------:R-:W-:Y:S02]  /*99d0*/  MOV R12, R8 ;  /* 0x00000008000c7202 */ /* 0x000fe40000000f00 */
[----:B------:R-:W-:Y:S01]  /*99e0*/  MOV R13, R11 ;  /* 0x0000000b000d7202 */ /* 0x000fe20000000f00 */
[----:B------:R-:W-:Y:S01]  /*99f0*/  FFMA.FTZ R14, R59, R14, UR13 ;  /* 0x0000000d3b0e7e23 */ /* 0x000fe2000801000e */
[----:B-----5:R-:W-:Y:S01]  /*9a00*/  MOV R29, UR5 ;  /* 0x00000005001d7c02 */ /* 0x020fe20008000f00 */
        /* <DEDUP_REMOVED lines=8> */
[----:B------:R-:W-:Y:S02]  /*9a90*/  FMUL.FTZ R22, R22, UR26 ;  /* 0x0000001a16167c20 */ /* 0x000fe40008410000 */
[----:B------:R-:W-:Y:S01]  /*9aa0*/  FMUL.FTZ R23, R23, UR26 ;  /* 0x0000001a17177c20 */ /* 0x000fe20008410000 */
[----:B------:R-:W-:-:S05]  /*9ab0*/  LEA.HI.X R15, R12, UR7, R17, 0x2, P0 ;  /* 0x000000070c0f7c11 */ /* 0x000fca00080f1411 */
[----:B------:R1:W-:Y:S02]  /*9ac0*/  STG.E.64 desc[UR22][R14.64], R22 ;  /* 0x000000160e007986 */ /* 0x0003e4000c101b16 */
.L_x_1776:
[----:B------:R-:W-:Y:S05]  /*9ad0*/  BSYNC B0 ;  /* 0x0000000000007941 */ /* 0x000fea0003800000 */
.L_x_1775:
[----:B------:R-:W-:Y:S05]  /*9ae0*/  @!P5 BRA `(.L_x_1777) ;  /* 0x000000000048d947 */ /* 0x000fea0003800000 */
[----:B------:R-:W-:Y:S01]  /*9af0*/  FFMA.FTZ R12, R57, R3, R4 ;  /* 0x00000003390c7223 */ /* 0x000fe20000010004 */
[----:B------:R-:W-:-:S03]  /*9b00*/  FFMA.FTZ R13, R56, R6, R5 ;  /* 0x00000006380d7223 */ /* 0x000fc60000010005 */
[----:B01-3--:R-:W-:Y:S01]  /*9b10*/  FMUL.FTZ R14, R12, -1.4426950216293334961 ;  /* 0xbfb8aa3b0c0e7820 */ /* 0x00bfe20000410000 */
        /* <DEDUP_REMOVED lines=15> */
.L_x_1777:
[----:B------:R-:W-:Y:S04]  /*9c10*/  BSSY B0, `(.L_x_1778) ;  /* 0x0000015000007945 */ /* 0x000fe80003800000 */
[----:B------:R-:W-:Y:S05]  /*9c20*/  @P2 BRA `(.L_x_1779) ;  /* 0x00000000004c2947 */ /* 0x000fea0003800000 */
[----:B------:R-:W-:Y:S01]  /*9c30*/  ULDC.64 UR6, c[0x0][0x288] ;  /* 0x0000a20000067ab9 */ /* 0x000fe20000000a00 */
[----:B------:R-:W-:Y:S01]  /*9c40*/  MOV R12, R8 ;  /* 0x00000008000c7202 */ /* 0x000fe20000000f00 */
[----:B0-----:R-:W-:Y:S01]  /*9c50*/  IMAD R16, R37, UR6, RZ ;  /* 0x0000000625107c24 */ /* 0x001fe2000f8e02ff */
[----:B------:R-:W-:Y:S02]  /*9c60*/  MOV R13, R11 ;  /* 0x0000000b000d7202 */ /* 0x000fe40000000f00 */
[----:B-1-3--:R-:W-:Y:S02]  /*9c70*/  MOV R14, UR5 ;  /* 0x00000005000e7c02 */ /* 0x00afe40008000f00 */
        /* <DEDUP_REMOVED lines=14> */
.L_x_1779:
[----:B------:R-:W-:Y:S05]  /*9d60*/  BSYNC B0 ;  /* 0x0000000000007941 */ /* 0x000fea0003800000 */
.L_x_1778:
[----:B------:R-:W-:Y:S05]  /*9d70*/  @!P5 BRA `(.L_x_1780) ;  /* 0x000000000048d947 */ /* 0x000fea0003800000 */
[----:B------:R-:W-:Y:S01]  /*9d80*/  FFMA.FTZ R12, R53, R3, R4 ;  /* 0x00000003350c7223 */ /* 0x000fe20000010004 */
[----:B------:R-:W-:-:S03]  /*9d90*/  FFMA.FTZ R13, R52, R6, R5 ;  /* 0x00000006340d7223 */ /* 0x000fc60000010005 */
[----:B0123--:R-:W-:Y:S01]  /*9da0*/  FMUL.FTZ R14, R12, -1.4426950216293334961 ;  /* 0xbfb8aa3b0c0e7820 */ /* 0x00ffe20000410000 */
        /* <DEDUP_REMOVED lines=15> */
.L_x_1780:
[----:B------:R-:W-:Y:S04]  /*9ea0*/  BSSY B0, `(.L_x_1781) ;  /* 0x0000015000007945 */ /* 0x000fe80003800000 */
[----:B------:R-:W-:Y:S05]  /*9eb0*/  @P3 BRA `(.L_x_1782) ;  /* 0x00000000004c3947 */ /* 0x000fea0003800000 */
[----:B------:R-:W-:Y:S01]  /*9ec0*/  ULDC.64 UR6, c[0x0][0x288] ;  /* 0x0000a20000067ab9 */ /* 0x000fe20000000a00 */
[----:B------:R-:W-:Y:S01]  /*9ed0*/  MOV R12, R8 ;  /* 0x00000008000c7202 */ /* 0x000fe20000000f00 */
[----:B0-----:R-:W-:Y:S01]  /*9ee0*/  IMAD R17, R36, UR6, RZ ;  /* 0x0000000624117c24 */ /* 0x001fe2000f8e02ff */
[----:B------:R-:W-:Y:S02]  /*9ef0*/  MOV R13, R11 ;  /* 0x0000000b000d7202 */ /* 0x000fe40000000f00 */
[----:B------:R-:W-:Y:S01]  /*9f00*/  MOV R16, UR5 ;  /* 0x0000000500107c02 */ /* 0x000fe20008000f00 */
[C---:B------:R-:W-:Y:S01]  /*9f10*/  IMAD R17, R26.reuse, UR7, R17 ;  /* 0x000000071a117c24 */ /* 0x040fe2000f8e0211 */
[----:B--2---:R-:W-:Y:S01]  /*9f20*/  MOV R21, UR5 ;  /* 0x0000000500157c02 */ /* 0x004fe20008000f00 */
[----:B-1-3--:R-:W-:Y:S01]  /*9f30*/  IMAD.WIDE.U32 R14, R26, UR6, R12 ;  /* 0x000000061a0e7c25 */ /* 0x00afe2000f8e000c */
[----:B------:R-:W-:-:S03]  /*9f40*/  ULDC.64 UR6, c[0x0][0x210] ;  /* 0x0000840000067ab9 */ /* 0x000fc60000000a00 */
[----:B------:R-:W-:Y:S01]  /*9f50*/  FFMA.FTZ R16, R53, R16, UR13 ;  /* 0x0000000d35107e23 */ /* 0x000fe20008010010 */
[----:B------:R-:W-:Y:S01]  /*9f60*/  FFMA.FTZ R13, R52, R21, UR13 ;  /* 0x0000000d340d7e23 */ /* 0x000fe20008010015 */
[----:B------:R-:W-:Y:S02]  /*9f70*/  IADD3 R15, R15, R17, RZ ;  /* 0x000000110f0f7210 */ /* 0x000fe40007ffe0ff */
[----:B------:R-:W-:Y:S01]  /*9f80*/  FFMA.FTZ R16, R3, R18, -R16 ;  /* 0x0000001203107223 */ /* 0x000fe20000010810 */
[----:B------:R-:W-:Y:S01]  /*9f90*/  LEA R12, P0, R14, UR6, 0x2 ;  /* 0x000000060e0c7c11 */ /* 0x000fe2000f8010ff */
[----:B------:R-:W-:Y:S02]  /*9fa0*/  FFMA.FTZ R17, R6, R19, -R13 ;  /* 0x0000001306117223 */ /* 0x000fe4000001080d */
[----:B------:R-:W-:Y:S01]  /*9fb0*/  FMUL.FTZ R16, R16, UR26 ;  /* 0x0000001a10107c20 */ /* 0x000fe20008410000 */
[----:B------:R-:W-:Y:S01]  /*9fc0*/  LEA.HI.X R13, R14, UR7, R15, 0x2, P0 ;  /* 0x000000070e0d7c11 */ /* 0x000fe200080f140f */
[----:B------:R-:W-:-:S05]  /*9fd0*/  FMUL.FTZ R17, R17, UR26 ;  /* 0x0000001a11117c20 */ /* 0x000fca0008410000 */
[----:B------:R4:W-:Y:S03]  /*9fe0*/  STG.E.64 desc[UR22][R12.64], R16 ;  /* 0x000000100c007986 */ /* 0x0009e6000c101b16 */
.L_x_1782:
[----:B------:R-:W-:Y:S05]  /*9ff0*/  BSYNC B0 ;  /* 0x0000000000007941 */ /* 0x000fea0003800000 */
.L_x_1781:
[----:B------:R-:W-:Y:S05]  /*a000*/  @!P5 BRA `(.L_x_1783) ;  /* 0x000000000048d947 */ /* 0x000fea0003800000 */
[----:B------:R-:W-:Y:S01]  /*a010*/  FFMA.FTZ R4, R55, R3, R4 ;  /* 0x0000000337047223 */ /* 0x000fe20000010004 */
[----:B------:R-:W-:-:S03]  /*a020*/  FFMA.FTZ R5, R54, R6, R5 ;  /* 0x0000000636057223 */ /* 0x000fc60000010005 */
[----:B----4-:R-:W-:Y:S01]  /*a030*/  FMUL.FTZ R12, R4, -1.4426950216293334961 ;  /* 0xbfb8aa3b040c7820 */ /* 0x010fe20000410000 */
[----:B0123--:R-:W-:-:S05]  /*a040*/  FMUL.FTZ R14, R5, -1.4426950216293334961 ;  /* 0xbfb8aa3b050e7820 */ /* 0x00ffca0000410000 */
        /* <DEDUP_REMOVED lines=14> */
.L_x_1783:
[----:B------:R-:W-:Y:S04]  /*a130*/  BSSY B0, `(.L_x_1784) ;  /* 0x0000014000007945 */ /* 0x000fe80003800000 */
[----:B------:R-:W-:Y:S05]  /*a140*/  @P4 BRA `(.L_x_1785) ;  /* 0x0000000000484947 */ /* 0x000fea0003800000 */
[----:B------:R-:W-:Y:S01]  /*a150*/  ULDC.64 UR6, c[0x0][0x288] ;  /* 0x0000a20000067ab9 */ /* 0x000fe20000000a00 */
[----:B------:R-:W-:Y:S01]  /*a160*/  MOV R9, R11 ;  /* 0x0000000b00097202 */ /* 0x000fe20000000f00 */
[----:B------:R-:W-:Y:S01]  /*a170*/  IMAD R10, R34, UR6, RZ ;  /* 0x00000006220a7c24 */ /* 0x000fe2000f8e02ff */
        /* <DEDUP_REMOVED lines=15> */
.L_x_1785:
[----:B------:R-:W-:Y:S05]  /*a270*/  BSYNC B0 ;  /* 0x0000000000007941 */ /* 0x000fea0003800000 */
.L_x_1784:
        /* <DEDUP_REMOVED lines=9> */
.L_x_1703:
        /* <DEDUP_REMOVED lines=19> */
.L_x_1788:
[----:B------:R-:W-:Y:S05]  /*a440*/  BSYNC B0 ;  /* 0x0000000000007941 */ /* 0x000fea0003800000 */
.L_x_1787:
        /* <DEDUP_REMOVED lines=11> */
.L_x_1790:
[----:B------:R-:W2:Y:S04]  /*a500*/  LDG.E.STRONG.GPU R5, desc[UR22][R2.64] ;  /* 0x0000001602057981 */ /* 0x000ea8000c1ef900 */
[----:B--2---:R-:W-:Y:S01]  /*a510*/  CCTL.IVALL ;  /* 0x00000000ff00798f */ /* 0x004fe20002000000 */
[----:B------:R-:W-:Y:S05]  /*a520*/  YIELD ;  /* 0x0000000000007946 */ /* 0x000fea0003800000 */
[----:B------:R-:W-:-:S13]  /*a530*/  ISETP.NE.AND P0, PT, R5, R4, PT ;  /* 0x000000040500720c */ /* 0x000fda0003f05270 */
[----:B------:R-:W-:Y:S05]  /*a540*/  @P0 BRA `(.L_x_1790) ;  /* 0xfffffffc00ec0947 */ /* 0x000fea000383ffff */
.L_x_1789:
        /* <DEDUP_REMOVED lines=13> */
[----:B---3--:R-:W0:Y:S01]  /*a620*/  LDC.64 R14, c[0x0][0x218] ;  /* 0x00008600ff0e7b82 */ /* 0x008e220000000a00 */
[----:B------:R-:W-:Y:S01]  /*a630*/  MOV R7, R4 ;  /* 0x0000000400077202 */ /* 0x000fe20000000f00 */
[----:B------:R-:W-:Y:S01]  /*a640*/  ULDC.64 UR4, c[0x0][0x268] ;  /* 0x00009a0000047ab9 */ /* 0x000fe20000000a00 */
[----:B------:R-:W-:Y:S02]  /*a650*/  IADD3 R5, R3, R5, RZ ;  /* 0x0000000503057210 */ /* 0x000fe40007ffe0ff */
[----:B------:R-:W-:Y:S02]  /*a660*/  SHF.L.U64.HI R23, R22, 0x2, R23 ;  /* 0x0000000216177819 */ /* 0x000fe40000010217 */
[----:B------:R-:W-:Y:S01]  /*a670*/  LEA.HI R2, P0, R5, R2, RZ, 0x1 ;  /* 0x0000000205027211 */ /* 0x000fe200078108ff */
[----:B----4-:R-:W1:Y:S01]  /*a680*/  LDC.64 R16, c[0x0][0x220] ;  /* 0x00008800ff107b82 */ /* 0x010e620000000a00 */
[----:B------:R-:W-:-:S02]  /*a690*/  SHF.L.U64.HI R31, R25, 0x2, R18 ;  /* 0x00000002191f7819 */ /* 0x000fc40000010212 */
[----:B------:R-:W-:-:S04]  /*a6a0*/  IADD3.X R5, RZ, R5, RZ, P0, !PT ;  /* 0x00000005ff057210 */ /* 0x000fc800007fe4ff */
[--C-:B------:R-:W-:Y:S02]  /*a6b0*/  SHF.R.S64 R27, R2, 0x1, R5.reuse ;  /* 0x00000001021b7819 */ /* 0x100fe40000001005 */
[----:B------:R-:W-:-:S04]  /*a6c0*/  SHF.R.S32.HI R2, RZ, 0x1, R5 ;  /* 0x00000001ff027819 */ /* 0x000fc80000011405 */
[----:B-----5:R-:W-:-:S07]  /*a6d0*/  SHF.L.U64.HI R29, R27, 0x2, R2 ;  /* 0x000000021b1d7819 */ /* 0x020fce0000010202 */
.L_x_1791:
        /* <DEDUP_REMOVED lines=15> */
[----:B--2---:R-:W-:-:S04]  /*a7d0*/  SHF.R.S32.HI R7, RZ, 0x1f, R0 ;  /* 0x0000001fff077819 */ /* 0x004fc80000011400 */
[----:B------:R-:W-:Y:S02]  /*a7e0*/  ISETP.GT.AND.EX P0, PT, R18, R7, PT, P0 ;  /* 0x000000071200720c */ /* 0x000fe40003f04300 */
[----:B---3--:R-:W-:Y:S01]  /*a7f0*/  F2FP.BF16.F32.PACK_AB R19, R9, R2 ;  /* 0x000000020913723e */ /* 0x008fe200000010ff */
[----:B0-----:R-:W-:-:S04]  /*a800*/  IMAD.WIDE R2, R5, 0x2, R14 ;  /* 0x0000000205027825 */ /* 0x001fc800078e020e */
[----:B-1----:R-:W-:Y:S01]  /*a810*/  IMAD.WIDE R4, R5, 0x2, R16 ;  /* 0x0000000205047825 */ /* 0x002fe200078e0210 */
[----:B----4-:R-:W-:Y:S01]  /*a820*/  F2FP.BF16.F32.PACK_AB R21, R13, R10 ;  /* 0x0000000a0d15723e */ /* 0x010fe200000010ff */
[----:B------:R2:W-:Y:S04]  /*a830*/  STG.E desc[UR22][R2.64], R19 ;  /* 0x0000001302007986 */ /* 0x0005e8000c101916 */
[----:B------:R2:W-:Y:S01]  /*a840*/  STG.E desc[UR22][R4.64], R21 ;  /* 0x0000001504007986 */ /* 0x0005e2000c101916 */
[----:B------:R-:W-:Y:S05]  /*a850*/  @P0 BRA `(.L_x_1791) ;  /* 0xfffffffc00a00947 */ /* 0x000fea000383ffff */
[----:B------:R-:W-:Y:S05]  /*a860*/  EXIT ;  /* 0x000000000000794d */ /* 0x000fea0003800000 */
.L_x_1792:
        /* <DEDUP_REMOVED lines=9> */
.L_x_3255:


//--------------------- .text._Z35group_norm_nhwc_bwd_one_pass_kernelI11Fp32IOFp16WLi64ELi42ELi672EEv26Group_norm_nhwc_bwd_params --------------------------
	.section	.text._Z35group_norm_nhwc_bwd_one_pass_kernelI11Fp32IOFp16WLi64ELi42ELi672EEv26Group_norm_nhwc_bwd_params,"ax",@progbits
	.align	128
        .global         _Z35group_norm_nhwc_bwd_one_pass_kernelI11Fp32IOFp16WLi64ELi42ELi672EEv26Group_norm_nhwc_bwd_params
        .type           _Z35group_norm_nhwc_bwd_one_pass_kernelI11Fp32IOFp16WLi64ELi42ELi672EEv26Group_norm_nhwc_bwd_params,@function
        .size           _Z35group_norm_nhwc_bwd_one_pass_kernelI11Fp32IOFp16WLi64ELi42ELi672EEv26Group_norm_nhwc_bwd_params,(.L_x_3256 - _Z35group_norm_nhwc_bwd_one_pass_kernelI11Fp32IOFp16WLi64ELi42ELi672EEv26Group_norm_nhwc_bwd_params)
        .other          _Z35group_norm_nhwc_bwd_one_pass_kernelI11Fp32IOFp16WLi64ELi42ELi672EEv26Group_norm_nhwc_bwd_params,@"STO_CUDA_ENTRY STV_DEFAULT"
_Z35group_norm_nhwc_bwd_one_pass_kernelI11Fp32IOFp16WLi64ELi42ELi672EEv26Group_norm_nhwc_bwd_params:
.text._Z35group_norm_nhwc_bwd_one_pass_kernelI11Fp32IOFp16WLi64ELi42ELi672EEv26Group_norm_nhwc_bwd_params:
        /* <DEDUP_REMOVED lines=50> */
.L_x_1820:
        /* <DEDUP_REMOVED lines=121> */
.L_x_1795:
[----:B------:R-:W-:Y:S05]  /*0ab0*/  BSYNC B0 ;  /* 0x0000000000007941 */ /* 0x000fea0003800000 */
.L_x_1794:
        /* <DEDUP_REMOVED lines=25> */
.L_x_1796:
        /* <DEDUP_REMOVED lines=31> */
.L_x_1797:
        /* <DEDUP_REMOVED lines=103> */
.L_x_1799:
[----:B------:R-:W-:Y:S05]  /*14b0*/  BSYNC B0 ;  /* 0x0000000000007941 */ /* 0x000fea0003800000 */
.L_x_1798:
        /* <DEDUP_REMOVED lines=158> */
.L_x_1801:
[----:B------:R-:W-:Y:S05]  /*1ea0*/  BSYNC B0 ;  /* 0x0000000000007941 */ /* 0x000fea0003800000 */
.L_x_1800:
        /* <DEDUP_REMOVED lines=18> */
.L_x_1803:
[----:B------:R-:W-:Y:S05]  /*1fd0*/  BSYNC B0 ;  /* 0x0000000000007941 */ /* 0x000fea0003800000 */
.L_x_1802:
        /* <DEDUP_REMOVED lines=36> */
.L_x_1806:
[----:B------:R-:W2:Y:S04]  /*2220*/  LDG.E.STRONG.GPU R18, desc[UR14][R14.64] ;  /* 0x0000000e0e127981 */ /* 0x000ea8000c1ef900 */
[----:B--2---:R-:W-:Y:S01]  /*2230*/  CCTL.IVALL ;  /* 0x00000000ff00798f */ /* 0x004fe20002000000 */
[----:B------:R-:W-:Y:S05]  /*2240*/  YIELD ;  /* 0x0000000000007946 */ /* 0x000fea0003800000 */
[----:B------:R-:W-:-:S13]  /*2250*/  ISETP.NE.AND P0, PT, R18, R29, PT ;  /* 0x0000001d1200720c */ /* 0x000fda0003f05270 */
[----:B------:R-:W-:Y:S05]  /*2260*/  @P0 BRA `(.L_x_1806) ;  /* 0xfffffffc00ec0947 */ /* 0x000fea000383ffff */
.L_x_1805:
        /* <DEDUP_REMOVED lines=17> */
.L_x_1810:
        /* <DEDUP_REMOVED lines=115> */
.L_x_1809:
        /* <DEDUP_REMOVED lines=61> */
.L_x_1811:
[----:B------:R-:W-:-:S13]  /*2e80*/  ISETP.NE.OR P0, PT, R14, RZ, P0 ;  /* 0x000000ff0e00720c */ /* 0x000fda0000705670 */
[----:B------:R-:W-:Y:S05]  /*2e90*/  @!P0 BRA `(.L_x_1807) ;  /* 0x00000000007c8947 */ /* 0x000fea0003800000 */
.L_x_1808:
        /* <DEDUP_REMOVED lines=31> */
.L_x_1807:
        /* <DEDUP_REMOVED lines=11> */
.L_x_1813:
[----:B------:R-:W-:Y:S05]  /*3140*/  BSYNC B0 ;  /* 0x0000000000007941 */ /* 0x000fea0003800000 */
.L_x_1812:
        /* <DEDUP_REMOVED lines=16> */
.L_x_1804:
        /* <DEDUP_REMOVED lines=28> */
.L_x_1814:
        /* <DEDUP_REMOVED lines=19> */
.L_x_1816:
[----:B------:R-:W-:Y:S05]  /*3540*/  BSYNC B0 ;  /* 0x0000000000007941 */ /* 0x000fea0003800000 */
.L_x_1815:
        /* <DEDUP_REMOVED lines=19> */
.L_x_1817:
        /* <DEDUP_REMOVED lines=22> */
.L_x_1819:
[----:B------:R-:W-:Y:S05]  /*37e0*/  BSYNC B0 ;  /* 0x0000000000007941 */ /* 0x000fea0003800000 */
.L_x_1818:
[----:B------:R-:W-:Y:S01]  /*37f0*/  ULDC UR8, c[0x0][0x10] ;  /* 0x0000040000087ab9 */ /* 0x000fe20000000800 */
[----:B------:R-:W-:Y:S02]  /*3800*/  UIADD3 UR4, UR4, 0x1, URZ ;  /* 0x0000000104047890 */ /* 0x000fe4000fffe03f */
[----:B------:R-:W-:-:S04]  /*3810*/  UIADD3 UR7, UR8, UR7, URZ ;  /* 0x0000000708077290 */ /* 0x000fc8000fffe03f */
[----:B------:R-:W-:-:S06]  /*3820*/  UISETP.GE.AND UP0, UPT, UR7, UR5, UPT ;  /* 0x000000050700728c */ /* 0x000fcc000bf06270 */
[----:B------:R-:W-:-:S13]  /*3830*/  PLOP3.LUT P0, PT, PT, PT, UP0, 0x80, 0x0 ;  /* 0x000000000000781c */ /* 0x000fda0003f0f008 */
[----:B------:R-:W-:Y:S05]  /*3840*/  @!P0 BRA `(.L_x_1820) ;  /* 0xffffffc800b48947 */ /* 0x000fea000383ffff */
.L_x_1793:
        /* <DEDUP_REMOVED lines=19> */
.L_x_1822:
[----:B------:R-:W-:Y:S05]  /*3980*/  BSYNC B0 ;  /* 0x0000000000007941 */ /* 0x000fea0003800000 */
.L_x_1821:
        /* <DEDUP_REMOVED lines=11> */
.L_x_1824:
[----:B------:R-:W2:Y:S04]  /*3a40*/  LDG.E.STRONG.GPU R5, desc[UR14][R2.64] ;  /* 0x0000000e02057981 */ /* 0x000ea8000c1ef900 */
[----:B--2---:R-:W-:Y:S01]  /*3a50*/  CCTL.IVALL ;  /* 0x00000000ff00798f */ /* 0x004fe20002000000 */
[----:B------:R-:W-:Y:S05]  /*3a60*/  YIELD ;  /* 0x0000000000007946 */ /* 0x000fea0003800000 */
[----:B------:R-:W-:-:S13]  /*3a70*/  ISETP.NE.AND P0, PT, R5, R4, PT ;  /* 0x000000040500720c */ /* 0x000fda0003f05270 */
[----:B------:R-:W-:Y:S05]  /*3a80*/  @P0 BRA `(.L_x_1824) ;  /* 0xfffffffc00ec0947 */ /* 0x000fea000383ffff */
.L_x_1823:
        /* <DEDUP_REMOVED lines=25> */
.L_x_1825:
        /* <DEDUP_REMOVED lines=25> */
.L_x_1826:
        /* <DEDUP_REMOVED lines=13> */
.L_x_3256:


//--------------------- .text._Z35group_norm_nhwc_bwd_one_pass_kernelI11Fp32IOFp16WLi128ELi42ELi672EEv26Group_norm_nhwc_bwd_params --------------------------
	.section	.text._Z35group_norm_nhwc_bwd_one_pass_kernelI11Fp32IOFp16WLi128ELi42ELi672EEv26Group_norm_nhwc_bwd_params,"ax",@progbits
	.align	128
        .global         _Z35group_norm_nhwc_bwd_one_pass_kernelI11Fp32IOFp16WLi128ELi42ELi672EEv26Group_norm_nhwc_bwd_params
        .type           _Z35group_norm_nhwc_bwd_one_pass_kernelI11Fp32IOFp16WLi128ELi42ELi672EEv26Group_norm_nhwc_bwd_params,@function
        .size           _Z35group_norm_nhwc_bwd_one_pass_kernelI11Fp32IOFp16WLi128ELi42ELi672EEv26Group_norm_nhwc_bwd_params,(.L_x_3257 - _Z35group_norm_nhwc_bwd_one_pass_kernelI11Fp32IOFp16WLi128ELi42ELi672EEv26Group_norm_nhwc_bwd_params)
        .other          _Z35group_norm_nhwc_bwd_one_pass_kernelI11Fp32IOFp16WLi128ELi42ELi672EEv26Group_norm_nhwc_bwd_params,@"STO_CUDA_ENTRY STV_DEFAULT"
_Z35group_norm_nhwc_bwd_one_pass_kernelI11Fp32IOFp16WLi128ELi42ELi672EEv26Group_norm_nhwc_bwd_params:
.text._Z35group_norm_nhwc_bwd_one_pass_kernelI11Fp32IOFp16WLi128ELi42ELi672EEv26Group_norm_nhwc_bwd_params:
        /* <DEDUP_REMOVED lines=50> */
.L_x_1862:
        /* <DEDUP_REMOVED lines=162> */
.L_x_1829:
[----:B------:R-:W-:Y:S05]  /*0d40*/  BSYNC B0 ;  /* 0x0000000000007941 */ /* 0x000fea0003800000 */
.L_x_1828:
        /* <DEDUP_REMOVED lines=29> */
.L_x_1830:
        /* <DEDUP_REMOVED lines=26> */
.L_x_1831:
        /* <DEDUP_REMOVED lines=31> */
.L_x_1832:
        /* <DEDUP_REMOVED lines=31> */
.L_x_1833:
        /* <DEDUP_REMOVED lines=115> */
.L_x_1835:
[----:B------:R-:W-:Y:S05]  /*1bd0*/  BSYNC B0 ;  /* 0x0000000000007941 */ /* 0x000fea0003800000 */
.L_x_1834:
        /* <DEDUP_REMOVED lines=158> */
.L_x_1837:
[----:B------:R-:W-:Y:S05]  /*25c0*/  BSYNC B0 ;  /* 0x0000000000007941 */ /* 0x000fea0003800000 */
.L_x_1836:
        /* <DEDUP_REMOVED lines=18> */
.L_x_1839:
[----:B------:R-:W-:Y:S05]  /*26f0*/  BSYNC B0 ;  /* 0x0000000000007941 */ /* 0x000fea0003800000 */
.L_x_1838:
        /* <DEDUP_REMOVED lines=32> */
.L_x_1842:
[----:B--2---:R-:W2:Y:S04]  /*2900*/  LDG.E.STRONG.GPU R24, desc[UR8][R22.64] ;  /* 0x0000000816187981 */ /* 0x004ea8000c1ef900 */
[----:B--2---:R-:W-:Y:S01]  /*2910*/  CCTL.IVALL ;  /* 0x00000000ff00798f */ /* 0x004fe20002000000 */
[----:B------:R-:W-:Y:S05]  /*2920*/  YIELD ;  /* 0x0000000000007946 */ /* 0x000fea0003800000 */
[----:B------:R-:W-:-:S13]  /*2930*/  ISETP.NE.AND P0, PT, R24, R29, PT ;  /* 0x0000001d1800720c */ /* 0x000fda0003f05270 */
[----:B------:R-:W-:Y:S05]  /*2940*/  @P0 BRA `(.L_x_1842) ;  /* 0xfffffffc00ec0947 */ /* 0x000fea000383ffff */
.L_x_1841:
        /* <DEDUP_REMOVED lines=17> */
.L_x_1846:
        /* <DEDUP_REMOVED lines=115> */
.L_x_1845:
        /* <DEDUP_REMOVED lines=61> */
.L_x_1847:
[----:B------:R-:W-:-:S13]  /*3560*/  ISETP.NE.OR P0, PT, R33, RZ, P0 ;  /* 0x000000ff2100720c */ /* 0x000fda0000705670 */
[----:B------:R-:W-:Y:S05]  /*3570*/  @!P0 BRA `(.L_x_1843) ;  /* 0x00000000007c8947 */ /* 0x000fea0003800000 */
.L_x_1844:
        /* <DEDUP_REMOVED lines=31> */
.L_x_1843:
        /* <DEDUP_REMOVED lines=11> */
.L_x_1849:
[----:B------:R-:W-:Y:S05]  /*3820*/  BSYNC B0 ;  /* 0x0000000000007941 */ /* 0x000fea0003800000 */
.L_x_1848:
        /* <DEDUP_REMOVED lines=16> */
.L_x_1840:
        /* <DEDUP_REMOVED lines=38> */
.L_x_1850:
        /* <DEDUP_REMOVED lines=19> */
.L_x_1852:
[----:B------:R-:W-:Y:S05]  /*3cc0*/  BSYNC B0 ;  /* 0x0000000000007941 */ /* 0x000fea0003800000 */
.L_x_1851:
        /* <DEDUP_REMOVED lines=19> */
.L_x_1853:
        /* <DEDUP_REMOVED lines=19> */
.L_x_1855:
[----:B------:R-:W-:Y:S05]  /*3f30*/  BSYNC B0 ;  /* 0x0000000000007941 */ /* 0x000fea0003800000 */
.L_x_1854:
        /* <DEDUP_REMOVED lines=19> */
.L_x_1856:
        /* <DEDUP_REMOVED lines=19> */
.L_x_1858:
[----:B------:R-:W-:Y:S05]  /*41a0*/  BSYNC B0 ;  /* 0x0000000000007941 */ /* 0x000fea0003800000 */
.L_x_1857:
        /* <DEDUP_REMOVED lines=19> */
.L_x_1859:
        /* <DEDUP_REMOVED lines=18> */
.L_x_1861:
[----:B------:R-:W-:Y:S05]  /*4400*/  BSYNC B0 ;  /* 0x0000000000007941 */ /* 0x000fea0003800000 */
.L_x_1860:
[----:B------:R-:W5:Y:S01]  /*4410*/  LDC R0, c[0x0][0x10] ;  /* 0x00000400ff007b82 */ /* 0x000f620000000800 */
[----:B------:R-:W-:Y:S02]  /*4420*/  IADD3 R44, R44, 0x1, RZ ;  /* 0x000000012c2c7810 */ /* 0x000fe40007ffe0ff */
[----:B-----5:R-:W-:-:S04]  /*4430*/  IADD3 R53, R0, R53, RZ ;  /* 0x0000003500357210 */ /* 0x020fc80007ffe0ff */
[----:B------:R-:W-:-:S13]  /*4440*/  ISETP.GE.AND P0, PT, R53, UR4, PT ;  /* 0x0000000435007c0c */ /* 0x000fda000bf06270 */
[----:B------:R-:W-:Y:S05]  /*4450*/  @!P0 BRA `(.L_x_1862) ;  /* 0xffffffbc00b08947 */ /* 0x000fea000383ffff */
.L_x_1827:
        /* <DEDUP_REMOVED lines=19> */
.L_x_1864:
[----:B------:R-:W-:Y:S05]  /*4590*/  BSYNC B0 ;  /* 0x0000000000007941 */ /* 0x000fea0003800000 */
.L_x_1863:
        /* <DEDUP_REMOVED lines=11> */
.L_x_1866:
[----:B------:R-:W4:Y:S04]  /*4650*/  LDG.E.STRONG.GPU R5, desc[UR8][R2.64] ;  /* 0x0000000802057981 */ /* 0x000f28000c1ef900 */
[----:B----4-:R-:W-:Y:S01]  /*4660*/  CCTL.IVALL ;  /* 0x00000000ff00798f */ /* 0x010fe20002000000 */
[----:B------:R-:W-:Y:S05]  /*4670*/  YIELD ;  /* 0x0000000000007946 */ /* 0x000fea0003800000 */
[----:B------:R-:W-:-:S13]  /*4680*/  ISETP.NE.AND P0, PT, R5, R0, PT ;  /* 0x000000000500720c */ /* 0x000fda0003f05270 */
[----:B------:R-:W-:Y:S05]  /*4690*/  @P0 BRA `(.L_x_1866) ;  /* 0xfffffffc00ec0947 */ /* 0x000fea000383ffff */
.L_x_1865:
        /* <DEDUP_REMOVED lines=24> */
.L_x_1867:
        /* <DEDUP_REMOVED lines=25> */
.L_x_1868:
        /* <DEDUP_REMOVED lines=13> */
.L_x_3257:


//--------------------- .text._Z35group_norm_nhwc_bwd_one_pass_kernelI11Fp32IOFp16WLi256ELi42ELi672EEv26Group_norm_nhwc_bwd_params --------------------------
	.section	.text._Z35group_norm_nhwc_bwd_one_pass_kernelI11Fp32IOFp16WLi256ELi42ELi672EEv26Group_norm_nhwc_bwd_params,"ax",@progbits
	.align	128
        .global         _Z35group_norm_nhwc_bwd_one_pass_kernelI11Fp32IOFp16WLi256ELi42ELi672EEv26Group_norm_nhwc_bwd_params
        .type           _Z35group_norm_nhwc_bwd_one_pass_kernelI11Fp32IOFp16WLi256ELi42ELi672EEv26Group_norm_nhwc_bwd_params,@function
        .size           _Z35group_norm_nhwc_bwd_one_pass_kernelI11Fp32IOFp16WLi256ELi42ELi672EEv26Group_norm_nhwc_bwd_params,(.L_x_3258 - _Z35group_norm_nhwc_bwd_one_pass_kernelI11Fp32IOFp16WLi256ELi42ELi672EEv26Group_norm_nhwc_bwd_params)
        .other          _Z35group_norm_nhwc_bwd_one_pass_kernelI11Fp32IOFp16WLi256ELi42ELi672EEv26Group_norm_nhwc_bwd_params,@"STO_CUDA_ENTRY STV_DEFAULT"
_Z35group_norm_nhwc_bwd_one_pass_kernelI11Fp32IOFp16WLi256ELi42ELi672EEv26Group_norm_nhwc_bwd_params:
.text._Z35group_norm_nhwc_bwd_one_pass_kernelI11Fp32IOFp16WLi256ELi42ELi672EEv26Group_norm_nhwc_bwd_params:
        /* <DEDUP_REMOVED lines=55> */
.L_x_1920:
        /* <DEDUP_REMOVED lines=260> */
.L_x_1871:
[----:B------:R-:W-:Y:S05]  /*13b0*/  BSYNC B0 ;  /* 0x0000000000007941 */ /* 0x000fea0003800000 */
.L_x_1870:
        /* <DEDUP_REMOVED lines=29> */
.L_x_1872:
        /* <DEDUP_REMOVED lines=26> */
.L_x_1873:
        /* <DEDUP_REMOVED lines=31> */
.L_x_1874:
        /* <DEDUP_REMOVED lines=31> */
.L_x_1875:
        /* <DEDUP_REMOVED lines=33> */
.L_x_1876:
        /* <DEDUP_REMOVED lines=37> */
.L_x_1877:
        /* <DEDUP_REMOVED lines=33> */
.L_x_1878:
        /* <DEDUP_REMOVED lines=31> */
.L_x_1879:
        /* <DEDUP_REMOVED lines=120> */
.L_x_1881:
[----:B------:R-:W-:Y:S05]  /*2af0*/  BSYNC B0 ;  /* 0x0000000000007941 */ /* 0x000fea0003800000 */
.L_x_1880:
        /* <DEDUP_REMOVED lines=158> */
.L_x_1883:
[----:B------:R-:W-:Y:S05]  /*34e0*/  BSYNC B0 ;  /* 0x0000000000007941 */ /* 0x000fea0003800000 */
.L_x_1882:
        /* <DEDUP_REMOVED lines=20> */
.L_x_1885:
[----:B------:R-:W-:Y:S05]  /*3630*/  BSYNC B0 ;  /* 0x0000000000007941 */ /* 0x000fea0003800000 */
.L_x_1884:
        /* <DEDUP_REMOVED lines=34> */
.L_x_1888:
[----:B------:R-:W2:Y:S04]  /*3860*/  LDG.E.STRONG.GPU R26, desc[UR14][R24.64] ;  /* 0x0000000e181a7981 */ /* 0x000ea8000c1ef900 */
[----:B--2---:R-:W-:Y:S01]  /*3870*/  CCTL.IVALL ;  /* 0x00000000ff00798f */ /* 0x004fe20002000000 */
[----:B------:R-:W-:Y:S05]  /*3880*/  YIELD ;  /* 0x0000000000007946 */ /* 0x000fea0003800000 */
[----:B------:R-:W-:-:S13]  /*3890*/  ISETP.NE.AND P0, PT, R26, R29, PT ;  /* 0x0000001d1a00720c */ /* 0x000fda0003f05270 */
[----:B------:R-:W-:Y:S05]  /*38a0*/  @P0 BRA `(.L_x_1888) ;  /* 0xfffffffc00ec0947 */ /* 0x000fea000383ffff */
.L_x_1887:
        /* <DEDUP_REMOVED lines=17> */
.L_x_1892:
        /* <DEDUP_REMOVED lines=115> */
.L_x_1891:
        /* <DEDUP_REMOVED lines=61> */
.L_x_1893:
[----:B------:R-:W-:-:S13]  /*44c0*/  ISETP.NE.OR P0, PT, R35, RZ, P0 ;  /* 0x000000ff2300720c */ /* 0x000fda0000705670 */
[----:B------:R-:W-:Y:S05]  /*44d0*/  @!P0 BRA `(.L_x_1889) ;  /* 0x00000000007c8947 */ /* 0x000fea0003800000 */
.L_x_1890:
        /* <DEDUP_REMOVED lines=31> */
.L_x_1889:
        /* <DEDUP_REMOVED lines=11> */
.L_x_1895:
[----:B------:R-:W-:Y:S05]  /*4780*/  BSYNC B0 ;  /* 0x0000000000007941 */ /* 0x000fea0003800000 */
.L_x_1894:
        /* <DEDUP_REMOVED lines=16> */
.L_x_1886:
        /* <DEDUP_REMOVED lines=39> */
.L_x_1896:
        /* <DEDUP_REMOVED lines=19> */
.L_x_1898:
[----:B------:R-:W-:Y:S05]  /*4c30*/  BSYNC B0 ;  /* 0x0000000000007941 */ /* 0x000fea0003800000 */
.L_x_1897:
        /* <DEDUP_REMOVED lines=19> */
.L_x_1899:
        /* <DEDUP_REMOVED lines=19> */
.L_x_1901:
[----:B------:R-:W-:Y:S05]  /*4ea0*/  BSYNC B0 ;  /* 0x0000000000007941 */ /* 0x000fea0003800000 */
.L_x_1900:
        /* <DEDUP_REMOVED lines=19> */
.L_x_1902:
        /* <DEDUP_REMOVED lines=19> */
.L_x_1904:
[----:B------:R-:W-:Y:S05]  /*5110*/  BSYNC B0 ;  /* 0x0000000000007941 */ /* 0x000fea0003800000 */
.L_x_1903:
        /* <DEDUP_REMOVED lines=37> */
.L_x_1905:
        /* <DEDUP_REMOVED lines=19> */
.L_x_1907:
[----:B------:R-:W-:Y:S05]  /*54a0*/  BSYNC B0 ;  /* 0x0000000000007941 */ /* 0x000fea0003800000 */
.L_x_1906:
        /* <DEDUP_REMOVED lines=19> */
.L_x_1908:
        /* <DEDUP_REMOVED lines=19> */
.L_x_1910:
[----:B------:R-:W-:Y:S05]  /*5710*/  BSYNC B0 ;  /* 0x0000000000007941 */ /* 0x000fea0003800000 */
.L_x_1909:
        /* <DEDUP_REMOVED lines=19> */
.L_x_1911:
        /* <DEDUP_REMOVED lines=19> */
.L_x_1913:
[----:B------:R-:W-:Y:S05]  /*5980*/  BSYNC B0 ;  /* 0x0000000000007941 */ /* 0x000fea0003800000 */
.L_x_1912:
        /* <DEDUP_REMOVED lines=19> */
.L_x_1914:
        /* <DEDUP_REMOVED lines=19> */
.L_x_1916:
[----:B------:R-:W-:Y:S05]  /*5bf0*/  BSYNC B0 ;  /* 0x0000000000007941 */ /* 0x000fea0003800000 */
.L_x_1915:
        /* <DEDUP_REMOVED lines=19> */
.L_x_1917:
        /* <DEDUP_REMOVED lines=18> */
.L_x_1919:
[----:B------:R-:W-:Y:S05]  /*5e50*/  BSYNC B0 ;  /* 0x0000000000007941 */ /* 0x000fea0003800000 */
.L_x_1918:
[----:B------:R-:W-:Y:S01]  /*5e60*/  ULDC UR11, c[0x0][0x10] ;  /* 0x00000400000b7ab9 */ /* 0x000fe20000000800 */
[----:B------:R-:W-:Y:S02]  /*5e70*/  UIADD3 UR4, UR4, 0x1, URZ ;  /* 0x0000000104047890 */ /* 0x000fe4000fffe03f */
[----:B------:R-:W-:-:S04]  /*5e80*/  UIADD3 UR6, UR11, UR6, URZ ;  /* 0x000000060b067290 */ /* 0x000fc8000fffe03f */
[----:B------:R-:W-:-:S06]  /*5e90*/  UISETP.GE.AND UP0, UPT, UR6, UR5, UPT ;  /* 0x000000050600728c */ /* 0x000fcc000bf06270 */
[----:B------:R-:W-:-:S13]  /*5ea0*/  PLOP3.LUT P0, PT, PT, PT, UP0, 0x80, 0x0 ;  /* 0x000000000000781c */ /* 0x000fda0003f0f008 */
[----:B------:R-:W-:Y:S05]  /*5eb0*/  @!P0 BRA `(.L_x_1920) ;  /* 0xffffffa4002c8947 */ /* 0x000fea000383ffff */
.L_x_1869:
        /* <DEDUP_REMOVED lines=19> */
.L_x_1922:
[----:B------:R-:W-:Y:S05]  /*5ff0*/  BSYNC B0 ;  /* 0x0000000000007941 */ /* 0x000fea0003800000 */
.L_x_1921:
        /* <DEDUP_REMOVED lines=11> */
.L_x_1924:
[----:B------:R-:W3:Y:S04]  /*60b0*/  LDG.E.STRONG.GPU R5, desc[UR14][R2.64] ;  /* 0x0000000e02057981 */ /* 0x000ee8000c1ef900 */
[----:B---3--:R-:W-:Y:S01]  /*60c0*/  CCTL.IVALL ;  /* 0x00000000ff00798f */ /* 0x008fe20002000000 */
[----:B------:R-:W-:Y:S05]  /*60d0*/  YIELD ;  /* 0x0000000000007946 */ /* 0x000fea0003800000 */
[----:B------:R-:W-:-:S13]  /*60e0*/  ISETP.NE.AND P0, PT, R5, R0, PT ;  /* 0x000000000500720c */ /* 0x000fda0003f05270 */
[----:B------:R-:W-:Y:S05]  /*60f0*/  @P0 BRA `(.L_x_1924) ;  /* 0xfffffffc00ec0947 */ /* 0x000fea000383ffff */
.L_x_1923:
        /* <DEDUP_REMOVED lines=24> */
.L_x_1925:
        /* <DEDUP_REMOVED lines=17> */
[----:B--2---:R-:W-:Y:S02]  /*6390*/  F2FP.F16.F32.PACK_AB R19, R9, R0 ;  /* 0x000000000913723e */ /* 0x004fe400000000ff */
[----:B------:R-:W-:Y:S02]  /*63a0*/  SHF.R.S32.HI R0, RZ, 0x1f, R66 ;  /* 0x0000001fff007819 */ /* 0x000fe40000011442 */
[----:B----4-:R-:W-:Y:S01]  /*63b0*/  F2FP.F16.F32.PACK_AB R21, R13, R10 ;  /* 0x0000000a0d15723e */ /* 0x010fe200000000ff */
[----:B------:R4:W-:Y:S04]  /*63c0*/  STG.E desc[UR14][R2.64], R19 ;  /* 0x0000001302007986 */ /* 0x0009e8000c10190e */
[----:B------:R4:W-:Y:S01]  /*63d0*/  STG.E desc[UR14][R4.64], R21 ;  /* 0x0000001504007986 */ /* 0x0009e2000c10190e */
[----:B------:R-:W-:-:S13]  /*63e0*/  ISETP.GT.AND.EX P0, PT, R27, R0, PT, P0 ;  /* 0x000000001b00720c */ /* 0x000fda0003f04300 */
[----:B----4-:R-:W-:Y:S05]  /*63f0*/  @P0 BRA `(.L_x_1925) ;  /* 0xfffffffc00a00947 */ /* 0x010fea000383ffff */
[----:B------:R-:W-:Y:S05]  /*6400*/  EXIT ;  /* 0x000000000000794d */ /* 0x000fea0003800000 */
.L_x_1926:
        /* <DEDUP_REMOVED lines=15> */
.L_x_3258:


//--------------------- .text._Z35group_norm_nhwc_bwd_one_pass_kernelI11Fp32IOFp16WLi512ELi42ELi672EEv26Group_norm_nhwc_bwd_params --------------------------
	.section	.text._Z35group_norm_nhwc_bwd_one_pass_kernelI11Fp32IOFp16WLi512ELi42ELi672EEv26Group_norm_nhwc_bwd_params,"ax",@progbits
	.align	128
        .global         _Z35group_norm_nhwc_bwd_one_pass_kernelI11Fp32IOFp16WLi512ELi42ELi672EEv26Group_norm_nhwc_bwd_params
        .type           _Z35group_norm_nhwc_bwd_one_pass_kernelI11Fp32IOFp16WLi512ELi42ELi672EEv26Group_norm_nhwc_bwd_params,@function
        .size           _Z35group_norm_nhwc_bwd_one_pass_kernelI11Fp32IOFp16WLi512ELi42ELi672EEv26Group_norm_nhwc_bwd_params,(.L_x_3259 - _Z35group_norm_nhwc_bwd_one_pass_kernelI11Fp32IOFp16WLi512ELi42ELi672EEv26Group_norm_nhwc_bwd_params)
        .other          _Z35group_norm_nhwc_bwd_one_pass_kernelI11Fp32IOFp16WLi512ELi42ELi672EEv26Group_norm_nhwc_bwd_params,@"STO_CUDA_ENTRY STV_DEFAULT"
_Z35group_norm_nhwc_bwd_one_pass_kernelI11Fp32IOFp16WLi512ELi42ELi672EEv26Group_norm_nhwc_bwd_params:
.text._Z35group_norm_nhwc_bwd_one_pass_kernelI11Fp32IOFp16WLi512ELi42ELi672EEv26Group_norm_nhwc_bwd_params:
        /* <DEDUP_REMOVED lines=55> */
.L_x_2010:
        /* <DEDUP_REMOVED lines=480> */
[----:B--2---:R-:W-:Y:S02]  /*2170*/  @P0 HADD2.F32 R4, -RZ, R74.H0_H0 ;  /* 0x2000004aff040230 */ /* 0x004fe40000004100 */
[----:B---3--:R-:W-:Y:S02]  /*2180*/  @P0 HADD2.F32 R5, -RZ, R77.H0_H0 ;  /* 0x2000004dff050230 */ /* 0x008fe40000004100 */
[----:B----4-:R-:W-:Y:S02]  /*2190*/  HADD2.F32 R3, -RZ, R3.H0_H0 ;  /* 0x20000003ff037230 */ /* 0x010fe40000004100 */
[----:B------:R-:W-:-:S07]  /*21a0*/  HADD2.F32 R6, -RZ, R6.H0_H0 ;  /* 0x20000006ff067230 */ /* 0x000fce0000004100 */
.L_x_1929:
[----:B------:R-:W-:Y:S05]  /*21b0*/  BSYNC B0 ;  /* 0x0000000000007941 */ /* 0x000fea0003800000 */
.L_x_1928:
        /* <DEDUP_REMOVED lines=25> */
.L_x_1930:
        /* <DEDUP_REMOVED lines=38> */
.L_x_1931:
        /* <DEDUP_REMOVED lines=53> */
.L_x_1932:
        /* <DEDUP_REMOVED lines=48> */
.L_x_1933:
        /* <DEDUP_REMOVED lines=43> */
.L_x_1934:
        /* <DEDUP_REMOVED lines=36> */
.L_x_1935:
        /* <DEDUP_REMOVED lines=37> */
.L_x_1936:
        /* <DEDUP_REMOVED lines=36> */
.L_x_1937:
        /* <DEDUP_REMOVED lines=36> */
.L_x_1938:
        /* <DEDUP_REMOVED lines=35> */
.L_x_1939:
        /* <DEDUP_REMOVED lines=35> */
.L_x_1940:
        /* <DEDUP_REMOVED lines=35> */
.L_x_1941:
        /* <DEDUP_REMOVED lines=35> */
.L_x_1942:
        /* <DEDUP_REMOVED lines=10> */
[----:B-1----:R-:W-:Y:S01]  /*4120*/  MOV R75, R18 ;  /* 0x00000012004b7202 */ /* 0x002fe20000000f00 */
[----:B------:R-:W-:Y:S01]  /*4130*/  FMUL.FTZ R57, R57, UR26 ;  /* 0x0000001a39397c20 */ /* 0x000fe20008410000 */
[----:B------:R-:W-:Y:S01]  /*4140*/  FMUL.FTZ R56, R56, UR26 ;  /* 0x0000001a38387c20 */ /* 0x000fe20008410000 */
        /* <DEDUP_REMOVED lines=20> */
.L_x_1943:
[----:B------:R-:W-:Y:S01]  /*4290*/  FMUL.FTZ R52, R75, R3 ;  /* 0x000000034b347220 */ /* 0x000fe20000410000 */
[----:B------:R-:W-:Y:S01]  /*42a0*/  FADD.FTZ R30, R30, -UR6 ;  /* 0x800000061e1e7e21 */ /* 0x000fe20008010000 */
[----:B------:R-:W-:Y:S01]  /*42b0*/  FADD.FTZ R31, R31, -UR6 ;  /* 0x800000061f1f7e21 */ /* 0x000fe20008010000 */
[----:B0-----:R-:W-:Y:S01]  /*42c0*/  MOV R76, R20 ;  /* 0x00000014004c7202 */ /* 0x001fe20000000f00 */
[----:B------:R-:W-:Y:S01]  /*42d0*/  FFMA.FTZ R32, R57, R52, R32 ;  /* 0x0000003439207223 */ /* 0x000fe20000010020 */
[----:B------:R-:W-:Y:S01]  /*42e0*/  FADD.FTZ R33, R33, R52 ;  /* 0x0000003421217221 */ /* 0x000fe20000010000 */
[----:B------:R-:W-:Y:S01]  /*42f0*/  FMUL.FTZ R52, R35, R6 ;  /* 0x0000000623347220 */ /* 0x000fe20000410000 */
[----:B------:R-:W-:Y:S01]  /*4300*/  FMUL.FTZ R53, R30, UR26 ;  /* 0x0000001a1e357c20 */ /* 0x000fe20008410000 */
[----:B------:R-:W-:Y:S02]  /*4310*/  MOV R30, R21 ;  /* 0x00000015001e7202 */ /* 0x000fe40000000f00 */
[----:B------:R-:W-:Y:S01]  /*4320*/  FFMA.FTZ R32, R56, R52, R32 ;  /* 0x0000003438207223 */ /* 0x000fe20000010020 */
[----:B------:R-:W-:Y:S01]  /*4330*/  FADD.FTZ R33, R52, R33 ;  /* 0x0000002134217221 */ /* 0x000fe20000010000 */
        /* <DEDUP_REMOVED lines=20> */
.L_x_1944:
[----:B------:R-:W-:Y:S01]  /*4480*/  FMUL.FTZ R31, R76, R3 ;  /* 0x000000034c1f7220 */ /* 0x000fe20000410000 */
[----:B------:R-:W-:Y:S01]  /*4490*/  FADD.FTZ R55, R70, -UR6 ;  /* 0x8000000646377e21 */ /* 0x000fe20008010000 */
[----:B------:R-:W-:Y:S01]  /*44a0*/  FADD.FTZ R54, R71, -UR6 ;  /* 0x8000000647367e21 */ /* 0x000fe20008010000 */
[----:B------:R-:W-:Y:S01]  /*44b0*/  MOV R70, R24 ;  /* 0x0000001800467202 */ /* 0x000fe20000000f00 */
[----:B------:R-:W-:Y:S01]  /*44c0*/  FFMA.FTZ R32, R53, R31, R32 ;  /* 0x0000001f35207223 */ /* 0x000fe20000010020 */
[----:B------:R-:W-:Y:S01]  /*44d0*/  FADD.FTZ R33, R33, R31 ;  /* 0x0000001f21217221 */ /* 0x000fe20000010000 */
[----:B------:R-:W-:Y:S01]  /*44e0*/  FMUL.FTZ R31, R30, R6 ;  /* 0x000000061e1f7220 */ /* 0x000fe20000410000 */
[----:B------:R-:W-:Y:S01]  /*44f0*/  FMUL.FTZ R55, R55, UR26 ;  /* 0x0000001a37377c20 */ /* 0x000fe20008410000 */
[----:B------:R-:W-:Y:S02]  /*4500*/  FMUL.FTZ R54, R54, UR26 ;  /* 0x0000001a36367c20 */ /* 0x000fe40008410000 */
        /* <DEDUP_REMOVED lines=22> */
.L_x_1945:
        /* <DEDUP_REMOVED lines=39> */
[----:B------:R-:W-:Y:S01]  /*48e0*/  FFMA.FTZ R27, R58, R29, R27 ;  /* 0x0000001d3a1b7223 */ /* 0x000fe2000001001b */
[----:B------:R-:W-:Y:S01]  /*48f0*/  FADD.FTZ R28, R28, R29 ;  /* 0x0000001d1c1c7221 */ /* 0x000fe20000010000 */
[----:B------:R-:W-:Y:S02]  /*4900*/  UMOV UR6, 0x400 ;  /* 0x0000040000067882 */ /* 0x000fe40000000000 */
[----:B------:R-:W-:Y:S01]  /*4910*/  FFMA.FTZ R27, R56, R35, R27 ;  /* 0x00000023381b7223 */ /* 0x000fe2000001001b */
[----:B------:R-:W-:Y:S01]  /*4920*/  UIADD3 UR5, UR6, 0xd0, URZ ;  /* 0x000000d006057890 */ /* 0x000fe2000fffe03f */
[----:B------:R-:W-:Y:S01]  /*4930*/  FADD.FTZ R28, R28, R35 ;  /* 0x000000231c1c7221 */ /* 0x000fe20000010000 */
[----:B------:R-:W-:Y:S01]  /*4940*/  FFMA.FTZ R29, R53, R76, R7 ;  /* 0x0000004c351d7223 */ /* 0x000fe20000010007 */
[----:B------:R-:W-:Y:S01]  /*4950*/  FFMA.FTZ R27, R52, R30, R27 ;  /* 0x0000001e341b7223 */ /* 0x000fe2000001001b */
[----:B-1----:R-:W-:Y:S01]  /*4960*/  ULEA UR5, UR7, UR5, 0x18 ;  /* 0x0000000507057291 */ /* 0x002fe2000f8ec03f */
[----:B------:R-:W-:Y:S01]  /*4970*/  FADD.FTZ R7, R28, R30 ;  /* 0x0000001e1c077221 */ /* 0x000fe20000010000 */
[----:B------:R-:W-:Y:S01]  /*4980*/  ISETP.NE.AND P2, PT, R0, RZ, PT ;  /* 0x000000ff0000720c */ /* 0x000fe20003f45270 */
[----:B------:R-:W-:Y:S01]  /*4990*/  FADD.FTZ R26, R26, R76 ;  /* 0x0000004c1a1a7221 */ /* 0x000fe20000010000 */
[----:B------:R-:W-:Y:S01]  /*49a0*/  FFMA.FTZ R28, R55, R70, R29 ;  /* 0x00000046371c7223 */ /* 0x000fe2000001001d */
[----:B----4-:R-:W-:Y:S01]  /*49b0*/  @!P0 FADD.FTZ R33, R33, R71 ;  /* 0x0000004721218221 */ /* 0x010fe20000010000 */
[----:B0-----:R-:W-:Y:S01]  /*49c0*/  @!P0 FADD.FTZ R32, R32, R77 ;  /* 0x0000004d20208221 */ /* 0x001fe20000010000 */
[----:B---3--:R-:W-:Y:S01]  /*49d0*/  ISETP.NE.AND P0, PT, R75, RZ, PT ;  /* 0x000000ff4b00720c */ /* 0x008fe20003f05270 */
[----:B------:R-:W-:Y:S01]  /*49e0*/  FFMA.FTZ R29, R54, R31, R27 ;  /* 0x0000001f361d7223 */ /* 0x000fe2000001001b */
[----:B------:R-:W-:Y:S01]  /*49f0*/  FADD.FTZ R31, R7, R31 ;  /* 0x0000001f071f7221 */ /* 0x000fe20000010000 */
        /* <DEDUP_REMOVED lines=61> */
.L_x_1947:
[----:B------:R-:W-:Y:S05]  /*4dd0*/  BSYNC B0 ;  /* 0x0000000000007941 */ /* 0x000fea0003800000 */
.L_x_1946:
        /* <DEDUP_REMOVED lines=158> */
.L_x_1949:
[----:B------:R-:W-:Y:S05]  /*57c0*/  BSYNC B0 ;  /* 0x0000000000007941 */ /* 0x000fea0003800000 */
.L_x_1948:
        /* <DEDUP_REMOVED lines=20> */
.L_x_1951:
[----:B------:R-:W-:Y:S05]  /*5910*/  BSYNC B0 ;  /* 0x0000000000007941 */ /* 0x000fea0003800000 */
.L_x_1950:
        /* <DEDUP_REMOVED lines=40> */
.L_x_1954:
[----:B------:R-:W-:Y:S02]  /*5ba0*/  MOV R28, UR18 ;  /* 0x00000012001c7c02 */ /* 0x000fe40008000f00 */
[----:B------:R-:W-:-:S05]  /*5bb0*/  MOV R29, UR19 ;  /* 0x00000013001d7c02 */ /* 0x000fca0008000f00 */
[----:B------:R-:W2:Y:S04]  /*5bc0*/  LDG.E.STRONG.GPU R28, desc[UR22][R28.64] ;  /* 0x000000161c1c7981 */ /* 0x000ea8000c1ef900 */
[----:B--2---:R-:W-:Y:S01]  /*5bd0*/  CCTL.IVALL ;  /* 0x00000000ff00798f */ /* 0x004fe20002000000 */
[----:B------:R-:W-:Y:S05]  /*5be0*/  YIELD ;  /* 0x0000000000007946 */ /* 0x000fea0003800000 */
[----:B------:R-:W-:-:S13]  /*5bf0*/  ISETP.NE.AND P0, PT, R28, R7, PT ;  /* 0x000000071c00720c */ /* 0x000fda0003f05270 */
[----:B------:R-:W-:Y:S05]  /*5c00*/  @P0 BRA `(.L_x_1954) ;  /* 0xfffffffc00e40947 */ /* 0x000fea000383ffff */
.L_x_1953:
        /* <DEDUP_REMOVED lines=19> */
.L_x_1958:
        /* <DEDUP_REMOVED lines=165> */
.L_x_1957:
        /* <DEDUP_REMOVED lines=87> */
.L_x_1959:
[----:B------:R-:W-:-:S13]  /*6d00*/  ISETP.NE.OR P0, PT, RZ, UR16, P0 ;  /* 0x00000010ff007c0c */ /* 0x000fda0008705670 */
[----:B------:R-:W-:Y:S05]  /*6d10*/  @!P0 BRA `(.L_x_1955) ;  /* 0x0000000000b08947 */ /* 0x000fea0003800000 */
.L_x_1956:
        /* <DEDUP_REMOVED lines=44> */
.L_x_1955:
        /* <DEDUP_REMOVED lines=14> */
.L_x_1961:
[----:B------:R-:W-:Y:S05]  /*70c0*/  BSYNC B0 ;  /* 0x0000000000007941 */ /* 0x000fea0003800000 */
.L_x_1960:
        /* <DEDUP_REMOVED lines=25> */
.L_x_1952:
        /* <DEDUP_REMOVED lines=32> */
.L_x_1962:
        /* <DEDUP_REMOVED lines=22> */
.L_x_1964:
[----:B------:R-:W-:Y:S05]  /*75c0*/  BSYNC B0 ;  /* 0x0000000000007941 */ /* 0x000fea0003800000 */
.L_x_1963:
        /* <DEDUP_REMOVED lines=28> */
.L_x_1965:
        /* <DEDUP_REMOVED lines=21> */
.L_x_1967:
[----:B------:R-:W-:Y:S05]  /*78e0*/  BSYNC B0 ;  /* 0x0000000000007941 */ /* 0x000fea0003800000 */
.L_x_1966:
        /* <DEDUP_REMOVED lines=47> */
.L_x_1968:
        /* <DEDUP_REMOVED lines=21> */
.L_x_1970:
[----:B------:R-:W-:Y:S05]  /*7d30*/  BSYNC B0 ;  /* 0x0000000000007941 */ /* 0x000fea0003800000 */
.L_x_1969:
        /* <DEDUP_REMOVED lines=21> */
.L_x_1971:
        /* <DEDUP_REMOVED lines=23> */
.L_x_1973:
[----:B------:R-:W-:Y:S05]  /*8000*/  BSYNC B0 ;  /* 0x0000000000007941 */ /* 0x000fea0003800000 */
.L_x_1972:
        /* <DEDUP_REMOVED lines=20> */
.L_x_1974:
        /* <DEDUP_REMOVED lines=22> */
.L_x_1976:
[----:B------:R-:W-:Y:S05]  /*82b0*/  BSYNC B0 ;  /* 0x0000000000007941 */ /* 0x000fea0003800000 */
.L_x_1975:
        /* <DEDUP_REMOVED lines=19> */
.L_x_1977:
        /* <DEDUP_REMOVED lines=21> */
.L_x_1979:
[----:B------:R-:W-:Y:S05]  /*8540*/  BSYNC B0 ;  /* 0x0000000000007941 */ /* 0x000fea0003800000 */
.L_x_1978:
        /* <DEDUP_REMOVED lines=46> */
.L_x_1980:
        /* <DEDUP_REMOVED lines=21> */
.L_x_1982:
[----:B------:R-:W-:Y:S05]  /*8980*/  BSYNC B0 ;  /* 0x0000000000007941 */ /* 0x000fea0003800000 */
.L_x_1981:
        /* <DEDUP_REMOVED lines=20> */
.L_x_1983:
        /* <DEDUP_REMOVED lines=22> */
.L_x_1985:
[----:B------:R-:W-:Y:S05]  /*8c30*/  BSYNC B0 ;  /* 0x0000000000007941 */ /* 0x000fea0003800000 */
.L_x_1984:
        /* <DEDUP_REMOVED lines=20> */
.L_x_1986:
        /* <DEDUP_REMOVED lines=22> */
.L_x_1988:
[----:B------:R-:W-:Y:S05]  /*8ee0*/  BSYNC B0 ;  /* 0x0000000000007941 */ /* 0x000fea0003800000 */
.L_x_1987:
        /* <DEDUP_REMOVED lines=19> */
.L_x_1989:
        /* <DEDUP_REMOVED lines=21> */
.L_x_1991:
[----:B------:R-:W-:Y:S05]  /*9170*/  BSYNC B0 ;  /* 0x0000000000007941 */ /* 0x000fea0003800000 */
.L_x_1990:
        /* <DEDUP_REMOVED lines=19> */
.L_x_1992:
        /* <DEDUP_REMOVED lines=21> */
.L_x_1994:
[----:B------:R-:W-:Y:S05]  /*9400*/  BSYNC B0 ;  /* 0x0000000000007941 */ /* 0x000fea0003800000 */
.L_x_1993:
        /* <DEDUP_REMOVED lines=46> */
.L_x_1995:
        /* <DEDUP_REMOVED lines=21> */
.L_x_1997:
[----:B------:R-:W-:Y:S05]  /*9840*/  BSYNC B0 ;  /* 0x0000000000007941 */ /* 0x000fea0003800000 */
.L_x_1996:
        /* <DEDUP_REMOVED lines=19> */
.L_x_1998:
        /* <DEDUP_REMOVED lines=21> */
.L_x_2000:
[----:B------:R-:W-:Y:S05]  /*9ad0*/  BSYNC B0 ;  /* 0x0000000000007941 */ /* 0x000fea0003800000 */
.L_x_1999:
        /* <DEDUP_REMOVED lines=19> */
.L_x_2001:
        /* <DEDUP_REMOVED lines=21> */
.L_x_2003:
[----:B------:R-:W-:Y:S05]  /*9d60*/  BSYNC B0 ;  /* 0x0000000000007941 */ /* 0x000fea0003800000 */
.L_x_2002:
        /* <DEDUP_REMOVED lines=19> */
.L_x_2004:
        /* <DEDUP_REMOVED lines=21> */
.L_x_2006:
[----:B------:R-:W-:Y:S05]  /*9ff0*/  BSYNC B0 ;  /* 0x0000000000007941 */ /* 0x000fea0003800000 */
.L_x_2005:
        /* <DEDUP_REMOVED lines=19> */
.L_x_2007:
        /* <DEDUP_REMOVED lines=20> */
.L_x_2009:
[----:B------:R-:W-:Y:S05]  /*a270*/  BSYNC B0 ;  /* 0x0000000000007941 */ /* 0x000fea0003800000 */
.L_x_2008:
        /* <DEDUP_REMOVED lines=9> */
.L_x_1927:
        /* <DEDUP_REMOVED lines=19> */
.L_x_2012:
[----:B------:R-:W-:Y:S05]  /*a440*/  BSYNC B0 ;  /* 0x0000000000007941 */ /* 0x000fea0003800000 */
.L_x_2011:
        /* <DEDUP_REMOVED lines=11> */
.L_x_2014:
[----:B------:R-:W2:Y:S04]  /*a500*/  LDG.E.STRONG.GPU R5, desc[UR22][R2.64] ;  /* 0x0000001602057981 */ /* 0x000ea8000c1ef900 */
[----:B--2---:R-:W-:Y:S01]  /*a510*/  CCTL.IVALL ;  /* 0x00000000ff00798f */ /* 0x004fe20002000000 */
[----:B------:R-:W-:Y:S05]  /*a520*/  YIELD ;  /* 0x0000000000007946 */ /* 0x000fea0003800000 */
[----:B------:R-:W-:-:S13]  /*a530*/  ISETP.NE.AND P0, PT, R5, R4, PT ;  /* 0x000000040500720c */ /* 0x000fda0003f05270 */
[----:B------:R-:W-:Y:S05]  /*a540*/  @P0 BRA `(.L_x_2014) ;  /* 0xfffffffc00ec0947 */ /* 0x000fea000383ffff */
.L_x_2013:
        /* <DEDUP_REMOVED lines=25> */
.L_x_2015:
        /* <DEDUP_REMOVED lines=17> */
[----:B---3--:R-:W-:Y:S01]  /*a7f0*/  F2FP.F16.F32.PACK_AB R19, R9, R2 ;  /* 0x000000020913723e */ /* 0x008fe200000000ff */
[----:B0-----:R-:W-:-:S04]  /*a800*/  IMAD.WIDE R2, R5, 0x2, R14 ;  /* 0x0000000205027825 */ /* 0x001fc800078e020e */
[----:B-1----:R-:W-:Y:S01]  /*a810*/  IMAD.WIDE R4, R5, 0x2, R16 ;  /* 0x0000000205047825 */ /* 0x002fe200078e0210 */
[----:B----4-:R-:W-:Y:S01]  /*a820*/  F2FP.F16.F32.PACK_AB R21, R13, R10 ;  /* 0x0000000a0d15723e */ /* 0x010fe200000000ff */
[----:B------:R2:W-:Y:S04]  /*a830*/  STG.E desc[UR22][R2.64], R19 ;  /* 0x0000001302007986 */ /* 0x0005e8000c101916 */
[----:B------:R2:W-:Y:S01]  /*a840*/  STG.E desc[UR22][R4.64], R21 ;  /* 0x0000001504007986 */ /* 0x0005e2000c101916 */
[----:B------:R-:W-:Y:S05]  /*a850*/  @P0 BRA `(.L_x_2015) ;  /* 0xfffffffc00a00947 */ /* 0x000fea000383ffff */
[----:B------:R-:W-:Y:S05]  /*a860*/  EXIT ;  /* 0x000000000000794d */ /* 0x000fea0003800000 */
.L_x_2016:
        /* <DEDUP_REMOVED lines=9> */
.L_x_3259:


//--------------------- .text._Z35group_norm_nhwc_fwd_one_pass_kernelI11Bf16IOFp32WLi64ELi42ELi672EEv26Group_norm_nhwc_fwd_params --------------------------
	.section	.text._Z35group_norm_nhwc_fwd_one_pass_kernelI11Bf16IOFp32WLi64ELi42ELi672EEv26Group_norm_nhwc_fwd_params,"ax",@progbits
	.align	128
        .global         _Z35group_norm_nhwc_fwd_one_pass_kernelI11Bf16IOFp32WLi64ELi42ELi672EEv26Group_norm_nhwc_fwd_params
        .type           _Z35group_norm_nhwc_fwd_one_pass_kernelI11Bf16IOFp32WLi64ELi42ELi672EEv26Group_norm_nhwc_fwd_params,@function
        .size           _Z35group_norm_nhwc_fwd_one_pass_kernelI11Bf16IOFp32WLi64ELi42ELi672EEv26Group_norm_nhwc_fwd_params,(.L_x_3260 - _Z35group_norm_nhwc_fwd_one_pass_kernelI11Bf16IOFp32WLi64ELi42ELi672EEv26Group_norm_nhwc_fwd_params)
        .other          _Z35group_norm_nhwc_fwd_one_pass_kernelI11Bf16IOFp32WLi64ELi42ELi672EEv26Group_norm_nhwc_fwd_params,@"STO_CUDA_ENTRY STV_DEFAULT"
_Z35group_norm_nhwc_fwd_one_pass_kernelI11Bf16IOFp32WLi64ELi42ELi672EEv26Group_norm_nhwc_fwd_params:
.text._Z35group_norm_nhwc_fwd_one_pass_kernelI11Bf16IOFp32WLi64ELi42ELi672EEv26Group_norm_nhwc_fwd_params:
[----:B------:R-:W-:Y:S01]  /*0000*/  LDC R1, c[0x0][0x28] ;  /* 0x00000a00ff017b82 */ /* 0x000fe20000000800 */
[----:B------:R-:W0:Y:S01]  /*0010*/  S2R R23, SR_CTAID.Y ;  /* 0x0000000000177919 */ /* 0x000e220000002600 */
[----:B------:R-:W-:Y:S01]  /*0020*/  ULDC UR4, c[0x0][0x288] ;  /* 0x0000a20000047ab9 */ /* 0x000fe20000000800 */
[----:B------:R-:W-:Y:S02]  /*0030*/  ULDC UR5, c[0x0][0x258] ;  /* 0x0000960000057ab9 */ /* 0x000fe40000000800 */
[----:B------:R-:W-:Y:S01]  /*0040*/  UIMAD UR4, UR4, UR5, URZ ;  /* 0x00000005040472a4 */ /* 0x000fe2000f8e023f */
[----:B------:R-:W1:Y:S05]  /*0050*/  S2R R0, SR_TID.X ;  /* 0x0000000000007919 */ /* 0x000e6a0000002100 */
[----:B0-----:R-:W-:-:S13]  /*0060*/  ISETP.GE.AND P0, PT, R23, UR4, PT ;  /* 0x0000000417007c0c */ /* 0x001fda000bf06270 */
[----:B-1----:R-:W-:Y:S05]  /*0070*/  @P0 EXIT ;  /* 0x000000000000094d */ /* 0x002fea0003800000 */
[----:B------:R-:W0:Y:S01]  /*0080*/  S2UR UR7, SR_CTAID.X ;  /* 0x00000000000779c3 */ /* 0x000e220000002500 */
[----:B------:R-:W-:Y:S01]  /*0090*/  IMAD.WIDE.U32 R2, R0, -0x79e79e79, RZ ;  /* 0x8618618700027825 */ /* 0x000fe200078e00ff */
[----:B------:R-:W-:Y:S01]  /*00a0*/  SHF.R.S32.HI R5, RZ, 0x1f, R0 ;  /* 0x0000001fff057819 */ /* 0x000fe20000011400 */
[----:B------:R-:W-:Y:S01]  /*00b0*/  ULDC.64 UR8, c[0x0][0x278] ;  /* 0x00009e0000087ab9 */ /* 0x000fe20000000a00 */
[----:B------:R-:W-:Y:S01]  /*00c0*/  UMOV UR5, 0x400 ;  /* 0x0000040000057882 */ /* 0x000fe20000000000 */
[----:B------:R-:W-:Y:S01]  /*00d0*/  HFMA2.MMA R18, -RZ, RZ, 0, 0 ;  /* 0x00000000ff127435 */ /* 0x000fe200000001ff */
[-C--:B------:R-:W-:Y:S01]  /*00e0*/  IADD3 R2, -R3, R0.reuse, RZ ;  /* 0x0000000003027210 */ /* 0x080fe20007ffe1ff */
[----:B------:R-:W-:Y:S01]  /*00f0*/  ULDC.U8 UR10, c[0x0][0x28c] ;  /* 0x0000a300000a7ab9 */ /* 0x000fe20000000000 */
[----:B------:R-:W0:Y:S01]  /*0100*/  LDC R22, c[0x0][0x294] ;  /* 0x0000a500ff167b82 */ /* 0x000e220000000800 */
[----:B------:R-:W-:Y:S02]  /*0110*/  LEA.HI R5, R5, R0, RZ, 0x5 ;  /* 0x0000000005057211 */ /* 0x000fe400078f28ff */
[----:B------:R-:W-:-:S02]  /*0120*/  LEA.HI R2, R2, R3, RZ, 0x1f ;  /* 0x0000000302027211 */ /* 0x000fc400078ff8ff */
[----:B------:R-:W-:Y:S02]  /*0130*/  SHF.R.S32.HI R5, RZ, 0x5, R5 ;  /* 0x00000005ff057819 */ /* 0x000fe40000011405 */
[----:B------:R-:W-:Y:S01]  /*0140*/  SHF.R.U32.HI R3, RZ, 0x4, R2 ;  /* 0x00000004ff037819 */ /* 0x000fe20000011602 */
[----:B------:R-:W1:Y:S01]  /*0150*/  S2UR UR6, SR_CgaCtaId ;  /* 0x00000000000679c3 */ /* 0x000e620000008800 */
[----:B------:R-:W2:Y:S03]  /*0160*/  S2R R2, SR_LANEID ;  /* 0x0000000000027919 */ /* 0x000ea60000000000 */
[----:B------:R-:W-:-:S05]  /*0170*/  IMAD R24, R3, -0x15, R0 ;  /* 0xffffffeb03187824 */ /* 0x000fca00078e0200 */
[----:B------:R-:W-:Y:S01]  /*0180*/  SHF.L.U32 R24, R24, 0x1, RZ ;  /* 0x0000000118187819 */ /* 0x000fe200000006ff */
[----:B0-----:R-:W-:-:S05]  /*0190*/  IMAD R22, R22, UR7, R3 ;  /* 0x0000000716167c24 */ /* 0x001fca000f8e0203 */
[----:B------:R-:W-:Y:S02]  /*01a0*/  ISETP.GE.U32.AND P0, PT, R22, UR8, PT ;  /* 0x0000000816007c0c */ /* 0x000fe4000bf06070 */
[----:B------:R-:W-:Y:S01]  /*01b0*/  SHF.R.S32.HI R4, RZ, 0x1f, R22 ;  /* 0x0000001fff047819 */ /* 0x000fe20000011416 */
[----:B-1----:R-:W-:-:S03]  /*01c0*/  ULEA UR5, UR6, UR5, 0x18 ;  /* 0x0000000506057291 */ /* 0x002fc6000f8ec03f */
[----:B------:R-:W-:Y:S01]  /*01d0*/  ISETP.GE.AND.EX P0, PT, R4, UR9, PT, P0 ;  /* 0x0000000904007c0c */ /* 0x000fe2000bf06300 */
[----:B------:R-:W-:Y:S02]  /*01e0*/  ULDC.64 UR8, c[0x0][0x208] ;  /* 0x0000820000087ab9 */ /* 0x000fe40000000a00 */
[----:B------:R-:W-:Y:S02]  /*01f0*/  LEA R19, R5, UR5, 0x3 ;  /* 0x0000000505137c11 */ /* 0x000fe4000f8e18ff */
[----:B--2---:R-:W-:-:S13]  /*0200*/  ISETP.LT.U32.AND P0, PT, R0, 0x2a0, !P0 ;  /* 0x000002a00000780c */ /* 0x004fda0004701070 */
.L_x_2032:
[----:B0-----:R-:W0:Y:S01]  /*0210*/  LDC R4, c[0x0][0x288] ;  /* 0x0000a200ff047b82 */ /* 0x001e220000000800 */
[----:B------:R-:W-:Y:S01]  /*0220*/  IABS R9, R23 ;  /* 0x0000001700097213 */ /* 0x000fe20000000000 */
[----:B------:R-:W-:Y:S01]  /*0230*/  ULDC.64 UR12, c[0x0][0x278] ;  /* 0x00009e00000c7ab9 */ /* 0x000fe20000000a00 */
[----:B------:R-:W-:Y:S02]  /*0240*/  IADD3 R15, R22, 0x20, RZ ;  /* 0x00000020160f7810 */ /* 0x000fe40007ffe0ff */
[----:B------:R-:W-:Y:S02]  /*0250*/  SHF.R.S32.HI R12, RZ, 0x1f, R24 ;  /* 0x0000001fff0c7819 */ /* 0x000fe40000011418 */
[----:B------:R-:W-:Y:S01]  /*0260*/  SHF.R.S32.HI R13, RZ, 0x1f, R15 ;  /* 0x0000001fff0d7819 */ /* 0x000fe2000001140f */
[----:B-1----:R-:W1:Y:S01]  /*0270*/  @P0 LDC.64 R10, c[0x0][0x270] ;  /* 0x00009c00ff0a0b82 */ /* 0x002e620000000a00 */
[----:B------:R-:W-:Y:S02]  /*0280*/  SHF.R.S32.HI R21, RZ, 0x1f, R22 ;  /* 0x0000001fff157819 */ /* 0x000fe40000011416 */
[----:B0-----:R-:W-:-:S04]  /*0290*/  IABS R8, R4 ;  /* 0x0000000400087213 */ /* 0x001fc80000000000 */
[----:B------:R-:W0:Y:S08]  /*02a0*/  I2F.RP R3, R8 ;  /* 0x0000000800037306 */ /* 0x000e300000209400 */
[----:B0-----:R-:W0:Y:S02]  /*02b0*/  MUFU.RCP R3, R3 ;  /* 0x0000000300037308 */ /* 0x001e240000001000 */
[----:B0-----:R-:W-:-:S06]  /*02c0*/  IADD3 R6, R3, 0xffffffe, RZ ;  /* 0x0ffffffe03067810 */ /* 0x001fcc0007ffe0ff */
[----:B------:R0:W2:Y:S02]  /*02d0*/  F2I.FTZ.U32.TRUNC.NTZ R7, R6 ;  /* 0x0000000600077305 */ /* 0x0000a4000021f000 */
[----:B0-----:R-:W-:Y:S02]  /*02e0*/  MOV R6, RZ ;  /* 0x000000ff00067202 */ /* 0x001fe40000000f00 */
[----:B--2---:R-:W-:-:S05]  /*02f0*/  IADD3 R5, RZ, -R7, RZ ;  /* 0x80000007ff057210 */ /* 0x004fca0007ffe0ff */
[----:B------:R-:W-:-:S04]  /*0300*/  IMAD R5, R5, R8, RZ ;  /* 0x0000000805057224 */ /* 0x000fc800078e02ff */
[----:B------:R-:W-:Y:S01]  /*0310*/  IMAD.HI.U32 R7, R7, R5, R6 ;  /* 0x0000000507077227 */ /* 0x000fe200078e0006 */
[----:B------:R-:W-:-:S05]  /*0320*/  MOV R5, R9 ;  /* 0x0000000900057202 */ /* 0x000fca0000000f00 */
[----:B------:R-:W-:-:S05]  /*0330*/  IMAD.HI.U32 R7, R7, R5, RZ ;  /* 0x0000000507077227 */ /* 0x000fca00078e00ff */
[----:B------:R-:W-:-:S05]  /*0340*/  IADD3 R3, -R7, RZ, RZ ;  /* 0x000000ff07037210 */ /* 0x000fca0007ffe1ff */
[----:B------:R-:W-:-:S05]  /*0350*/  IMAD R3, R8, R3, R5 ;  /* 0x0000000308037224 */ /* 0x000fca00078e0205 */
[----:B------:R-:W-:-:S13]  /*0360*/  ISETP.GT.U32.AND P2, PT, R8, R3, PT ;  /* 0x000000030800720c */ /* 0x000fda0003f44070 */
[-C--:B------:R-:W-:Y:S02]  /*0370*/  @!P2 IADD3 R3, R3, -R8.reuse, RZ ;  /* 0x800000080303a210 */ /* 0x080fe40007ffe0ff */
[----:B------:R-:W-:Y:S02]  /*0380*/  @!P2 IADD3 R7, R7, 0x1, RZ ;  /* 0x000000010707a810 */ /* 0x000fe40007ffe0ff */
[----:B------:R-:W-:Y:S02]  /*0390*/  ISETP.GE.U32.AND P1, PT, R3, R8, PT ;  /* 0x000000080300720c */ /* 0x000fe40003f26070 */
[----:B------:R-:W-:Y:S02]  /*03a0*/  LOP3.LUT R3, R23, R4, RZ, 0x3c, !PT ;  /* 0x0000000417037212 */ /* 0x000fe400078e3cff */
[----:B------:R-:W-:Y:S02]  /*03b0*/  ISETP.NE.AND P2, PT, R4, RZ, PT ;  /* 0x000000ff0400720c */ /* 0x000fe40003f45270 */
[----:B------:R-:W-:-:S07]  /*03c0*/  ISETP.GE.AND P3, PT, R3, RZ, PT ;  /* 0x000000ff0300720c */ /* 0x000fce0003f66270 */
[----:B------:R-:W-:Y:S02]  /*03d0*/  @P1 IADD3 R7, R7, 0x1, RZ ;  /* 0x0000000107071810 */ /* 0x000fe40007ffe0ff */
[----:B------:R-:W-:Y:S02]  /*03e0*/  ISETP.GE.U32.AND P1, PT, R15, UR12, PT ;  /* 0x0000000c0f007c0c */ /* 0x000fe4000bf26070 */
[----:B------:R-:W-:Y:S02]  /*03f0*/  MOV R17, R7 ;  /* 0x0000000700117202 */ /* 0x000fe40000000f00 */
[----:B------:R-:W-:Y:S01]  /*0400*/  ISETP.GE.AND.EX P1, PT, R13, UR13, PT, P1 ;  /* 0x0000000d0d007c0c */ /* 0x000fe2000bf26310 */
[----:B------:R-:W0:Y:S01]  /*0410*/  @P0 LDC.64 R6, c[0x0][0x220] ;  /* 0x00008800ff060b82 */ /* 0x000e220000000a00 */
[----:B------:R-:W-:Y:S01]  /*0420*/  @!P3 IADD3 R17, -R17, RZ, RZ ;  /* 0x000000ff1111b210 */ /* 0x000fe20007ffe1ff */
[----:B------:R-:W-:Y:S01]  /*0430*/  ULDC.64 UR12, c[0x0][0x280] ;  /* 0x0000a000000c7ab9 */ /* 0x000fe20000000a00 */
[----:B------:R-:W-:-:S02]  /*0440*/  ISETP.GT.U32.OR P1, PT, R0, 0x29f, P1 ;  /* 0x0000029f0000780c */ /* 0x000fc40000f24470 */
[----:B------:R-:W-:-:S04]  /*0450*/  @!P2 LOP3.LUT R17, RZ, R4, RZ, 0x33, !PT ;  /* 0x00000004ff11a212 */ /* 0x000fc800078e33ff */
[----:B------:R-:W-:-:S05]  /*0460*/  IADD3 R3, -R17, RZ, RZ ;  /* 0x000000ff11037210 */ /* 0x000fca0007ffe1ff */
[----:B------:R-:W-:Y:S01]  /*0470*/  IMAD R3, R4, R3, R23 ;  /* 0x0000000304037224 */ /* 0x000fe200078e0217 */
[----:B------:R-:W-:Y:S01]  /*0480*/  SHF.R.S32.HI R4, RZ, 0x1f, R17 ;  /* 0x0000001fff047819 */ /* 0x000fe20000011411 */
[----:B------:R-:W2:Y:S02]  /*0490*/  @!P1 LDC.64 R8, c[0x0][0x270] ;  /* 0x00009c00ff089b82 */ /* 0x000ea40000000a00 */
[----:B------:R-:W-:Y:S02]  /*04a0*/  IMAD R3, R3, 0x2a, RZ ;  /* 0x0000002a03037824 */ /* 0x000fe400078e02ff */
[----:B------:R-:W-:-:S03]  /*04b0*/  IMAD R14, R4, UR12, RZ ;  /* 0x0000000c040e7c24 */ /* 0x000fc6000f8e02ff */
[----:B------:R-:W-:Y:S01]  /*04c0*/  IADD3 R26, P2, R24, R3, RZ ;  /* 0x00000003181a7210 */ /* 0x000fe20007f5e0ff */
[----:B------:R-:W3:Y:S01]  /*04d0*/  @!P1 LDC.64 R4, c[0x0][0x220] ;  /* 0x00008800ff049b82 */ /* 0x000ee20000000a00 */
[----:B------:R-:W-:Y:S02]  /*04e0*/  IMAD R29, R17, UR13, R14 ;  /* 0x0000000d111d7c24 */ /* 0x000fe4000f8e020e */
[----:B------:R-:W-:Y:S01]  /*04f0*/  LEA.HI.X.SX32 R27, R3, R12, 0x1, P2 ;  /* 0x0000000c031b7211 */ /* 0x000fe200010f0eff */
[----:B-1----:R-:W-:Y:S02]  /*0500*/  @P0 IMAD R12, R21, R10, RZ ;  /* 0x0000000a150c0224 */ /* 0x002fe400078e02ff */
[----:B------:R-:W-:-:S04]  /*0510*/  IMAD.WIDE.U32 R26, R17, UR12, R26 ;  /* 0x0000000c111a7c25 */ /* 0x000fc8000f8e001a */
[C---:B------:R-:W-:Y:S01]  /*0520*/  @P0 IMAD R17, R22.reuse, R11, R12 ;  /* 0x0000000b16110224 */ /* 0x040fe200078e020c */
[----:B------:R-:W-:Y:S02]  /*0530*/  IADD3 R29, R27, R29, RZ ;  /* 0x0000001d1b1d7210 */ /* 0x000fe40007ffe0ff */
[----:B------:R-:W-:Y:S01]  /*0540*/  @P0 MOV R28, R26 ;  /* 0x0000001a001c0202 */ /* 0x000fe20000000f00 */
[----:B--2---:R-:W-:Y:S01]  /*0550*/  @!P1 IMAD R14, R13, R8, RZ ;  /* 0x000000080d0e9224 */ /* 0x004fe200078e02ff */
[----:B------:R-:W-:Y:S02]  /*0560*/  @!P1 MOV R12, R26 ;  /* 0x0000001a000c9202 */ /* 0x000fe40000000f00 */
[----:B------:R-:W-:Y:S01]  /*0570*/  @!P1 MOV R13, R29 ;  /* 0x0000001d000d9202 */ /* 0x000fe20000000f00 */
[----:B------:R-:W-:-:S04]  /*0580*/  @P0 IMAD.WIDE.U32 R10, R22, R10, R28 ;  /* 0x0000000a160a0225 */ /* 0x000fc800078e001c */
[----:B------:R-:W-:Y:S01]  /*0590*/  @!P1 IMAD R21, R15, R9, R14 ;  /* 0x000000090f159224 */ /* 0x000fe200078e020e */
[----:B------:R-:W-:Y:S01]  /*05a0*/  @P0 IADD3 R11, R11, R17, RZ ;  /* 0x000000110b0b0210 */ /* 0x000fe20007ffe0ff */
[----:B------:R-:W-:Y:S01]  /*05b0*/  @!P1 IMAD.WIDE.U32 R8, R15, R8, R12 ;  /* 0x000000080f089225 */ /* 0x000fe200078e000c */
[----:B0-----:R-:W-:Y:S02]  /*05c0*/  @P0 LEA R6, P2, R10, R6, 0x1 ;  /* 0x000000060a060211 */ /* 0x001fe400078408ff */
[----:B------:R-:W-:Y:S02]  /*05d0*/  CS2R R16, SRZ ;  /* 0x0000000000107805 */ /* 0x000fe4000001ff00 */
[----:B------:R-:W-:Y:S02]  /*05e0*/  @!P1 IADD3 R9, R9, R21, RZ ;  /* 0x0000001509099210 */ /* 0x000fe40007ffe0ff */
[----:B---3--:R-:W-:Y:S02]  /*05f0*/  @!P1 LEA R4, P3, R8, R4, 0x1 ;  /* 0x0000000408049211 */ /* 0x008fe400078608ff */
[----:B------:R-:W-:-:S02]  /*0600*/  @P0 LEA.HI.X R7, R10, R7, R11, 0x1, P2 ;  /* 0x000000070a070211 */ /* 0x000fc400010f0c0b */
[----:B------:R-:W-:-:S03]  /*0610*/  @!P1 LEA.HI.X R5, R8, R5, R9, 0x1, P3 ;  /* 0x0000000508059211 */ /* 0x000fc600018f0c09 */
[----:B------:R-:W2:Y:S04]  /*0620*/  @P0 LDG.E R17, desc[UR8][R6.64] ;  /* 0x0000000806110981 */ /* 0x000ea8000c1e1900 */
[----:B------:R-:W3:Y:S01]  /*0630*/  @!P1 LDG.E R16, desc[UR8][R4.64] ;  /* 0x0000000804109981 */ /* 0x000ee2000c1e1900 */
[C---:B------:R-:W-:Y:S01]  /*0640*/  ISETP.GT.AND P1, PT, R2.reuse, 0x1e, PT ;  /* 0x0000001e0200780c */ /* 0x040fe20003f24270 */
[----:B------:R-:W-:Y:S01]  /*0650*/  BSSY B0, `(.L_x_2017) ;  /* 0x0000065000007945 */ /* 0x000fe20003800000 */
[----:B------:R-:W-:Y:S02]  /*0660*/  ISETP.NE.AND P3, PT, R2, RZ, PT ;  /* 0x000000ff0200720c */ /* 0x000fe40003f65270 */
[----:B------:R-:W-:Y:S02]  /*0670*/  ISETP.NE.AND P2, PT, R0, RZ, PT ;  /* 0x000000ff0000720c */ /* 0x000fe40003f45270 */
[----:B--2---:R-:W-:-:S02]  /*0680*/  PRMT R8, R17, 0x7632, R8 ;  /* 0x0000763211087816 */ /* 0x004fc40000000008 */
[----:B---3--:R-:W-:Y:S02]  /*0690*/  PRMT R10, R16, 0x7632, R10 ;  /* 0x00007632100a7816 */ /* 0x008fe4000000000a */
[----:B------:R-:W-:Y:S02]  /*06a0*/  SHF.L.U32 R9, R8, 0x10, RZ ;  /* 0x0000001008097819 */ /* 0x000fe400000006ff */
[----:B------:R-:W-:Y:S02]  /*06b0*/  SHF.L.U32 R13, R10, 0x10, RZ ;  /* 0x000000100a0d7819 */ /* 0x000fe400000006ff */
[----:B------:R-:W-:Y:S01]  /*06c0*/  SHF.L.U32 R8, R17, 0x10, RZ ;  /* 0x0000001011087819 */ /* 0x000fe200000006ff */
[----:B------:R-:W-:Y:S01]  /*06d0*/  FMUL.FTZ R11, R9, R9 ;  /* 0x00000009090b7220 */ /* 0x000fe20000410000 */
[----:B------:R-:W-:Y:S01]  /*06e0*/  SHF.L.U32 R10, R16, 0x10, RZ ;  /* 0x00000010100a7819 */ /* 0x000fe200000006ff */
[----:B------:R-:W-:Y:S02]  /*06f0*/  FMUL.FTZ R15, R13, R13 ;  /* 0x0000000d0d0f7220 */ /* 0x000fe40000410000 */
[C---:B------:R-:W-:Y:S01]  /*0700*/  FADD.FTZ R9, R8.reuse, R9 ;  /* 0x0000000908097221 */ /* 0x040fe20000010000 */
[----:B------:R-:W-:Y:S01]  /*0710*/  FFMA.FTZ R11, R8, R8, R11 ;  /* 0x00000008080b7223 */ /* 0x000fe2000001000b */
[C---:B------:R-:W-:Y:S01]  /*0720*/  FADD.FTZ R4, R10.reuse, R13 ;  /* 0x0000000d0a047221 */ /* 0x040fe20000010000 */
[----:B------:R-:W-:Y:S01]  /*0730*/  FFMA.FTZ R10, R10, R10, R15 ;  /* 0x0000000a0a0a7223 */ /* 0x000fe2000001000f */
[----:B------:R-:W-:Y:S01]  /*0740*/  FADD.FTZ R9, RZ, R9 ;  /* 0x00000009ff097221 */ /* 0x000fe20000010000 */
[----:B------:R-:W-:-:S03]  /*0750*/  FADD.FTZ R11, RZ, R11 ;  /* 0x0000000bff0b7221 */ /* 0x000fc60000010000 */
[----:B------:R-:W-:Y:S01]  /*0760*/  FADD.FTZ R4, R9, R4 ;  /* 0x0000000409047221 */ /* 0x000fe20000010000 */
[----:B------:R-:W-:-:S04]  /*0770*/  FADD.FTZ R10, R11, R10 ;  /* 0x0000000a0b0a7221 */ /* 0x000fc80000010000 */
[----:B------:R-:W0:Y:S04]  /*0780*/  SHFL.DOWN PT, R5, R4, 0x1, 0x1f ;  /* 0x08201f0004057f89 */ /* 0x000e2800000e0000 */
[----:B------:R-:W1:Y:S01]  /*0790*/  SHFL.DOWN PT, R7, R10, 0x1, 0x1f ;  /* 0x08201f000a077f89 */ /* 0x000e6200000e0000 */
        /* <DEDUP_REMOVED lines=22> */
[----:B------:R-:W-:Y:S02]  /*0900*/  MOV R20, R4 ;  /* 0x0000000400147202 */ /* 0x000fe40000000f00 */
[----:B------:R-:W-:-:S05]  /*0910*/  MOV R21, R10 ;  /* 0x0000000a00157202 */ /* 0x000fca0000000f00 */
[----:B------:R0:W-:Y:S01]  /*0920*/  @!P3 STS.64 [R19+0x18], R20 ;  /* 0x000018141300b388 */ /* 0x0001e20000000a00 */
[----:B------:R-:W-:Y:S06]  /*0930*/  BAR.SYNC.DEFER_BLOCKING 0x0 ;  /* 0x0000000000007b1d */ /* 0x000fec0000010000 */
[----:B------:R-:W-:Y:S05]  /*0940*/  @P2 BRA `(.L_x_2018) ;  /* 0x0000000000d42947 */ /* 0x000fea0003800000 */
[----:B------:R-:W1:Y:S01]  /*0950*/  S2UR UR6, SR_CgaCtaId ;  /* 0x00000000000679c3 */ /* 0x000e620000008800 */
[----:B------:R-:W-:Y:S02]  /*0960*/  UMOV UR5, 0x400 ;  /* 0x0000040000057882 */ /* 0x000fe40000000000 */
[----:B-1----:R-:W-:-:S09]  /*0970*/  ULEA UR5, UR6, UR5, 0x18 ;  /* 0x0000000506057291 */ /* 0x002fd2000f8ec03f */
        /* <DEDUP_REMOVED lines=50> */
.L_x_2018:
[----:B------:R-:W-:Y:S05]  /*0ca0*/  BSYNC B0 ;  /* 0x0000000000007941 */ /* 0x000fea0003800000 */
.L_x_2017:
[----:B------:R-:W1:Y:S02]  /*0cb0*/  LDC R10, c[0x0][0xc] ;  /* 0x00000300ff0a7b82 */ /* 0x000e640000000800 */
[----:B-1----:R-:W-:-:S13]  /*0cc0*/  ISETP.GE.U32.AND P1, PT, R10, 0x2, PT ;  /* 0x000000020a00780c */ /* 0x002fda0003f26070 */
[----:B------:R-:W-:Y:S05]  /*0cd0*/  @!P1 BRA `(.L_x_2019) ;  /* 0x0000000800789947 */ /* 0x000fea0003800000 */
[----:B------:R-:W-:Y:S05]  /*0ce0*/  @P2 BRA `(.L_x_2020) ;  /* 0x00000000007c2947 */ /* 0x000fea0003800000 */
[----:B------:R-:W1:Y:S01]  /*0cf0*/  LDC R11, c[0x0][0x10] ;  /* 0x00000400ff0b7b82 */ /* 0x000e620000000800 */
[----:B------:R-:W2:Y:S01]  /*0d00*/  S2R R12, SR_CTAID.Y ;  /* 0x00000000000c7919 */ /* 0x000ea20000002600 */
[C---:B------:R-:W-:Y:S02]  /*0d10*/  LOP3.LUT R14, R18.reuse, 0x1, RZ, 0xc0, !PT ;  /* 0x00000001120e7812 */ /* 0x040fe400078ec0ff */
[----:B------:R-:W-:Y:S02]  /*0d20*/  LOP3.LUT P1, RZ, R18, 0x2, RZ, 0xc0, !PT ;  /* 0x0000000212ff7812 */ /* 0x000fe4000782c0ff */
[----:B------:R-:W-:Y:S02]  /*0d30*/  MOV R15, 0x1 ;  /* 0x00000001000f7802 */ /* 0x000fe40000000f00 */
[----:B------:R-:W3:Y:S02]  /*0d40*/  LDC.64 R6, c[0x0][0x248] ;  /* 0x00009200ff067b82 */ /* 0x000ee40000000a00 */
[----:B------:R-:W-:-:S06]  /*0d50*/  SEL R15, R15, 0xffffffff, !P1 ;  /* 0xffffffff0f0f7807 */ /* 0x000fcc0004800000 */
[----:B------:R-:W4:Y:S01]  /*0d60*/  LDC.64 R4, c[0x0][0x240] ;  /* 0x00009000ff047b82 */ /* 0x000f220000000a00 */
[----:B-1----:R-:W-:-:S04]  /*0d70*/  IMAD R13, R14, R11, RZ ;  /* 0x0000000b0e0d7224 */ /* 0x002fc800078e02ff */
[----:B------:R-:W-:-:S05]  /*0d80*/  IMAD R8, R13, R10, RZ ;  /* 0x0000000a0d087224 */ /* 0x000fca00078e02ff */
[----:B------:R-:W-:Y:S02]  /*0d90*/  SHF.L.U32 R9, R8, 0x1, RZ ;  /* 0x0000000108097819 */ /* 0x000fe400000006ff */
[----:B--2---:R-:W-:-:S03]  /*0da0*/  IADD3 R13, R13, R12, RZ ;  /* 0x0000000c0d0d7210 */ /* 0x004fc60007ffe0ff */
[----:B---3--:R-:W-:-:S04]  /*0db0*/  IMAD.WIDE R6, R9, 0x4, R6 ;  /* 0x0000000409067825 */ /* 0x008fc800078e0206 */
[----:B------:R-:W-:-:S04]  /*0dc0*/  IMAD R9, R11, UR7, R12 ;  /* 0x000000070b097c24 */ /* 0x000fc8000f8e020c */
[----:B------:R-:W-:-:S04]  /*0dd0*/  IMAD.WIDE.U32 R8, R9, 0x8, R6 ;  /* 0x0000000809087825 */ /* 0x000fc800078e0006 */
[----:B----4-:R-:W-:Y:S01]  /*0de0*/  IMAD.WIDE.U32 R6, R13, 0x4, R4 ;  /* 0x000000040d067825 */ /* 0x010fe200078e0004 */
[----:B------:R-:W-:Y:S01]  /*0df0*/  SEL R13, R10, RZ, !P1 ;  /* 0x000000ff0a0d7207 */ /* 0x000fe20004800000 */
[----:B------:R1:W-:Y:S03]  /*0e00*/  STG.E.64 desc[UR8][R8.64], R20 ;  /* 0x0000001408007986 */ /* 0x0003e6000c101b08 */
[----:B------:R-:W-:Y:S01]  /*0e10*/  ISETP.NE.AND P1, PT, R13, -0x1, PT ;  /* 0xffffffff0d00780c */ /* 0x000fe20003f25270 */
[----:B------:R-:W-:Y:S06]  /*0e20*/  MEMBAR.ALL.GPU ;  /* 0x0000000000007992 */ /* 0x000fec000000a000 */
[----:B------:R-:W-:-:S00]  /*0e30*/  ERRBAR ;  /* 0x00000000000079ab */ /* 0x000fc00000000000 */
[----:B------:R-:W-:Y:S06]  /*0e40*/  CGAERRBAR ;  /* 0x00000000000075ab */ /* 0x000fec0000000000 */
[----:B------:R1:W-:Y:S01]  /*0e50*/  REDG.E.ADD.S32.STRONG.GPU desc[UR8][R6.64], R15 ;  /* 0x0000000f0600798e */ /* 0x0003e2000c10e388 */
[----:B------:R-:W-:Y:S05]  /*0e60*/  @!P1 BRA `(.L_x_2020) ;  /* 0x00000000001c9947 */ /* 0x000fea0003800000 */
[----:B------:R-:W-:-:S04]  /*0e70*/  IMAD R11, R14, R11, R12 ;  /* 0x0000000b0e0b7224 */ /* 0x000fc800078e020c */
[----:B------:R-:W-:-:S07]  /*0e80*/  IMAD.WIDE.U32 R4, R11, 0x4, R4 ;  /* 0x000000040b047825 */ /* 0x000fce00078e0004 */
.L_x_2021:
[----:B-1----:R-:W2:Y:S04]  /*0e90*/  LDG.E.STRONG.GPU R6, desc[UR8][R4.64] ;  /* 0x0000000804067981 */ /* 0x002ea8000c1ef900 */
[----:B--2---:R-:W-:Y:S01]  /*0ea0*/  CCTL.IVALL ;  /* 0x00000000ff00798f */ /* 0x004fe20002000000 */
[----:B------:R-:W-:Y:S05]  /*0eb0*/  YIELD ;  /* 0x0000000000007946 */ /* 0x000fea0003800000 */
[----:B------:R-:W-:-:S13]  /*0ec0*/  ISETP.NE.AND P1, PT, R6, R13, PT ;  /* 0x0000000d0600720c */ /* 0x000fda0003f25270 */
[----:B------:R-:W-:Y:S05]  /*0ed0*/  @P1 BRA `(.L_x_2021) ;  /* 0xfffffffc00ec1947 */ /* 0x000fea000383ffff */
.L_x_2020:
        /* <DEDUP_REMOVED lines=10> */
[----:B------:R-:W-:-:S07]  /*0f80*/  IADD3 R12, -R5, R10, RZ ;  /* 0x0000000a050c7210 */ /* 0x000fce0007ffe1ff */
.L_x_2023:
[----:B------:R-:W-:-:S13]  /*0f90*/  ISETP.EQ.OR P4, PT, R11, UR7, P2 ;  /* 0x000000070b007c0c */ /* 0x000fda0009782670 */
[----:B-1----:R-:W1:Y:S01]  /*0fa0*/  @!P4 LDC R6, c[0x0][0x10] ;  /* 0x00000400ff06cb82 */ /* 0x002e620000000800 */
[----:B------:R-:W2:Y:S01]  /*0fb0*/  @!P4 S2R R8, SR_CTAID.Y ;  /* 0x000000000008c919 */ /* 0x000ea20000002600 */
[----:B------:R-:W-:-:S06]  /*0fc0*/  @!P4 LOP3.LUT R7, R18, 0x1, RZ, 0xc0, !PT ;  /* 0x000000011207c812 */ /* 0x000fcc00078ec0ff */
[----:B------:R-:W3:Y:S01]  /*0fd0*/  @!P4 LDC.64 R4, c[0x0][0x248] ;  /* 0x00009200ff04cb82 */ /* 0x000ee20000000a00 */
[----:B-1----:R-:W-:-:S04]  /*0fe0*/  @!P4 IMAD R7, R6, R7, RZ ;  /* 0x000000070607c224 */ /* 0x002fc800078e02ff */
[----:B------:R-:W-:-:S05]  /*0ff0*/  @!P4 IMAD R7, R7, R10, RZ ;  /* 0x0000000a0707c224 */ /* 0x000fca00078e02ff */
[----:B------:R-:W-:-:S05]  /*1000*/  @!P4 SHF.L.U32 R7, R7, 0x1, RZ ;  /* 0x000000010707c819 */ /* 0x000fca00000006ff */
[----:B---3--:R-:W-:-:S04]  /*1010*/  @!P4 IMAD.WIDE R4, R7, 0x4, R4 ;  /* 0x000000040704c825 */ /* 0x008fc800078e0204 */
[----:B--2---:R-:W-:-:S04]  /*1020*/  @!P4 IMAD R7, R6, R11, R8 ;  /* 0x0000000b0607c224 */ /* 0x004fc800078e0208 */
[----:B------:R-:W-:-:S06]  /*1030*/  @!P4 IMAD.WIDE.U32 R4, R7, 0x8, R4 ;  /* 0x000000080704c825 */ /* 0x000fcc00078e0004 */
[----:B------:R-:W0:Y:S01]  /*1040*/  @!P4 LDG.E.64 R4, desc[UR8][R4.64] ;  /* 0x000000080404c981 */ /* 0x000e22000c1e1b00 */
[C---:B------:R-:W-:Y:S02]  /*1050*/  IADD3 R6, R11.reuse, 0x1, RZ ;  /* 0x000000010b067810 */ /* 0x040fe40007ffe0ff */
[----:B------:R-:W-:Y:S02]  /*1060*/  IADD3 R13, R11, 0x2, RZ ;  /* 0x000000020b0d7810 */ /* 0x000fe40007ffe0ff */
[----:B------:R-:W-:Y:S02]  /*1070*/  ISETP.EQ.OR P1, PT, R6, UR7, P2 ;  /* 0x0000000706007c0c */ /* 0x000fe40009722670 */
[----:B------:R-:W-:-:S11]  /*1080*/  ISETP.EQ.OR P3, PT, R13, UR7, P2 ;  /* 0x000000070d007c0c */ /* 0x000fd60009762670 */
[----:B------:R-:W1:Y:S01]  /*1090*/  @!P1 S2R R15, SR_CTAID.Y ;  /* 0x00000000000f9919 */ /* 0x000e620000002600 */
[----:B------:R-:W1:Y:S01]  /*10a0*/  @!P1 LDC R25, c[0x0][0x10] ;  /* 0x00000400ff199b82 */ /* 0x000e620000000800 */
[----:B------:R-:W-:Y:S01]  /*10b0*/  @!P1 LOP3.LUT R14, R18, 0x1, RZ, 0xc0, !PT ;  /* 0x00000001120e9812 */ /* 0x000fe200078ec0ff */
[----:B------:R-:W2:Y:S06]  /*10c0*/  @!P3 S2R R8, SR_CTAID.Y ;  /* 0x000000000008b919 */ /* 0x000eac0000002600 */
[----:B------:R-:W2:Y:S01]  /*10d0*/  @!P3 LDC R9, c[0x0][0x10] ;  /* 0x00000400ff09bb82 */ /* 0x000ea20000000800 */
[----:B-1----:R-:W-:-:S07]  /*10e0*/  @!P1 IMAD R15, R6, R25, R15 ;  /* 0x00000019060f9224 */ /* 0x002fce00078e020f */
[----:B------:R-:W1:Y:S01]  /*10f0*/  @!P1 LDC.64 R6, c[0x0][0x248] ;  /* 0x00009200ff069b82 */ /* 0x000e620000000a00 */
[----:B------:R-:W-:Y:S02]  /*1100*/  @!P1 IMAD R25, R25, R14, RZ ;  /* 0x0000000e19199224 */ /* 0x000fe400078e02ff */
[----:B--2---:R-:W-:Y:S01]  /*1110*/  @!P3 IMAD R8, R13, R9, R8 ;  /* 0x000000090d08b224 */ /* 0x004fe200078e0208 */
[----:B------:R-:W-:Y:S01]  /*1120*/  IADD3 R13, R11, 0x3, RZ ;  /* 0x000000030b0d7810 */ /* 0x000fe20007ffe0ff */
[----:B------:R-:W-:-:S05]  /*1130*/  @!P1 IMAD R25, R25, R10, RZ ;  /* 0x0000000a19199224 */ /* 0x000fca00078e02ff */
[----:B------:R-:W-:-:S05]  /*1140*/  @!P1 SHF.L.U32 R25, R25, 0x1, RZ ;  /* 0x0000000119199819 */ /* 0x000fca00000006ff */
[----:B-1----:R-:W-:-:S04]  /*1150*/  @!P1 IMAD.WIDE R6, R25, 0x4, R6 ;  /* 0x0000000419069825 */ /* 0x002fc800078e0206 */
[----:B------:R-:W-:-:S04]  /*1160*/  @!P1 IMAD.WIDE.U32 R14, R15, 0x8, R6 ;  /* 0x000000080f0e9825 */ /* 0x000fc800078e0006 */
[----:B0-----:R-:W-:Y:S01]  /*1170*/  @!P4 FADD.FTZ R20, R20, R4 ;  /* 0x000000041414c221 */ /* 0x001fe20000010000 */
[----:B------:R-:W-:Y:S01]  /*1180*/  @!P4 FADD.FTZ R21, R21, R5 ;  /* 0x000000051515c221 */ /* 0x000fe20000010000 */
[----:B------:R-:W-:Y:S02]  /*1190*/  ISETP.EQ.OR P4, PT, R13, UR7, P2 ;  /* 0x000000070d007c0c */ /* 0x000fe40009782670 */
[----:B------:R-:W-:-:S05]  /*11a0*/  @!P3 LOP3.LUT R4, R18, 0x1, RZ, 0xc0, !PT ;  /* 0x000000011204b812 */ /* 0x000fca00078ec0ff */
[----:B------:R-:W-:Y:S02]  /*11b0*/  @!P3 IMAD R9, R9, R4, RZ ;  /* 0x000000040909b224 */ /* 0x000fe400078e02ff */
[----:B------:R-:W0:Y:S02]  /*11c0*/  @!P3 LDC.64 R4, c[0x0][0x248] ;  /* 0x00009200ff04bb82 */ /* 0x000e240000000a00 */
[----:B------:R-:W-:Y:S02]  /*11d0*/  @!P3 IMAD R6, R9, R10, RZ ;  /* 0x0000000a0906b224 */ /* 0x000fe400078e02ff */
[----:B------:R-:W1:Y:S03]  /*11e0*/  @!P4 S2R R9, SR_CTAID.Y ;  /* 0x000000000009c919 */ /* 0x000e660000002600 */
[----:B------:R-:W-:Y:S01]  /*11f0*/  @!P3 SHF.L.U32 R7, R6, 0x1, RZ ;  /* 0x000000010607b819 */ /* 0x000fe200000006ff */
[----:B------:R-:W1:Y:S04]  /*1200*/  @!P4 LDC R25, c[0x0][0x10] ;  /* 0x00000400ff19cb82 */ /* 0x000e680000000800 */
[----:B0-----:R-:W-:-:S04]  /*1210*/  @!P3 IMAD.WIDE R4, R7, 0x4, R4 ;  /* 0x000000040704b825 */ /* 0x001fc800078e0204 */
[----:B------:R-:W-:Y:S01]  /*1220*/  @!P3 IMAD.WIDE.U32 R6, R8, 0x8, R4 ;  /* 0x000000080806b825 */ /* 0x000fe200078e0004 */
[----:B------:R-:W-:-:S03]  /*1230*/  @!P4 LOP3.LUT R4, R18, 0x1, RZ, 0xc0, !PT ;  /* 0x000000011204c812 */ /* 0x000fc600078ec0ff */
[----:B-1----:R-:W-:Y:S02]  /*1240*/  @!P4 IMAD R13, R13, R25, R9 ;  /* 0x000000190d0dc224 */ /* 0x002fe400078e0209 */
[----:B------:R-:W2:Y:S01]  /*1250*/  @!P3 LDG.E.64 R6, desc[UR8][R6.64] ;  /* 0x000000080606b981 */ /* 0x000ea2000c1e1b00 */
[----:B------:R-:W0:Y:S01]  /*1260*/  @!P4 LDC.64 R8, c[0x0][0x248] ;  /* 0x00009200ff08cb82 */ /* 0x000e220000000a00 */
[----:B------:R-:W-:Y:S02]  /*1270*/  @!P4 IMAD R25, R25, R4, RZ ;  /* 0x000000041919c224 */ /* 0x000fe400078e02ff */
[----:B------:R-:W3:Y:S02]  /*1280*/  @!P1 LDG.E.64 R4, desc[UR8][R14.64] ;  /* 0x000000080e049981 */ /* 0x000ee4000c1e1b00 */
[----:B------:R-:W-:-:S05]  /*1290*/  @!P4 IMAD R25, R25, R10, RZ ;  /* 0x0000000a1919c224 */ /* 0x000fca00078e02ff */
[----:B------:R-:W-:-:S05]  /*12a0*/  @!P4 SHF.L.U32 R25, R25, 0x1, RZ ;  /* 0x000000011919c819 */ /* 0x000fca00000006ff */
[----:B0-----:R-:W-:-:S04]  /*12b0*/  @!P4 IMAD.WIDE R8, R25, 0x4, R8 ;  /* 0x000000041908c825 */ /* 0x001fc800078e0208 */
[----:B------:R-:W-:-:S06]  /*12c0*/  @!P4 IMAD.WIDE.U32 R8, R13, 0x8, R8 ;  /* 0x000000080d08c825 */ /* 0x000fcc00078e0008 */
[----:B------:R-:W4:Y:S01]  /*12d0*/  @!P4 LDG.E.64 R8, desc[UR8][R8.64] ;  /* 0x000000080808c981 */ /* 0x000f22000c1e1b00 */
[----:B------:R-:W-:Y:S02]  /*12e0*/  IADD3 R12, R12, -0x4, RZ ;  /* 0xfffffffc0c0c7810 */ /* 0x000fe40007ffe0ff */
[----:B------:R-:W-:Y:S01]  /*12f0*/  IADD3 R11, R11, 0x4, RZ ;  /* 0x000000040b0b7810 */ /* 0x000fe20007ffe0ff */
[----:B---3--:R-:W-:Y:S01]  /*1300*/  @!P1 FADD.FTZ R20, R20, R4 ;  /* 0x0000000414149221 */ /* 0x008fe20000010000 */
[----:B------:R-:W-:Y:S01]  /*1310*/  @!P1 FADD.FTZ R21, R21, R5 ;  /* 0x0000000515159221 */ /* 0x000fe20000010000 */
[----:B------:R-:W-:Y:S02]  /*1320*/  ISETP.NE.AND P1, PT, R12, RZ, PT ;  /* 0x000000ff0c00720c */ /* 0x000fe40003f25270 */
[----:B--2---:R-:W-:Y:S01]  /*1330*/  @!P3 FADD.FTZ R20, R20, R6 ;  /* 0x000000061414b221 */ /* 0x004fe20000010000 */
[----:B------:R-:W-:-:S03]  /*1340*/  @!P3 FADD.FTZ R21, R21, R7 ;  /* 0x000000071515b221 */ /* 0x000fc60000010000 */
[----:B----4-:R-:W-:Y:S01]  /*1350*/  @!P4 FADD.FTZ R20, R20, R8 ;  /* 0x000000081414c221 */ /* 0x010fe20000010000 */
[----:B------:R-:W-:-:S06]  /*1360*/  @!P4 FADD.FTZ R21, R21, R9 ;  /* 0x000000091515c221 */ /* 0x000fcc0000010000 */
[----:B------:R-:W-:Y:S05]  /*1370*/  @P1 BRA `(.L_x_2023) ;  /* 0xfffffffc00041947 */ /* 0x000fea000383ffff */
.L_x_2022:
[----:B-1----:R-:W-:-:S13]  /*1380*/  LOP3.LUT P1, R6, R10, 0x3, RZ, 0xc0, !PT ;  /* 0x000000030a067812 */ /* 0x002fda000782c0ff */
[----:B------:R-:W-:Y:S05]  /*1390*/  @!P1 BRA `(.L_x_2019) ;  /* 0x0000000000c89947 */ /* 0x000fea0003800000 */
[----:B------:R-:W-:Y:S01]  /*13a0*/  ISETP.EQ.OR P1, PT, R11, UR7, P2 ;  /* 0x000000070b007c0c */ /* 0x000fe20009722670 */
[----:B------:R-:W-:Y:S01]  /*13b0*/  BSSY B0, `(.L_x_2024) ;  /* 0x0000010000007945 */ /* 0x000fe20003800000 */
[----:B------:R-:W-:-:S11]  /*13c0*/  ISETP.NE.AND P3, PT, R6, 0x1, PT ;  /* 0x000000010600780c */ /* 0x000fd60003f65270 */
[----:B------:R-:W-:Y:S05]  /*13d0*/  @P1 BRA `(.L_x_2025) ;  /* 0x0000000000341947 */ /* 0x000fea0003800000 */
[----:B------:R-:W1:Y:S01]  /*13e0*/  S2R R8, SR_CTAID.Y ;  /* 0x0000000000087919 */ /* 0x000e620000002600 */
[----:B------:R-:W2:Y:S01]  /*13f0*/  LDC.64 R4, c[0x0][0x248] ;  /* 0x00009200ff047b82 */ /* 0x000ea20000000a00 */
[----:B------:R-:W-:Y:S01]  /*1400*/  LOP3.LUT R7, R18, 0x1, RZ, 0xc0, !PT ;  /* 0x0000000112077812 */ /* 0x000fe200078ec0ff */
[----:B------:R-:W-:-:S04]  /*1410*/  ULDC UR5, c[0x0][0x10] ;  /* 0x0000040000057ab9 */ /* 0x000fc80000000800 */
[----:B------:R-:W-:-:S04]  /*1420*/  IMAD R7, R7, UR5, RZ ;  /* 0x0000000507077c24 */ /* 0x000fc8000f8e02ff */
[----:B------:R-:W-:-:S05]  /*1430*/  IMAD R7, R7, R10, RZ ;  /* 0x0000000a07077224 */ /* 0x000fca00078e02ff */
[----:B------:R-:W-:-:S05]  /*1440*/  SHF.L.U32 R7, R7, 0x1, RZ ;  /* 0x0000000107077819 */ /* 0x000fca00000006ff */
[----:B--2---:R-:W-:-:S04]  /*1450*/  IMAD.WIDE R4, R7, 0x4, R4 ;  /* 0x0000000407047825 */ /* 0x004fc800078e0204 */
[----:B-1----:R-:W-:-:S04]  /*1460*/  IMAD R7, R11, UR5, R8 ;  /* 0x000000050b077c24 */ /* 0x002fc8000f8e0208 */
[----:B------:R-:W-:-:S06]  /*1470*/  IMAD.WIDE.U32 R4, R7, 0x8, R4 ;  /* 0x0000000807047825 */ /* 0x000fcc00078e0004 */
[----:B------:R-:W0:Y:S02]  /*1480*/  LDG.E.64 R4, desc[UR8][R4.64] ;  /* 0x0000000804047981 */ /* 0x000e24000c1e1b00 */
[----:B0-----:R-:W-:Y:S01]  /*1490*/  FADD.FTZ R20, R20, R4 ;  /* 0x0000000414147221 */ /* 0x001fe20000010000 */
[----:B------:R-:W-:-:S07]  /*14a0*/  FADD.FTZ R21, R21, R5 ;  /* 0x0000000515157221 */ /* 0x000fce0000010000 */
.L_x_2025:
[----:B------:R-:W-:Y:S05]  /*14b0*/  BSYNC B0 ;  /* 0x0000000000007941 */ /* 0x000fea0003800000 */
.L_x_2024:
[----:B------:R-:W-:Y:S05]  /*14c0*/  @!P3 BRA `(.L_x_2019) ;  /* 0x00000000007cb947 */ /* 0x000fea0003800000 */
[C---:B------:R-:W-:Y:S02]  /*14d0*/  IADD3 R4, R11.reuse, 0x1, RZ ;  /* 0x000000010b047810 */ /* 0x040fe40007ffe0ff */
[----:B------:R-:W-:Y:S02]  /*14e0*/  IADD3 R11, R11, 0x2, RZ ;  /* 0x000000020b0b7810 */ /* 0x000fe40007ffe0ff */
[----:B------:R-:W-:Y:S02]  /*14f0*/  ISETP.EQ.OR P3, PT, R4, UR7, P2 ;  /* 0x0000000704007c0c */ /* 0x000fe40009762670 */
[----:B------:R-:W-:-:S04]  /*1500*/  ISETP.EQ.OR P1, PT, R11, UR7, P2 ;  /* 0x000000070b007c0c */ /* 0x000fc80009722670 */
[----:B------:R-:W-:-:S07]  /*1510*/  ISETP.EQ.OR P1, PT, R6, 0x2, P1 ;  /* 0x000000020600780c */ /* 0x000fce0000f22670 */
[----:B------:R-:W1:Y:S01]  /*1520*/  @!P3 S2R R13, SR_CTAID.Y ;  /* 0x00000000000db919 */ /* 0x000e620000002600 */
[----:B------:R-:W1:Y:S01]  /*1530*/  @!P3 LDC R9, c[0x0][0x10] ;  /* 0x00000400ff09bb82 */ /* 0x000e620000000800 */
[----:B------:R-:W-:-:S04]  /*1540*/  @!P3 LOP3.LUT R8, R18, 0x1, RZ, 0xc0, !PT ;  /* 0x000000011208b812 */ /* 0x000fc800078ec0ff */
[----:B------:R-:W2:Y:S01]  /*1550*/  @!P1 S2R R12, SR_CTAID.Y ;  /* 0x00000000000c9919 */ /* 0x000ea20000002600 */
[----:B------:R-:W-:Y:S02]  /*1560*/  @!P1 LOP3.LUT R15, R18, 0x1, RZ, 0xc0, !PT ;  /* 0x00000001120f9812 */ /* 0x000fe400078ec0ff */
[----:B------:R-:W3:Y:S08]  /*1570*/  @!P1 LDC R14, c[0x0][0x10] ;  /* 0x00000400ff0e9b82 */ /* 0x000ef00000000800 */
[----:B------:R-:W4:Y:S01]  /*1580*/  @!P3 LDC.64 R6, c[0x0][0x248] ;  /* 0x00009200ff06bb82 */ /* 0x000f220000000a00 */
[----:B-1----:R-:W-:-:S07]  /*1590*/  @!P3 IMAD R13, R4, R9, R13 ;  /* 0x00000009040db224 */ /* 0x002fce00078e020d */
[----:B------:R-:W1:Y:S01]  /*15a0*/  @!P1 LDC.64 R4, c[0x0][0x248] ;  /* 0x00009200ff049b82 */ /* 0x000e620000000a00 */
[----:B------:R-:W-:Y:S02]  /*15b0*/  @!P3 IMAD R9, R9, R8, RZ ;  /* 0x000000080909b224 */ /* 0x000fe400078e02ff */
[----:B---3--:R-:W-:Y:S02]  /*15c0*/  @!P1 IMAD R15, R14, R15, RZ ;  /* 0x0000000f0e0f9224 */ /* 0x008fe400078e02ff */
[-C--:B------:R-:W-:Y:S02]  /*15d0*/  @!P3 IMAD R9, R9, R10.reuse, RZ ;  /* 0x0000000a0909b224 */ /* 0x080fe400078e02ff */
[----:B------:R-:W-:Y:S02]  /*15e0*/  @!P1 IMAD R15, R15, R10, RZ ;  /* 0x0000000a0f0f9224 */ /* 0x000fe400078e02ff */
[----:B--2---:R-:W-:Y:S01]  /*15f0*/  @!P1 IMAD R11, R11, R14, R12 ;  /* 0x0000000e0b0b9224 */ /* 0x004fe200078e020c */
[----:B------:R-:W-:-:S02]  /*1600*/  @!P3 SHF.L.U32 R9, R9, 0x1, RZ ;  /* 0x000000010909b819 */ /* 0x000fc400000006ff */
[----:B------:R-:W-:-:S03]  /*1610*/  @!P1 SHF.L.U32 R15, R15, 0x1, RZ ;  /* 0x000000010f0f9819 */ /* 0x000fc600000006ff */
[----:B----4-:R-:W-:-:S04]  /*1620*/  @!P3 IMAD.WIDE R8, R9, 0x4, R6 ;  /* 0x000000040908b825 */ /* 0x010fc800078e0206 */
[----:B-1----:R-:W-:-:S04]  /*1630*/  @!P1 IMAD.WIDE R6, R15, 0x4, R4 ;  /* 0x000000040f069825 */ /* 0x002fc800078e0204 */
        /* <DEDUP_REMOVED lines=8> */
.L_x_2019:
[----:B------:R-:W-:Y:S01]  /*16c0*/  ULDC.64 UR12, c[0x0][0x218] ;  /* 0x00008600000c7ab9 */ /* 0x000fe20000000a00 */
[----:B------:R-:W-:Y:S01]  /*16d0*/  LOP3.LUT P1, RZ, R0, UR7, RZ, 0xfc, !PT ;  /* 0x0000000700ff7c12 */ /* 0x000fe2000f82fcff */
[----:B------:R-:W2:Y:S01]  /*16e0*/  S2UR UR6, SR_CgaCtaId ;  /* 0x00000000000679c3 */ /* 0x000ea20000008800 */
[----:B------:R-:W-:Y:S01]  /*16f0*/  ISETP.EQ.U32.AND P3, PT, RZ, UR12, PT ;  /* 0x0000000cff007c0c */ /* 0x000fe2000bf62070 */
[----:B------:R-:W-:Y:S01]  /*1700*/  UMOV UR5, 0x400 ;  /* 0x0000040000057882 */ /* 0x000fe20000000000 */
[----:B------:R-:W-:Y:S02]  /*1710*/  IADD3 R3, R24, R3, RZ ;  /* 0x0000000318037210 */ /* 0x000fe40007ffe0ff */
[----:B------:R-:W-:-:S03]  /*1720*/  ISETP.EQ.OR.EX P1, PT, RZ, UR13, P1, P3 ;  /* 0x0000000dff007c0c */ /* 0x000fc60008f22730 */
[----:B-1----:R-:W1:Y:S08]  /*1730*/  LDC.64 R8, c[0x0][0x228] ;  /* 0x00008a00ff087b82 */ /* 0x002e700000000a00 */
[----:B------:R-:W3:Y:S08]  /*1740*/  LDC.64 R4, c[0x0][0x230] ;  /* 0x00008c00ff047b82 */ /* 0x000ef00000000a00 */
[----:B------:R-:W4:Y:S01]  /*1750*/  @!P1 LDC.64 R10, c[0x0][0x218] ;  /* 0x00008600ff0a9b82 */ /* 0x000f220000000a00 */
[----:B--2---:R-:W-:-:S03]  /*1760*/  ULEA UR5, UR6, UR5, 0x18 ;  /* 0x0000000506057291 */ /* 0x004fc6000f8ec03f */
[----:B------:R-:W-:Y:S02]  /*1770*/  ULDC UR6, c[0x0][0x2a4] ;  /* 0x0000a90000067ab9 */ /* 0x000fe40000000800 */
[----:B------:R-:W-:Y:S01]  /*1780*/  @!P1 FMUL.FTZ R7, R21, UR6 ;  /* 0x0000000615079c20 */ /* 0x000fe20008410000 */
[----:B------:R-:W-:Y:S01]  /*1790*/  @!P1 FMUL.FTZ R6, R20, UR6 ;  /* 0x0000000614069c20 */ /* 0x000fe20008410000 */
[C---:B-1----:R-:W-:Y:S02]  /*17a0*/  IMAD.WIDE R8, R3.reuse, 0x4, R8 ;  /* 0x0000000403087825 */ /* 0x042fe400078e0208 */
[----:B------:R-:W-:Y:S02]  /*17b0*/  @!P2 STS.64 [UR5+0xc8], R20 ;  /* 0x0000c814ff00a988 */ /* 0x000fe40008000a05 */
[----:B---3--:R-:W-:-:S04]  /*17c0*/  IMAD.WIDE R4, R3, 0x4, R4 ;  /* 0x0000000403047825 */ /* 0x008fc800078e0204 */
[----:B----4-:R-:W-:-:S05]  /*17d0*/  @!P1 IMAD.WIDE R10, R23, 0x8, R10 ;  /* 0x00000008170a9825 */ /* 0x010fca00078e020a */
[----:B------:R1:W-:Y:S01]  /*17e0*/  @!P1 STG.E.64 desc[UR8][R10.64], R6 ;  /* 0x000000060a009986 */ /* 0x0003e2000c101b08 */
[----:B------:R-:W-:Y:S06]  /*17f0*/  BAR.SYNC.DEFER_BLOCKING 0x0 ;  /* 0x0000000000007b1d */ /* 0x000fec0000010000 */
[----:B------:R-:W2:Y:S04]  /*1800*/  LDG.E.64 R8, desc[UR8][R8.64] ;  /* 0x0000000808087981 */ /* 0x000ea8000c1e1b00 */
[----:B------:R-:W2:Y:S01]  /*1810*/  LDG.E.64 R4, desc[UR8][R4.64] ;  /* 0x0000000804047981 */ /* 0x000ea2000c1e1b00 */
[----:B------:R-:W-:-:S02]  /*1820*/  MOV R3, 0x3f800000 ;  /* 0x3f80000000037802 */ /* 0x000fc40000000f00 */
[C---:B-1----:R-:W-:Y:S01]  /*1830*/  PRMT R7, R17.reuse, 0x7632, R7 ;  /* 0x0000763211077816 */ /* 0x042fe20000000007 */
[----:B------:R-:W1:Y:S01]  /*1840*/  LDS.64 R12, [UR5+0xc8] ;  /* 0x0000c805ff0c7984 */ /* 0x000e620008000a00 */
[C---:B------:R-:W-:Y:S02]  /*1850*/  PRMT R11, R16.reuse, 0x7632, R11 ;  /* 0x00007632100b7816 */ /* 0x040fe4000000000b */
[----:B------:R-:W-:Y:S02]  /*1860*/  SHF.L.U32 R17, R17, 0x10, RZ ;  /* 0x0000001011117819 */ /* 0x000fe400000006ff */
[----:B------:R-:W-:Y:S02]  /*1870*/  SHF.L.U32 R7, R7, 0x10, RZ ;  /* 0x0000001007077819 */ /* 0x000fe400000006ff */
[----:B------:R-:W-:Y:S02]  /*1880*/  SHF.L.U32 R15, R16, 0x10, RZ ;  /* 0x00000010100f7819 */ /* 0x000fe400000006ff */
[----:B------:R-:W-:Y:S01]  /*1890*/  SHF.L.U32 R11, R11, 0x10, RZ ;  /* 0x000000100b0b7819 */ /* 0x000fe200000006ff */
[----:B-1----:R-:W-:-:S04]  /*18a0*/  FMUL.FTZ R12, R12, UR6 ;  /* 0x000000060c0c7c20 */ /* 0x002fc80008410000 */
[C---:B------:R-:W-:Y:S01]  /*18b0*/  FMUL.FTZ R14, R12.reuse, R12 ;  /* 0x0000000c0c0e7220 */ /* 0x040fe20000410000 */
[----:B------:R-:W-:Y:S01]  /*18c0*/  FADD.FTZ R6, R17, -R12 ;  /* 0x8000000c11067221 */ /* 0x000fe20000010000 */
[C---:B------:R-:W-:Y:S01]  /*18d0*/  FADD.FTZ R10, -R12.reuse, R7 ;  /* 0x000000070c0a7221 */ /* 0x040fe20000010100 */
[----:B------:R-:W-:Y:S01]  /*18e0*/  FADD.FTZ R16, -R12, R11 ;  /* 0x0000000b0c107221 */ /* 0x000fe20000010100 */
[----:B------:R-:W-:-:S05]  /*18f0*/  FFMA.FTZ R13, R13, UR6, -R14 ;  /* 0x000000060d0d7c23 */ /* 0x000fca000801080e */
[----:B------:R-:W-:-:S13]  /*1900*/  FSETP.GTU.FTZ.AND P1, PT, R13, RZ, PT ;  /* 0x000000ff0d00720b */ /* 0x000fda0003f3c000 */
[----:B------:R-:W1:Y:S02]  /*1910*/  @P1 LDC R14, c[0x0][0x238] ;  /* 0x00008e00ff0e1b82 */ /* 0x000e640000000800 */
[----:B-1----:R-:W-:Y:S01]  /*1920*/  @P1 FADD.FTZ R13, R13, R14 ;  /* 0x0000000e0d0d1221 */ /* 0x002fe20000010000 */
[----:B------:R-:W-:-:S03]  /*1930*/  FADD.FTZ R14, R15, -R12 ;  /* 0x8000000c0f0e7221 */ /* 0x000fc60000010000 */
[----:B------:R-:W1:Y:S01]  /*1940*/  @P1 MUFU.RSQ R3, R13 ;  /* 0x0000000d00031308 */ /* 0x000e620000001400 */
[----:B------:R-:W-:Y:S01]  /*1950*/  ISETP.NE.AND P1, PT, RZ, UR10, PT ;  /* 0x0000000aff007c0c */ /* 0x000fe2000bf25270 */
[-C--:B-1----:R-:W-:Y:S01]  /*1960*/  FMUL.FTZ R11, R6, R3.reuse ;  /* 0x00000003060b7220 */ /* 0x082fe20000410000 */
[-C--:B------:R-:W-:Y:S01]  /*1970*/  FMUL.FTZ R7, R14, R3.reuse ;  /* 0x000000030e077220 */ /* 0x080fe20000410000 */
[-C--:B------:R-:W-:Y:S01]  /*1980*/  FMUL.FTZ R12, R10, R3.reuse ;  /* 0x000000030a0c7220 */ /* 0x080fe20000410000 */
[----:B------:R-:W-:Y:S01]  /*1990*/  FMUL.FTZ R16, R16, R3 ;  /* 0x0000000310107220 */ /* 0x000fe20000410000 */
[----:B------:R-:W-:Y:S01]  /*19a0*/  IADD3 R10, R22, 0x20, RZ ;  /* 0x00000020160a7810 */ /* 0x000fe20007ffe0ff */
[C-C-:B--2---:R-:W-:Y:S01]  /*19b0*/  FFMA.FTZ R11, R8.reuse, R11, R4.reuse ;  /* 0x0000000b080b7223 */ /* 0x144fe20000010004 */
[----:B------:R-:W-:Y:S01]  /*19c0*/  FFMA.FTZ R8, R8, R7, R4 ;  /* 0x0000000708087223 */ /* 0x000fe20000010004 */
[C-C-:B------:R-:W-:Y:S01]  /*19d0*/  FFMA.FTZ R3, R9.reuse, R16, R5.reuse ;  /* 0x0000001009037223 */ /* 0x140fe20000010005 */
[----:B------:R-:W-:-:S04]  /*19e0*/  FFMA.FTZ R12, R9, R12, R5 ;  /* 0x0000000c090c7223 */ /* 0x000fc80000010005 */
[----:B------:R-:W-:Y:S05]  /*19f0*/  @!P1 BRA `(.L_x_2026) ;  /* 0x0000000000289947 */ /* 0x000fea0003800000 */
        /* <DEDUP_REMOVED lines=8> */
[----:B-1----:R-:W-:Y:S01]  /*1a80*/  FMUL.FTZ R12, R12, R9 ;  /* 0x000000090c0c7220 */ /* 0x002fe20000410000 */
[----:B--2---:R-:W-:-:S07]  /*1a90*/  FMUL.FTZ R11, R11, R6 ;  /* 0x000000060b0b7220 */ /* 0x004fce0000410000 */
.L_x_2026:
[----:B------:R-:W-:Y:S04]  /*1aa0*/  BSSY B0, `(.L_x_2027) ;  /* 0x000000f000007945 */ /* 0x000fe80003800000 */
[----:B------:R-:W-:Y:S05]  /*1ab0*/  @!P0 BRA `(.L_x_2028) ;  /* 0x0000000000348947 */ /* 0x000fea0003800000 */
[----:B------:R-:W-:Y:S01]  /*1ac0*/  SHF.R.S32.HI R7, RZ, 0x1f, R22 ;  /* 0x0000001fff077819 */ /* 0x000fe20000011416 */
[----:B------:R-:W-:Y:S01]  /*1ad0*/  ULDC.64 UR12, c[0x0][0x270] ;  /* 0x00009c00000c7ab9 */ /* 0x000fe20000000a00 */
[----:B------:R-:W-:Y:S02]  /*1ae0*/  MOV R4, R26 ;  /* 0x0000001a00047202 */ /* 0x000fe40000000f00 */
[----:B------:R-:W-:Y:S01]  /*1af0*/  MOV R5, R29 ;  /* 0x0000001d00057202 */ /* 0x000fe20000000f00 */
[----:B------:R-:W-:Y:S01]  /*1b00*/  IMAD R7, R7, UR12, RZ ;  /* 0x0000000c07077c24 */ /* 0x000fe2000f8e02ff */
[----:B------:R-:W-:Y:S01]  /*1b10*/  F2FP.BF16.F32.PACK_AB R11, R12, R11 ;  /* 0x0000000b0c0b723e */ /* 0x000fe200000010ff */
[----:B------:R-:W-:-:S04]  /*1b20*/  IMAD.WIDE.U32 R4, R22, UR12, R4 ;  /* 0x0000000c16047c25 */ /* 0x000fc8000f8e0004 */
[----:B------:R-:W-:Y:S01]  /*1b30*/  IMAD R7, R22, UR13, R7 ;  /* 0x0000000d16077c24 */ /* 0x000fe2000f8e0207 */
[----:B------:R-:W-:Y:S02]  /*1b40*/  ULDC.64 UR12, c[0x0][0x210] ;  /* 0x00008400000c7ab9 */ /* 0x000fe40000000a00 */
[----:B------:R-:W-:Y:S02]  /*1b50*/  LEA R6, P2, R4, UR12, 0x1 ;  /* 0x0000000c04067c11 */ /* 0x000fe4000f8408ff */
[----:B------:R-:W-:-:S04]  /*1b60*/  IADD3 R7, R5, R7, RZ ;  /* 0x0000000705077210 */ /* 0x000fc80007ffe0ff */
[----:B------:R-:W-:-:S05]  /*1b70*/  LEA.HI.X R7, R4, UR13, R7, 0x1, P2 ;  /* 0x0000000d04077c11 */ /* 0x000fca00090f0c07 */
[----:B------:R1:W-:Y:S02]  /*1b80*/  STG.E desc[UR8][R6.64], R11 ;  /* 0x0000000b06007986 */ /* 0x0003e4000c101908 */
.L_x_2028:
[----:B------:R-:W-:Y:S05]  /*1b90*/  BSYNC B0 ;  /* 0x0000000000007941 */ /* 0x000fea0003800000 */
.L_x_2027:
[----:B------:R-:W-:Y:S05]  /*1ba0*/  @!P1 BRA `(.L_x_2029) ;  /* 0x0000000000289947 */ /* 0x000fea0003800000 */
[----:B------:R-:W-:Y:S01]  /*1bb0*/  FMUL.FTZ R4, R8, -1.4426950216293334961 ;  /* 0xbfb8aa3b08047820 */ /* 0x000fe20000410000 */
[----:B-1----:R-:W-:-:S05]  /*1bc0*/  FMUL.FTZ R6, R3, -1.4426950216293334961 ;  /* 0xbfb8aa3b03067820 */ /* 0x002fca0000410000 */
        /* <DEDUP_REMOVED lines=8> */
.L_x_2029:
[----:B------:R-:W-:Y:S01]  /*1c50*/  ULDC.64 UR12, c[0x0][0x278] ;  /* 0x00009e00000c7ab9 */ /* 0x000fe20000000a00 */
[----:B-1----:R-:W-:Y:S01]  /*1c60*/  SHF.R.S32.HI R7, RZ, 0x1f, R10 ;  /* 0x0000001fff077819 */ /* 0x002fe2000001140a */
[----:B------:R-:W-:Y:S01]  /*1c70*/  BSSY B0, `(.L_x_2030) ;  /* 0x0000011000007945 */ /* 0x000fe20003800000 */
[----:B------:R-:W-:-:S04]  /*1c80*/  ISETP.GE.U32.AND P1, PT, R10, UR12, PT ;  /* 0x0000000c0a007c0c */ /* 0x000fc8000bf26070 */
[----:B------:R-:W-:-:S04]  /*1c90*/  ISETP.GE.AND.EX P1, PT, R7, UR13, PT, P1 ;  /* 0x0000000d07007c0c */ /* 0x000fc8000bf26310 */
[----:B------:R-:W-:-:S13]  /*1ca0*/  ISETP.GT.U32.OR P1, PT, R0, 0x29f, P1 ;  /* 0x0000029f0000780c */ /* 0x000fda0000f24470 */
[----:B------:R-:W-:Y:S05]  /*1cb0*/  @P1 BRA `(.L_x_2031) ;  /* 0x0000000000301947 */ /* 0x000fea0003800000 */
[----:B------:R-:W-:Y:S01]  /*1cc0*/  ULDC.64 UR12, c[0x0][0x270] ;  /* 0x00009c00000c7ab9 */ /* 0x000fe20000000a00 */
[----:B------:R-:W-:Y:S01]  /*1cd0*/  MOV R4, R26 ;  /* 0x0000001a00047202 */ /* 0x000fe20000000f00 */
[----:B------:R-:W-:Y:S01]  /*1ce0*/  IMAD R7, R7, UR12, RZ ;  /* 0x0000000c07077c24 */ /* 0x000fe2000f8e02ff */
[----:B------:R-:W-:Y:S02]  /*1cf0*/  MOV R5, R29 ;  /* 0x0000001d00057202 */ /* 0x000fe40000000f00 */
[----:B------:R-:W-:Y:S01]  /*1d00*/  F2FP.BF16.F32.PACK_AB R3, R3, R8 ;  /* 0x000000080303723e */ /* 0x000fe200000010ff */
[C---:B------:R-:W-:Y:S02]  /*1d10*/  IMAD R7, R10.reuse, UR13, R7 ;  /* 0x0000000d0a077c24 */ /* 0x040fe4000f8e0207 */
[----:B------:R-:W-:Y:S01]  /*1d20*/  IMAD.WIDE.U32 R4, R10, UR12, R4 ;  /* 0x0000000c0a047c25 */ /* 0x000fe2000f8e0004 */
[----:B------:R-:W-:Y:S02]  /*1d30*/  ULDC.64 UR12, c[0x0][0x210] ;  /* 0x00008400000c7ab9 */ /* 0x000fe40000000a00 */
[----:B------:R-:W-:-:S02]  /*1d40*/  LEA R6, P1, R4, UR12, 0x1 ;  /* 0x0000000c04067c11 */ /* 0x000fc4000f8208ff */
[----:B------:R-:W-:-:S04]  /*1d50*/  IADD3 R7, R5, R7, RZ ;  /* 0x0000000705077210 */ /* 0x000fc80007ffe0ff */
[----:B------:R-:W-:-:S05]  /*1d60*/  LEA.HI.X R7, R4, UR13, R7, 0x1, P1 ;  /* 0x0000000d04077c11 */ /* 0x000fca00088f0c07 */
[----:B------:R1:W-:Y:S02]  /*1d70*/  STG.E desc[UR8][R6.64], R3 ;  /* 0x0000000306007986 */ /* 0x0003e4000c101908 */
.L_x_2031:
[----:B------:R-:W-:Y:S05]  /*1d80*/  BSYNC B0 ;  /* 0x0000000000007941 */ /* 0x000fea0003800000 */
.L_x_2030:
[----:B------:R-:W2:Y:S01]  /*1d90*/  LDC R4, c[0x0][0x10] ;  /* 0x00000400ff047b82 */ /* 0x000ea20000000800 */
[----:B------:R-:W-:Y:S02]  /*1da0*/  IADD3 R18, R18, 0x1, RZ ;  /* 0x0000000112127810 */ /* 0x000fe40007ffe0ff */
[----:B--2---:R-:W-:-:S04]  /*1db0*/  IADD3 R23, R4, R23, RZ ;  /* 0x0000001704177210 */ /* 0x004fc80007ffe0ff */
[----:B------:R-:W-:-:S13]  /*1dc0*/  ISETP.GE.AND P1, PT, R23, UR4, PT ;  /* 0x0000000417007c0c */ /* 0x000fda000bf26270 */
[----:B------:R-:W-:Y:S05]  /*1dd0*/  @!P1 BRA `(.L_x_2032) ;  /* 0xffffffe4000c9947 */ /* 0x000fea000383ffff */
[----:B------:R-:W-:Y:S05]  /*1de0*/  EXIT ;  /* 0x000000000000794d */ /* 0x000fea0003800000 */
.L_x_2033:
        /* <DEDUP_REMOVED lines=9> */
.L_x_3260:


//--------------------- .text._Z35group_norm_nhwc_fwd_one_pass_kernelI11Bf16IOFp32WLi128ELi42ELi672EEv26Group_norm_nhwc_fwd_params --------------------------
	.section	.text._Z35group_norm_nhwc_fwd_one_pass_kernelI11Bf16IOFp32WLi128ELi42ELi672EEv26Group_norm_nhwc_fwd_params,"ax",@progbits
	.align	128
        .global         _Z35group_norm_nhwc_fwd_one_pass_kernelI11Bf16IOFp32WLi128ELi42ELi672EEv26Group_norm_nhwc_fwd_params
        .type           _Z35group_norm_nhwc_fwd_one_pass_kernelI11Bf16IOFp32WLi128ELi42ELi672EEv26Group_norm_nhwc_fwd_params,@function
        .size           _Z35group_norm_nhwc_fwd_one_pass_kernelI11Bf16IOFp32WLi128ELi42ELi672EEv26Group_norm_nhwc_fwd_params,(.L_x_3261 - _Z35group_norm_nhwc_fwd_one_pass_kernelI11Bf16IOFp32WLi128ELi42ELi672EEv26Group_norm_nhwc_fwd_params)
        .other          _Z35group_norm_nhwc_fwd_one_pass_kernelI11Bf16IOFp32WLi128ELi42ELi672EEv26Group_norm_nhwc_fwd_params,@"STO_CUDA_ENTRY STV_DEFAULT"
_Z35group_norm_nhwc_fwd_one_pass_kernelI11Bf16IOFp32WLi128ELi42ELi672EEv26Group_norm_nhwc_fwd_params:
.text._Z35group_norm_nhwc_fwd_one_pass_kernelI11Bf16IOFp32WLi128ELi42ELi672EEv26Group_norm_nhwc_fwd_params:
        /* <DEDUP_REMOVED lines=21> */
[----:B------:R-:W1:Y:S04]  /*0150*/  S2UR UR6, SR_CgaCtaId ;  /* 0x00000000000679c3 */ /* 0x000e680000008800 */
[----:B------:R-:W-:-:S05]  /*0160*/  IMAD R23, R5, -0x15, R0 ;  /* 0xffffffeb05177824 */ /* 0x000fca00078e0200 */
[----:B------:R-:W-:Y:S01]  /*0170*/  SHF.L.U32 R23, R23, 0x1, RZ ;  /* 0x0000000117177819 */ /* 0x000fe200000006ff */
[----:B0-----:R-:W-:-:S05]  /*0180*/  IMAD R21, R4, UR7, R5 ;  /* 0x0000000704157c24 */ /* 0x001fca000f8e0205 */
[C---:B------:R-:W-:Y:S02]  /*0190*/  ISETP.GE.U32.AND P0, PT, R21.reuse, UR8, PT ;  /* 0x0000000815007c0c */ /* 0x040fe4000bf06070 */
[----:B------:R-:W-:Y:S01]  /*01a0*/  SHF.R.S32.HI R3, RZ, 0x1f, R21 ;  /* 0x0000001fff037819 */ /* 0x000fe20000011415 */
[----:B-1----:R-:W-:Y:S01]  /*01b0*/  ULEA UR5, UR6, UR5, 0x18 ;  /* 0x0000000506057291 */ /* 0x002fe2000f8ec03f */
[----:B------:R-:W-:Y:S02]  /*01c0*/  IADD3 R20, R21, 0x20, RZ ;  /* 0x0000002015147810 */ /* 0x000fe40007ffe0ff */
[----:B------:R-:W-:Y:S01]  /*01d0*/  ISETP.GE.AND.EX P0, PT, R3, UR9, PT, P0 ;  /* 0x0000000903007c0c */ /* 0x000fe2000bf06300 */
[----:B------:R-:W-:Y:S02]  /*01e0*/  ULDC.64 UR8, c[0x0][0x208] ;  /* 0x0000820000087ab9 */ /* 0x000fe40000000a00 */
[----:B------:R-:W-:Y:S02]  /*01f0*/  LEA R17, R7, UR5, 0x3 ;  /* 0x0000000507117c11 */ /* 0x000fe4000f8e18ff */
[----:B------:R-:W-:-:S13]  /*0200*/  ISETP.LT.U32.AND P0, PT, R0, 0x2a0, !P0 ;  /* 0x000002a00000780c */ /* 0x000fda0004701070 */
.L_x_2055:
[----:B012---:R-:W0:Y:S01]  /*0210*/  LDC R7, c[0x0][0x288] ;  /* 0x0000a200ff077b82 */ /* 0x007e220000000800 */
[----:B------:R-:W-:Y:S01]  /*0220*/  ULDC.64 UR14, c[0x0][0x278] ;  /* 0x00009e00000e7ab9 */ /* 0x000fe20000000a00 */
[----:B------:R-:W-:-:S06]  /*0230*/  ULDC.64 UR12, c[0x0][0x280] ;  /* 0x0000a000000c7ab9 */ /* 0x000fcc0000000a00 */
[----:B------:R-:W1:Y:S01]  /*0240*/  @P0 LDC.64 R12, c[0x0][0x220] ;  /* 0x00008800ff0c0b82 */ /* 0x000e620000000a00 */
[----:B0-----:R-:W-:-:S04]  /*0250*/  IABS R9, R7 ;  /* 0x0000000700097213 */ /* 0x001fc80000000000 */
[----:B------:R-:W0:Y:S08]  /*0260*/  I2F.RP R2, R9 ;  /* 0x0000000900027306 */ /* 0x000e300000209400 */
[----:B0-----:R-:W0:Y:S02]  /*0270*/  MUFU.RCP R2, R2 ;  /* 0x0000000200027308 */ /* 0x001e240000001000 */
[----:B0-----:R-:W-:-:S06]  /*0280*/  IADD3 R4, R2, 0xffffffe, RZ ;  /* 0x0ffffffe02047810 */ /* 0x001fcc0007ffe0ff */
[----:B------:R0:W2:Y:S02]  /*0290*/  F2I.FTZ.U32.TRUNC.NTZ R5, R4 ;  /* 0x0000000400057305 */ /* 0x0000a4000021f000 */
[----:B0-----:R-:W-:Y:S02]  /*02a0*/  MOV R4, RZ ;  /* 0x000000ff00047202 */ /* 0x001fe40000000f00 */
[----:B--2---:R-:W-:-:S05]  /*02b0*/  IADD3 R6, RZ, -R5, RZ ;  /* 0x80000005ff067210 */ /* 0x004fca0007ffe0ff */
[----:B------:R-:W-:Y:S01]  /*02c0*/  IMAD R11, R6, R9, RZ ;  /* 0x00000009060b7224 */ /* 0x000fe200078e02ff */
[----:B------:R-:W-:-:S03]  /*02d0*/  IABS R6, R22 ;  /* 0x0000001600067213 */ /* 0x000fc60000000000 */
[----:B------:R-:W-:-:S06]  /*02e0*/  IMAD.HI.U32 R5, R5, R11, R4 ;  /* 0x0000000b05057227 */ /* 0x000fcc00078e0004 */
[----:B------:R-:W-:-:S05]  /*02f0*/  IMAD.HI.U32 R5, R5, R6, RZ ;  /* 0x0000000605057227 */ /* 0x000fca00078e00ff */
[----:B------:R-:W-:-:S05]  /*0300*/  IADD3 R2, -R5, RZ, RZ ;  /* 0x000000ff05027210 */ /* 0x000fca0007ffe1ff */
[----:B------:R-:W-:-:S05]  /*0310*/  IMAD R2, R9, R2, R6 ;  /* 0x0000000209027224 */ /* 0x000fca00078e0206 */
[----:B------:R-:W-:-:S13]  /*0320*/  ISETP.GT.U32.AND P2, PT, R9, R2, PT ;  /* 0x000000020900720c */ /* 0x000fda0003f44070 */
[-C--:B------:R-:W-:Y:S02]  /*0330*/  @!P2 IADD3 R2, R2, -R9.reuse, RZ ;  /* 0x800000090202a210 */ /* 0x080fe40007ffe0ff */
[----:B------:R-:W-:Y:S02]  /*0340*/  @!P2 IADD3 R5, R5, 0x1, RZ ;  /* 0x000000010505a810 */ /* 0x000fe40007ffe0ff */
[----:B------:R-:W-:Y:S02]  /*0350*/  ISETP.GE.U32.AND P1, PT, R2, R9, PT ;  /* 0x000000090200720c */ /* 0x000fe40003f26070 */
[----:B------:R-:W-:Y:S01]  /*0360*/  LOP3.LUT R2, R22, R7, RZ, 0x3c, !PT ;  /* 0x0000000716027212 */ /* 0x000fe200078e3cff */
[----:B------:R-:W0:Y:S01]  /*0370*/  @P0 LDC.64 R8, c[0x0][0x270] ;  /* 0x00009c00ff080b82 */ /* 0x000e220000000a00 */
[----:B------:R-:W-:Y:S02]  /*0380*/  ISETP.NE.AND P2, PT, R7, RZ, PT ;  /* 0x000000ff0700720c */ /* 0x000fe40003f45270 */
[----:B------:R-:W-:-:S07]  /*0390*/  ISETP.GE.AND P3, PT, R2, RZ, PT ;  /* 0x000000ff0200720c */ /* 0x000fce0003f66270 */
[----:B------:R-:W-:Y:S02]  /*03a0*/  @P1 IADD3 R5, R5, 0x1, RZ ;  /* 0x0000000105051810 */ /* 0x000fe40007ffe0ff */
[----:B------:R-:W-:Y:S02]  /*03b0*/  ISETP.GE.U32.AND P1, PT, R20, UR14, PT ;  /* 0x0000000e14007c0c */ /* 0x000fe4000bf26070 */
[----:B------:R-:W-:Y:S02]  /*03c0*/  MOV R11, R5 ;  /* 0x00000005000b7202 */ /* 0x000fe40000000f00 */
[----:B------:R-:W-:Y:S02]  /*03d0*/  SHF.R.S32.HI R5, RZ, 0x1f, R20 ;  /* 0x0000001fff057819 */ /* 0x000fe40000011414 */
[----:B------:R-:W-:Y:S02]  /*03e0*/  @!P3 IADD3 R11, -R11, RZ, RZ ;  /* 0x000000ff0b0bb210 */ /* 0x000fe40007ffe1ff */
[----:B------:R-:W-:-:S02]  /*03f0*/  @!P2 LOP3.LUT R11, RZ, R7, RZ, 0x33, !PT ;  /* 0x00000007ff0ba212 */ /* 0x000fc400078e33ff */
[----:B------:R-:W-:Y:S02]  /*0400*/  ISETP.GE.AND.EX P1, PT, R5, UR15, PT, P1 ;  /* 0x0000000f05007c0c */ /* 0x000fe4000bf26310 */
[----:B------:R-:W-:Y:S02]  /*0410*/  IADD3 R24, -R11, RZ, RZ ;  /* 0x000000ff0b187210 */ /* 0x000fe40007ffe1ff */
[----:B------:R-:W-:Y:S02]  /*0420*/  ISETP.GT.U32.OR P1, PT, R0, 0x29f, P1 ;  /* 0x0000029f0000780c */ /* 0x000fe40000f24470 */
[----:B------:R-:W-:Y:S01]  /*0430*/  SHF.R.S32.HI R2, RZ, 0x1f, R11 ;  /* 0x0000001fff027819 */ /* 0x000fe2000001140b */
[----:B------:R-:W-:Y:S01]  /*0440*/  IMAD R24, R7, R24, R22 ;  /* 0x0000001807187224 */ /* 0x000fe200078e0216 */
[----:B------:R-:W-:-:S03]  /*0450*/  SHF.R.S32.HI R7, RZ, 0x1f, R23 ;  /* 0x0000001fff077819 */ /* 0x000fc60000011417 */
[----:B------:R-:W-:Y:S02]  /*0460*/  IMAD R24, R24, 0x2a, RZ ;  /* 0x0000002a18187824 */ /* 0x000fe400078e02ff */
[----:B------:R-:W-:Y:S01]  /*0470*/  IMAD R4, R2, UR12, RZ ;  /* 0x0000000c02047c24 */ /* 0x000fe2000f8e02ff */
[----:B------:R-:W-:Y:S02]  /*0480*/  IADD3 R2, R21, 0x40, RZ ;  /* 0x0000004015027810 */ /* 0x000fe40007ffe0ff */
[----:B------:R-:W-:Y:S01]  /*0490*/  IADD3 R26, P2, R23, R24, RZ ;  /* 0x00000018171a7210 */ /* 0x000fe20007f5e0ff */
[----:B------:R-:W-:Y:S01]  /*04a0*/  IMAD R29, R11, UR13, R4 ;  /* 0x0000000d0b1d7c24 */ /* 0x000fe2000f8e0204 */
[----:B------:R-:W-:Y:S01]  /*04b0*/  SHF.R.S32.HI R15, RZ, 0x1f, R2 ;  /* 0x0000001fff0f7819 */ /* 0x000fe20000011402 */
[----:B0-----:R-:W-:Y:S01]  /*04c0*/  @P0 IMAD R4, R3, R8, RZ ;  /* 0x0000000803040224 */ /* 0x001fe200078e02ff */
[----:B------:R-:W-:Y:S02]  /*04d0*/  LEA.HI.X.SX32 R27, R24, R7, 0x1, P2 ;  /* 0x00000007181b7211 */ /* 0x000fe400010f0eff */
[----:B------:R-:W0:Y:S01]  /*04e0*/  @!P1 LDC.64 R6, c[0x0][0x270] ;  /* 0x00009c00ff069b82 */ /* 0x000e220000000a00 */
[----:B------:R-:W-:Y:S01]  /*04f0*/  ISETP.GE.U32.AND P2, PT, R2, UR14, PT ;  /* 0x0000000e02007c0c */ /* 0x000fe2000bf46070 */
[----:B------:R-:W-:-:S02]  /*0500*/  @P0 IMAD R19, R21, R9, R4 ;  /* 0x0000000915130224 */ /* 0x000fc400078e0204 */
[----:B------:R-:W-:Y:S01]  /*0510*/  IMAD.WIDE.U32 R26, R11, UR12, R26 ;  /* 0x0000000c0b1a7c25 */ /* 0x000fe2000f8e001a */
[----:B------:R-:W-:-:S03]  /*0520*/  ISETP.GE.AND.EX P2, PT, R15, UR15, PT, P2 ;  /* 0x0000000f0f007c0c */ /* 0x000fc6000bf46320 */
[----:B------:R-:W2:Y:S01]  /*0530*/  @!P1 LDC.64 R10, c[0x0][0x220] ;  /* 0x00008800ff0a9b82 */ /* 0x000ea20000000a00 */
[----:B------:R-:W-:Y:S02]  /*0540*/  IADD3 R29, R27, R29, RZ ;  /* 0x0000001d1b1d7210 */ /* 0x000fe40007ffe0ff */
[-C--:B------:R-:W-:Y:S02]  /*0550*/  @P0 MOV R28, R26.reuse ;  /* 0x0000001a001c0202 */ /* 0x080fe40000000f00 */
[----:B------:R-:W-:Y:S02]  /*0560*/  ISETP.GT.U32.OR P2, PT, R0, 0x29f, P2 ;  /* 0x0000029f0000780c */ /* 0x000fe40001744470 */
[----:B------:R-:W-:Y:S01]  /*0570*/  @!P1 MOV R18, R26 ;  /* 0x0000001a00129202 */ /* 0x000fe20000000f00 */
[----:B------:R-:W-:-:S05]  /*0580*/  @P0 IMAD.WIDE.U32 R8, R21, R8, R28 ;  /* 0x0000000815080225 */ /* 0x000fca00078e001c */
[----:B------:R-:W-:Y:S02]  /*0590*/  @P0 IADD3 R4, R9, R19, RZ ;  /* 0x0000001309040210 */ /* 0x000fe40007ffe0ff */
[C---:B-1----:R-:W-:Y:S01]  /*05a0*/  @P0 LEA R12, P3, R8.reuse, R12, 0x1 ;  /* 0x0000000c080c0211 */ /* 0x042fe200078608ff */
[-C--:B0-----:R-:W-:Y:S01]  /*05b0*/  @!P1 IMAD R9, R5, R6.reuse, RZ ;  /* 0x0000000605099224 */ /* 0x081fe200078e02ff */
[----:B------:R-:W-:Y:S02]  /*05c0*/  @!P1 MOV R19, R29 ;  /* 0x0000001d00139202 */ /* 0x000fe40000000f00 */
[----:B------:R-:W-:Y:S01]  /*05d0*/  @P0 LEA.HI.X R13, R8, R13, R4, 0x1, P3 ;  /* 0x0000000d080d0211 */ /* 0x000fe200018f0c04 */
[C---:B------:R-:W-:Y:S02]  /*05e0*/  @!P1 IMAD R25, R20.reuse, R7, R9 ;  /* 0x0000000714199224 */ /* 0x040fe400078e0209 */
[----:B------:R-:W0:Y:S01]  /*05f0*/  @!P2 LDC.64 R8, c[0x0][0x270] ;  /* 0x00009c00ff08ab82 */ /* 0x000e220000000a00 */
[----:B------:R-:W-:-:S05]  /*0600*/  @!P1 IMAD.WIDE.U32 R6, R20, R6, R18 ;  /* 0x0000000614069225 */ /* 0x000fca00078e0012 */
[----:B------:R-:W-:Y:S02]  /*0610*/  @!P1 IADD3 R4, R7, R25, RZ ;  /* 0x0000001907049210 */ /* 0x000fe40007ffe0ff */
[----:B--2---:R-:W-:-:S04]  /*0620*/  @!P1 LEA R18, P3, R6, R10, 0x1 ;  /* 0x0000000a06129211 */ /* 0x004fc800078608ff */
[----:B------:R-:W-:Y:S02]  /*0630*/  @!P1 LEA.HI.X R19, R6, R11, R4, 0x1, P3 ;  /* 0x0000000b06139211 */ /* 0x000fe400018f0c04 */
[----:B------:R-:W-:Y:S01]  /*0640*/  CS2R R6, SRZ ;  /* 0x0000000000067805 */ /* 0x000fe2000001ff00 */
[----:B------:R-:W1:Y:S01]  /*0650*/  @!P2 LDC.64 R10, c[0x0][0x220] ;  /* 0x00008800ff0aab82 */ /* 0x000e620000000a00 */
[----:B------:R-:W-:-:S04]  /*0660*/  MOV R4, RZ ;  /* 0x000000ff00047202 */ /* 0x000fc80000000f00 */
[----:B------:R2:W3:Y:S04]  /*0670*/  @P0 LDG.E R7, desc[UR8][R12.64] ;  /* 0x000000080c070981 */ /* 0x0004e8000c1e1900 */
[----:B------:R4:W5:Y:S01]  /*0680*/  @!P1 LDG.E R4, desc[UR8][R18.64] ;  /* 0x0000000812049981 */ /* 0x000962000c1e1900 */
[----:B0-----:R-:W-:Y:S01]  /*0690*/  @!P2 IMAD R15, R15, R8, RZ ;  /* 0x000000080f0fa224 */ /* 0x001fe200078e02ff */
[----:B--2---:R-:W-:Y:S02]  /*06a0*/  @!P2 MOV R12, R26 ;  /* 0x0000001a000ca202 */ /* 0x004fe40000000f00 */
[----:B------:R-:W-:Y:S01]  /*06b0*/  @!P2 MOV R13, R29 ;  /* 0x0000001d000da202 */ /* 0x000fe20000000f00 */
[C---:B------:R-:W-:Y:S02]  /*06c0*/  @!P2 IMAD R15, R2.reuse, R9, R15 ;  /* 0x00000009020fa224 */ /* 0x040fe400078e020f */
[----:B------:R-:W-:-:S05]  /*06d0*/  @!P2 IMAD.WIDE.U32 R8, R2, R8, R12 ;  /* 0x000000080208a225 */ /* 0x000fca00078e000c */
[----:B------:R-:W-:Y:S02]  /*06e0*/  @!P2 IADD3 R2, R9, R15, RZ ;  /* 0x0000000f0902a210 */ /* 0x000fe40007ffe0ff */
[----:B-1----:R-:W-:-:S04]  /*06f0*/  @!P2 LEA R10, P1, R8, R10, 0x1 ;  /* 0x0000000a080aa211 */ /* 0x002fc800078208ff */
[----:B------:R-:W-:-:S05]  /*0700*/  @!P2 LEA.HI.X R11, R8, R11, R2, 0x1, P1 ;  /* 0x0000000b080ba211 */ /* 0x000fca00008f0c02 */
[----:B------:R0:W2:Y:S01]  /*0710*/  @!P2 LDG.E R6, desc[UR8][R10.64] ;  /* 0x000000080a06a981 */ /* 0x0000a2000c1e1900 */
[----:B------:R-:W-:-:S04]  /*0720*/  IADD3 R25, R21, 0x60, RZ ;  /* 0x0000006015197810 */ /* 0x000fc80007ffe0ff */
[----:B------:R-:W-:Y:S02]  /*0730*/  ISETP.GE.U32.AND P1, PT, R25, UR14, PT ;  /* 0x0000000e19007c0c */ /* 0x000fe4000bf26070 */
[----:B------:R-:W-:-:S04]  /*0740*/  SHF.R.S32.HI R15, RZ, 0x1f, R25 ;  /* 0x0000001fff0f7819 */ /* 0x000fc80000011419 */
[----:B------:R-:W-:-:S04]  /*0750*/  ISETP.GE.AND.EX P1, PT, R15, UR15, PT, P1 ;  /* 0x0000000f0f007c0c */ /* 0x000fc8000bf26310 */
[----:B------:R-:W-:-:S13]  /*0760*/  ISETP.GT.U32.OR P1, PT, R0, 0x29f, P1 ;  /* 0x0000029f0000780c */ /* 0x000fda0000f24470 */
[----:B------:R-:W4:Y:S02]  /*0770*/  @!P1 LDC.64 R8, c[0x0][0x270] ;  /* 0x00009c00ff089b82 */ /* 0x000f240000000a00 */
[----:B----4-:R-:W-:Y:S01]  /*0780*/  @!P1 IMAD R18, R15, R8, RZ ;  /* 0x000000080f129224 */ /* 0x010fe200078e02ff */
[----:B------:R-:W-:Y:S02]  /*0790*/  @!P1 MOV R15, R29 ;  /* 0x0000001d000f9202 */ /* 0x000fe40000000f00 */
[----:B---3--:R-:W-:-:S04]  /*07a0*/  PRMT R2, R7, 0x7632, R2 ;  /* 0x0000763207027816 */ /* 0x008fc80000000002 */
[----:B------:R-:W-:Y:S02]  /*07b0*/  SHF.L.U32 R13, R2, 0x10, RZ ;  /* 0x00000010020d7819 */ /* 0x000fe400000006ff */
[C---:B-----5:R-:W-:Y:S02]  /*07c0*/  PRMT R14, R4.reuse, 0x7632, R14 ;  /* 0x00007632040e7816 */ /* 0x060fe4000000000e */
[----:B------:R-:W-:Y:S01]  /*07d0*/  SHF.L.U32 R12, R7, 0x10, RZ ;  /* 0x00000010070c7819 */ /* 0x000fe200000006ff */
[----:B0-----:R-:W-:Y:S01]  /*07e0*/  FMUL.FTZ R11, R13, R13 ;  /* 0x0000000d0d0b7220 */ /* 0x001fe20000410000 */
[----:B------:R-:W-:Y:S02]  /*07f0*/  SHF.L.U32 R2, R4, 0x10, RZ ;  /* 0x0000001004027819 */ /* 0x000fe400000006ff */
[----:B------:R-:W-:Y:S01]  /*0800*/  SHF.L.U32 R19, R14, 0x10, RZ ;  /* 0x000000100e137819 */ /* 0x000fe200000006ff */
[C---:B------:R-:W-:Y:S01]  /*0810*/  FADD.FTZ R13, R12.reuse, R13 ;  /* 0x0000000d0c0d7221 */ /* 0x040fe20000010000 */
[----:B------:R-:W-:-:S03]  /*0820*/  FFMA.FTZ R10, R12, R12, R11 ;  /* 0x0000000c0c0a7223 */ /* 0x000fc6000001000b */
[----:B------:R-:W-:Y:S01]  /*0830*/  FADD.FTZ R12, R2, R19 ;  /* 0x00000013020c7221 */ /* 0x000fe20000010000 */
[----:B------:R-:W-:-:S04]  /*0840*/  FMUL.FTZ R19, R19, R19 ;  /* 0x0000001313137220 */ /* 0x000fc80000410000 */
[----:B------:R-:W-:Y:S01]  /*0850*/  FFMA.FTZ R19, R2, R2, R19 ;  /* 0x0000000202137223 */ /* 0x000fe20000010013 */
[----:B------:R-:W-:Y:S01]  /*0860*/  FADD.FTZ R13, RZ, R13 ;  /* 0x0000000dff0d7221 */ /* 0x000fe20000010000 */
[----:B------:R-:W-:Y:S01]  /*0870*/  FADD.FTZ R10, RZ, R10 ;  /* 0x0000000aff0a7221 */ /* 0x000fe20000010000 */
[----:B--2---:R-:W-:-:S04]  /*0880*/  PRMT R2, R6, 0x7632, R2 ;  /* 0x0000763206027816 */ /* 0x004fc80000000002 */
[----:B------:R-:W-:Y:S02]  /*0890*/  SHF.L.U32 R2, R2, 0x10, RZ ;  /* 0x0000001002027819 */ /* 0x000fe400000006ff */
[----:B------:R-:W-:Y:S01]  /*08a0*/  SHF.L.U32 R11, R6, 0x10, RZ ;  /* 0x00000010060b7819 */ /* 0x000fe200000006ff */
[----:B------:R-:W-:Y:S02]  /*08b0*/  FADD.FTZ R13, R13, R12 ;  /* 0x0000000c0d0d7221 */ /* 0x000fe40000010000 */
[----:B------:R-:W-:Y:S01]  /*08c0*/  FMUL.FTZ R14, R2, R2 ;  /* 0x00000002020e7220 */ /* 0x000fe20000410000 */
[----:B------:R-:W-:Y:S01]  /*08d0*/  FADD.FTZ R12, R10, R19 ;  /* 0x000000130a0c7221 */ /* 0x000fe20000010000 */
[C---:B------:R-:W-:Y:S02]  /*08e0*/  FADD.FTZ R10, R11.reuse, R2 ;  /* 0x000000020b0a7221 */ /* 0x040fe40000010000 */
[----:B------:R-:W-:Y:S01]  /*08f0*/  FFMA.FTZ R11, R11, R11, R14 ;  /* 0x0000000b0b0b7223 */ /* 0x000fe2000001000e */
[----:B------:R-:W-:Y:S01]  /*0900*/  @!P1 MOV R14, R26 ;  /* 0x0000001a000e9202 */ /* 0x000fe20000000f00 */
[----:B------:R-:W-:-:S04]  /*0910*/  @!P1 IMAD R19, R25, R9, R18 ;  /* 0x0000000919139224 */ /* 0x000fc800078e0212 */
[----:B------:R-:W-:Y:S02]  /*0920*/  @!P1 IMAD.WIDE.U32 R14, R25, R8, R14 ;  /* 0x00000008190e9225 */ /* 0x000fe400078e000e */
[----:B------:R-:W0:Y:S03]  /*0930*/  @!P1 LDC.64 R8, c[0x0][0x220] ;  /* 0x00008800ff089b82 */ /* 0x000e260000000a00 */
[----:B------:R-:W-:Y:S02]  /*0940*/  @!P1 IADD3 R19, R15, R19, RZ ;  /* 0x000000130f139210 */ /* 0x000fe40007ffe0ff */
[----:B------:R-:W-:Y:S02]  /*0950*/  MOV R2, RZ ;  /* 0x000000ff00027202 */ /* 0x000fe40000000f00 */
[----:B0-----:R-:W-:-:S04]  /*0960*/  @!P1 LEA R8, P2, R14, R8, 0x1 ;  /* 0x000000080e089211 */ /* 0x001fc800078408ff */
[----:B------:R-:W-:-:S05]  /*0970*/  @!P1 LEA.HI.X R9, R14, R9, R19, 0x1, P2 ;  /* 0x000000090e099211 */ /* 0x000fca00010f0c13 */
[----:B------:R-:W2:Y:S01]  /*0980*/  @!P1 LDG.E R2, desc[UR8][R8.64] ;  /* 0x0000000808029981 */ /* 0x000ea2000c1e1900 */
[----:B------:R-:W0:Y:S01]  /*0990*/  S2R R14, SR_LANEID ;  /* 0x00000000000e7919 */ /* 0x000e220000000000 */
[----:B------:R-:W-:Y:S01]  /*09a0*/  FADD.FTZ R10, R13, R10 ;  /* 0x0000000a0d0a7221 */ /* 0x000fe20000010000 */
[----:B------:R-:W-:Y:S01]  /*09b0*/  FADD.FTZ R11, R12, R11 ;  /* 0x0000000b0c0b7221 */ /* 0x000fe20000010000 */
[C---:B0-----:R-:W-:Y:S02]  /*09c0*/  ISETP.GT.AND P1, PT, R14.reuse, 0x1e, PT ;  /* 0x0000001e0e00780c */ /* 0x041fe40003f24270 */
[----:B------:R-:W-:Y:S02]  /*09d0*/  ISETP.NE.AND P3, PT, R14, RZ, PT ;  /* 0x000000ff0e00720c */ /* 0x000fe40003f65270 */
[----:B------:R-:W-:Y:S01]  /*09e0*/  ISETP.NE.AND P2, PT, R0, RZ, PT ;  /* 0x000000ff0000720c */ /* 0x000fe20003f45270 */
[----:B------:R-:W-:Y:S01]  /*09f0*/  BSSY B0, `(.L_x_2034) ;  /* 0x0000059000007945 */ /* 0x000fe20003800000 */
[----:B--2---:R-:W-:-:S04]  /*0a00*/  PRMT R15, R2, 0x7632, R15 ;  /* 0x00007632020f7816 */ /* 0x004fc8000000000f */
[----:B------:R-:W-:Y:S02]  /*0a10*/  SHF.L.U32 R18, R15, 0x10, RZ ;  /* 0x000000100f127819 */ /* 0x000fe400000006ff */
[----:B------:R-:W-:-:S03]  /*0a20*/  SHF.L.U32 R15, R2, 0x10, RZ ;  /* 0x00000010020f7819 */ /* 0x000fc600000006ff */
[----:B------:R-:W-:Y:S02]  /*0a30*/  FMUL.FTZ R19, R18, R18 ;  /* 0x0000001212137220 */ /* 0x000fe40000410000 */
[C---:B------:R-:W-:Y:S02]  /*0a40*/  FADD.FTZ R13, R15.reuse, R18 ;  /* 0x000000120f0d7221 */ /* 0x040fe40000010000 */
[----:B------:R-:W-:Y:S02]  /*0a50*/  FFMA.FTZ R12, R15, R15, R19 ;  /* 0x0000000f0f0c7223 */ /* 0x000fe40000010013 */
[----:B------:R-:W-:Y:S02]  /*0a60*/  FADD.FTZ R18, R10, R13 ;  /* 0x0000000d0a127221 */ /* 0x000fe40000010000 */
[----:B------:R-:W-:-:S03]  /*0a70*/  FADD.FTZ R19, R11, R12 ;  /* 0x0000000c0b137221 */ /* 0x000fc60000010000 */
[----:B------:R-:W0:Y:S04]  /*0a80*/  SHFL.DOWN PT, R9, R18, 0x1, 0x1f ;  /* 0x08201f0012097f89 */ /* 0x000e2800000e0000 */
[----:B------:R-:W1:Y:S01]  /*0a90*/  SHFL.DOWN PT, R8, R19, 0x1, 0x1f ;  /* 0x08201f0013087f89 */ /* 0x000e6200000e0000 */
[----:B0-----:R-:W-:Y:S01]  /*0aa0*/  @!P1 FADD.FTZ R18, R18, R9 ;  /* 0x0000000912129221 */ /* 0x001fe20000010000 */
[----:B-1----:R-:W-:-:S04]  /*0ab0*/  @!P1 FADD.FTZ R19, R19, R8 ;  /* 0x0000000813139221 */ /* 0x002fc80000010000 */
[----:B------:R-:W0:Y:S04]  /*0ac0*/  SHFL.DOWN PT, R9, R18, 0x2, 0x1f ;  /* 0x08401f0012097f89 */ /* 0x000e2800000e0000 */
[----:B------:R-:W1:Y:S01]  /*0ad0*/  SHFL.DOWN PT, R8, R19, 0x2, 0x1f ;  /* 0x08401f0013087f89 */ /* 0x000e6200000e0000 */
[----:B------:R-:W-:-:S13]  /*0ae0*/  ISETP.GT.AND P1, PT, R14, 0x1d, PT ;  /* 0x0000001d0e00780c */ /* 0x000fda0003f24270 */
        /* <DEDUP_REMOVED lines=16> */
[----:B-1----:R-:W-:-:S05]  /*0bf0*/  @!P1 FADD.FTZ R19, R19, R8 ;  /* 0x0000000813139221 */ /* 0x002fca0000010000 */
[----:B------:R0:W-:Y:S01]  /*0c00*/  @!P3 STS.64 [R17+0x18], R18 ;  /* 0x000018121100b388 */ /* 0x0001e20000000a00 */
[----:B------:R-:W-:Y:S06]  /*0c10*/  BAR.SYNC.DEFER_BLOCKING 0x0 ;  /* 0x0000000000007b1d */ /* 0x000fec0000010000 */
[----:B------:R-:W-:Y:S05]  /*0c20*/  @P2 BRA `(.L_x_2035) ;  /* 0x0000000000d42947 */ /* 0x000fea0003800000 */
[----:B------:R-:W1:Y:S01]  /*0c30*/  S2UR UR6, SR_CgaCtaId ;  /* 0x00000000000679c3 */ /* 0x000e620000008800 */
[----:B------:R-:W-:Y:S02]  /*0c40*/  UMOV UR5, 0x400 ;  /* 0x0000040000057882 */ /* 0x000fe40000000000 */
[----:B-1----:R-:W-:-:S09]  /*0c50*/  ULEA UR5, UR6, UR5, 0x18 ;  /* 0x0000000506057291 */ /* 0x002fd2000f8ec03f */
        /* <DEDUP_REMOVED lines=50> */
.L_x_2035:
[----:B------:R-:W-:Y:S05]  /*0f80*/  BSYNC B0 ;  /* 0x0000000000007941 */ /* 0x000fea0003800000 */
.L_x_2034:
        /* <DEDUP_REMOVED lines=9> */
[----:B------:R-:W3:Y:S01]  /*1020*/  LDC.64 R12, c[0x0][0x248] ;  /* 0x00009200ff0c7b82 */ /* 0x000ee20000000a00 */
[----:B-1----:R-:W-:-:S04]  /*1030*/  IMAD R8, R8, R15, RZ ;  /* 0x0000000f08087224 */ /* 0x002fc800078e02ff */
[----:B------:R-:W-:-:S05]  /*1040*/  IMAD R9, R8, R10, RZ ;  /* 0x0000000a08097224 */ /* 0x000fca00078e02ff */
[----:B------:R-:W-:Y:S01]  /*1050*/  SHF.L.U32 R9, R9, 0x1, RZ ;  /* 0x0000000109097819 */ /* 0x000fe200000006ff */
[----:B--2---:R-:W-:Y:S01]  /*1060*/  IMAD R15, R15, UR7, R11 ;  /* 0x000000070f0f7c24 */ /* 0x004fe2000f8e020b */
[----:B------:R-:W-:-:S03]  /*1070*/  IADD3 R11, R8, R11, RZ ;  /* 0x0000000b080b7210 */ /* 0x000fc60007ffe0ff */
[----:B---3--:R-:W-:Y:S02]  /*1080*/  IMAD.WIDE R12, R9, 0x4, R12 ;  /* 0x00000004090c7825 */ /* 0x008fe400078e020c */
[----:B------:R-:W1:Y:S02]  /*1090*/  LDC.64 R8, c[0x0][0x240] ;  /* 0x00009000ff087b82 */ /* 0x000e640000000a00 */
[----:B------:R-:W-:-:S05]  /*10a0*/  IMAD.WIDE.U32 R12, R15, 0x8, R12 ;  /* 0x000000080f0c7825 */ /* 0x000fca00078e000c */
[----:B------:R2:W-:Y:S01]  /*10b0*/  STG.E.64 desc[UR8][R12.64], R18 ;  /* 0x000000120c007986 */ /* 0x0005e2000c101b08 */
[----:B-1----:R-:W-:Y:S01]  /*10c0*/  IMAD.WIDE.U32 R8, R11, 0x4, R8 ;  /* 0x000000040b087825 */ /* 0x002fe200078e0008 */
[----:B------:R-:W-:Y:S02]  /*10d0*/  SEL R11, R14, 0x1, P1 ;  /* 0x000000010e0b7807 */ /* 0x000fe40000800000 */
[----:B------:R-:W-:Y:S01]  /*10e0*/  SEL R14, R10, RZ, !P1 ;  /* 0x000000ff0a0e7207 */ /* 0x000fe20004800000 */
[----:B------:R-:W-:Y:S06]  /*10f0*/  MEMBAR.ALL.GPU ;  /* 0x0000000000007992 */ /* 0x000fec000000a000 */
[----:B------:R-:W-:-:S00]  /*1100*/  ERRBAR ;  /* 0x00000000000079ab */ /* 0x000fc00000000000 */
[----:B------:R-:W-:Y:S06]  /*1110*/  CGAERRBAR ;  /* 0x00000000000075ab */ /* 0x000fec0000000000 */
[----:B------:R2:W-:Y:S01]  /*1120*/  REDG.E.ADD.S32.STRONG.GPU desc[UR8][R8.64], R11 ;  /* 0x0000000b0800798e */ /* 0x0005e2000c10e388 */
[----:B------:R-:W-:-:S13]  /*1130*/  ISETP.NE.AND P1, PT, R14, -0x1, PT ;  /* 0xffffffff0e00780c */ /* 0x000fda0003f25270 */
[----:B--2---:R-:W-:Y:S05]  /*1140*/  @!P1 BRA `(.L_x_2037) ;  /* 0x0000000000149947 */ /* 0x004fea0003800000 */
.L_x_2038:
[----:B------:R-:W2:Y:S04]  /*1150*/  LDG.E.STRONG.GPU R11, desc[UR8][R8.64] ;  /* 0x00000008080b7981 */ /* 0x000ea8000c1ef900 */
[----:B--2---:R-:W-:Y:S01]  /*1160*/  CCTL.IVALL ;  /* 0x00000000ff00798f */ /* 0x004fe20002000000 */
[----:B------:R-:W-:Y:S05]  /*1170*/  YIELD ;  /* 0x0000000000007946 */ /* 0x000fea0003800000 */
[----:B------:R-:W-:-:S13]  /*1180*/  ISETP.NE.AND P1, PT, R11, R14, PT ;  /* 0x0000000e0b00720c */ /* 0x000fda0003f25270 */
[----:B------:R-:W-:Y:S05]  /*1190*/  @P1 BRA `(.L_x_2038) ;  /* 0xfffffffc00ec1947 */ /* 0x000fea000383ffff */
.L_x_2037:
        /* <DEDUP_REMOVED lines=11> */
.L_x_2040:
[----:B------:R-:W-:-:S13]  /*1250*/  ISETP.EQ.OR P1, PT, R11, UR7, P2 ;  /* 0x000000070b007c0c */ /* 0x000fda0009722670 */
[----:B------:R-:W1:Y:S01]  /*1260*/  @!P1 S2R R15, SR_CTAID.Y ;  /* 0x00000000000f9919 */ /* 0x000e620000002600 */
[----:B------:R-:W2:Y:S01]  /*1270*/  @!P1 LDC R8, c[0x0][0x10] ;  /* 0x00000400ff089b82 */ /* 0x000ea20000000800 */
[----:B------:R-:W-:-:S05]  /*1280*/  @!P1 LOP3.LUT R13, R16, 0x1, RZ, 0xc0, !PT ;  /* 0x00000001100d9812 */ /* 0x000fca00078ec0ff */
[----:B--2---:R-:W-:-:S04]  /*1290*/  @!P1 IMAD R13, R13, R8, RZ ;  /* 0x000000080d0d9224 */ /* 0x004fc800078e02ff */
[----:B------:R-:W-:Y:S02]  /*12a0*/  @!P1 IMAD R13, R13, R10, RZ ;  /* 0x0000000a0d0d9224 */ /* 0x000fe400078e02ff */
[----:B-1----:R-:W-:Y:S02]  /*12b0*/  @!P1 IMAD R15, R8, R11, R15 ;  /* 0x0000000b080f9224 */ /* 0x002fe400078e020f */
[----:B------:R-:W1:Y:S01]  /*12c0*/  @!P1 LDC.64 R8, c[0x0][0x248] ;  /* 0x00009200ff089b82 */ /* 0x000e620000000a00 */
[----:B------:R-:W-:-:S05]  /*12d0*/  @!P1 SHF.L.U32 R13, R13, 0x1, RZ ;  /* 0x000000010d0d9819 */ /* 0x000fca00000006ff */
[----:B-1----:R-:W-:-:S04]  /*12e0*/  @!P1 IMAD.WIDE R8, R13, 0x4, R8 ;  /* 0x000000040d089825 */ /* 0x002fc800078e0208 */
[----:B------:R-:W-:-:S05]  /*12f0*/  @!P1 IMAD.WIDE.U32 R14, R15, 0x8, R8 ;  /* 0x000000080f0e9825 */ /* 0x000fca00078e0008 */
[----:B------:R1:W0:Y:S01]  /*1300*/  @!P1 LDG.E.64 R8, desc[UR8][R14.64] ;  /* 0x000000080e089981 */ /* 0x000222000c1e1b00 */
[----:B------:R-:W-:-:S04]  /*1310*/  IADD3 R13, R11, 0x1, RZ ;  /* 0x000000010b0d7810 */ /* 0x000fc80007ffe0ff */
[----:B------:R-:W-:-:S13]  /*1320*/  ISETP.EQ.OR P3, PT, R13, UR7, P2 ;  /* 0x000000070d007c0c */ /* 0x000fda0009762670 */
[----:B-1----:R-:W1:Y:S01]  /*1330*/  @!P3 S2R R14, SR_CTAID.Y ;  /* 0x00000000000eb919 */ /* 0x002e620000002600 */
[----:B------:R-:W1:Y:S02]  /*1340*/  @!P3 LDC R25, c[0x0][0x10] ;  /* 0x00000400ff19bb82 */ /* 0x000e640000000800 */
[----:B-1----:R-:W-:Y:S02]  /*1350*/  @!P3 IMAD R13, R13, R25, R14 ;  /* 0x000000190d0db224 */ /* 0x002fe400078e020e */
[----:B0-----:R-:W-:Y:S01]  /*1360*/  @!P1 FADD.FTZ R18, R18, R8 ;  /* 0x0000000812129221 */ /* 0x001fe20000010000 */
[----:B------:R-:W-:Y:S01]  /*1370*/  @!P3 LOP3.LUT R8, R16, 0x1, RZ, 0xc0, !PT ;  /* 0x000000011008b812 */ /* 0x000fe200078ec0ff */
[----:B------:R-:W-:-:S04]  /*1380*/  @!P1 FADD.FTZ R19, R19, R9 ;  /* 0x0000000913139221 */ /* 0x000fc80000010000 */
[----:B------:R-:W-:Y:S02]  /*1390*/  @!P3 IMAD R25, R8, R25, RZ ;  /* 0x000000190819b224 */ /* 0x000fe400078e02ff */
[----:B------:R-:W0:Y:S02]  /*13a0*/  @!P3 LDC.64 R8, c[0x0][0x248] ;  /* 0x00009200ff08bb82 */ /* 0x000e240000000a00 */
[----:B------:R-:W-:-:S05]  /*13b0*/  @!P3 IMAD R25, R25, R10, RZ ;  /* 0x0000000a1919b224 */ /* 0x000fca00078e02ff */
[----:B------:R-:W-:-:S05]  /*13c0*/  @!P3 SHF.L.U32 R25, R25, 0x1, RZ ;  /* 0x000000011919b819 */ /* 0x000fca00000006ff */
[----:B0-----:R-:W-:-:S04]  /*13d0*/  @!P3 IMAD.WIDE R8, R25, 0x4, R8 ;  /* 0x000000041908b825 */ /* 0x001fc800078e0208 */
[----:B------:R-:W-:-:S05]  /*13e0*/  @!P3 IMAD.WIDE.U32 R14, R13, 0x8, R8 ;  /* 0x000000080d0eb825 */ /* 0x000fca00078e0008 */
[----:B------:R0:W2:Y:S01]  /*13f0*/  @!P3 LDG.E.64 R8, desc[UR8][R14.64] ;  /* 0x000000080e08b981 */ /* 0x0000a2000c1e1b00 */
[----:B------:R-:W-:-:S04]  /*1400*/  IADD3 R13, R11, 0x2, RZ ;  /* 0x000000020b0d7810 */ /* 0x000fc80007ffe0ff */
[----:B------:R-:W-:-:S13]  /*1410*/  ISETP.EQ.OR P1, PT, R13, UR7, P2 ;  /* 0x000000070d007c0c */ /* 0x000fda0009722670 */
[----:B0-----:R-:W0:Y:S01]  /*1420*/  @!P1 S2R R14, SR_CTAID.Y ;  /* 0x00000000000e9919 */ /* 0x001e220000002600 */
[----:B------:R-:W0:Y:S02]  /*1430*/  @!P1 LDC R25, c[0x0][0x10] ;  /* 0x00000400ff199b82 */ /* 0x000e240000000800 */
[----:B0-----:R-:W-:Y:S02]  /*1440*/  @!P1 IMAD R13, R13, R25, R14 ;  /* 0x000000190d0d9224 */ /* 0x001fe400078e020e */
[----:B--2---:R-:W-:Y:S01]  /*1450*/  @!P3 FADD.FTZ R18, R18, R8 ;  /* 0x000000081212b221 */ /* 0x004fe20000010000 */
        /* <DEDUP_REMOVED lines=30> */
.L_x_2039:
[----:B------:R-:W-:-:S13]  /*1640*/  LOP3.LUT P1, R12, R10, 0x3, RZ, 0xc0, !PT ;  /* 0x000000030a0c7812 */ /* 0x000fda000782c0ff */
        /* <DEDUP_REMOVED lines=18> */
.L_x_2042:
[----:B------:R-:W-:Y:S05]  /*1770*/  BSYNC B0 ;  /* 0x0000000000007941 */ /* 0x000fea0003800000 */
.L_x_2041:
[----:B------:R-:W-:Y:S05]  /*1780*/  @!P3 BRA `(.L_x_2036) ;  /* 0x00000000007cb947 */ /* 0x000fea0003800000 */
[C---:B------:R-:W-:Y:S02]  /*1790*/  IADD3 R14, R11.reuse, 0x1, RZ ;  /* 0x000000010b0e7810 */ /* 0x040fe40007ffe0ff */
[----:B------:R-:W-:Y:S02]  /*17a0*/  IADD3 R8, R11, 0x2, RZ ;  /* 0x000000020b087810 */ /* 0x000fe40007ffe0ff */
[----:B------:R-:W-:Y:S02]  /*17b0*/  ISETP.EQ.OR P3, PT, R14, UR7, P2 ;  /* 0x000000070e007c0c */ /* 0x000fe40009762670 */
[----:B------:R-:W-:-:S04]  /*17c0*/  ISETP.EQ.OR P1, PT, R8, UR7, P2 ;  /* 0x0000000708007c0c */ /* 0x000fc80009722670 */
[----:B------:R-:W-:-:S07]  /*17d0*/  ISETP.EQ.OR P1, PT, R12, 0x2, P1 ;  /* 0x000000020c00780c */ /* 0x000fce0000f22670 */
[----:B------:R-:W1:Y:S01]  /*17e0*/  @!P3 S2R R13, SR_CTAID.Y ;  /* 0x00000000000db919 */ /* 0x000e620000002600 */
[----:B------:R-:W1:Y:S05]  /*17f0*/  @!P3 LDC R11, c[0x0][0x10] ;  /* 0x00000400ff0bbb82 */ /* 0x000e6a0000000800 */
[----:B------:R-:W2:Y:S03]  /*1800*/  @!P1 S2R R12, SR_CTAID.Y ;  /* 0x00000000000c9919 */ /* 0x000ea60000002600 */
[----:B------:R-:W2:Y:S01]  /*1810*/  @!P1 LDC R9, c[0x0][0x10] ;  /* 0x00000400ff099b82 */ /* 0x000ea20000000800 */
[----:B-1----:R-:W-:Y:S01]  /*1820*/  @!P3 IMAD R13, R14, R11, R13 ;  /* 0x0000000b0e0db224 */ /* 0x002fe200078e020d */
[----:B------:R-:W-:-:S05]  /*1830*/  @!P3 LOP3.LUT R14, R16, 0x1, RZ, 0xc0, !PT ;  /* 0x00000001100eb812 */ /* 0x000fca00078ec0ff */
[----:B------:R-:W-:Y:S01]  /*1840*/  @!P3 IMAD R11, R14, R11, RZ ;  /* 0x0000000b0e0bb224 */ /* 0x000fe200078e02ff */
[----:B------:R-:W-:Y:S01]  /*1850*/  @!P1 LOP3.LUT R14, R16, 0x1, RZ, 0xc0, !PT ;  /* 0x00000001100e9812 */ /* 0x000fe200078ec0ff */
[-C--:B--2---:R-:W-:Y:S02]  /*1860*/  @!P1 IMAD R12, R8, R9.reuse, R12 ;  /* 0x00000009080c9224 */ /* 0x084fe400078e020c */
[-C--:B------:R-:W-:Y:S02]  /*1870*/  @!P3 IMAD R11, R11, R10.reuse, RZ ;  /* 0x0000000a0b0bb224 */ /* 0x080fe400078e02ff */
[----:B------:R-:W-:Y:S02]  /*1880*/  @!P1 IMAD R15, R14, R9, RZ ;  /* 0x000000090e0f9224 */ /* 0x000fe400078e02ff */
[----:B------:R-:W1:Y:S01]  /*1890*/  @!P3 LDC.64 R8, c[0x0][0x248] ;  /* 0x00009200ff08bb82 */ /* 0x000e620000000a00 */
[----:B------:R-:W-:Y:S01]  /*18a0*/  @!P3 SHF.L.U32 R11, R11, 0x1, RZ ;  /* 0x000000010b0bb819 */ /* 0x000fe200000006ff */
[----:B------:R-:W-:-:S05]  /*18b0*/  @!P1 IMAD R14, R15, R10, RZ ;  /* 0x0000000a0f0e9224 */ /* 0x000fca00078e02ff */
[----:B------:R-:W-:Y:S01]  /*18c0*/  @!P1 SHF.L.U32 R15, R14, 0x1, RZ ;  /* 0x000000010e0f9819 */ /* 0x000fe200000006ff */
[----:B-1----:R-:W-:Y:S02]  /*18d0*/  @!P3 IMAD.WIDE R10, R11, 0x4, R8 ;  /* 0x000000040b0ab825 */ /* 0x002fe400078e0208 */
[----:B------:R-:W1:Y:S02]  /*18e0*/  @!P1 LDC.64 R8, c[0x0][0x248] ;  /* 0x00009200ff089b82 */ /* 0x000e640000000a00 */
        /* <DEDUP_REMOVED lines=9> */
.L_x_2036:
[----:B------:R-:W-:Y:S01]  /*1980*/  ULDC.64 UR12, c[0x0][0x218] ;  /* 0x00008600000c7ab9 */ /* 0x000fe20000000a00 */
[----:B------:R-:W-:Y:S01]  /*1990*/  LOP3.LUT P1, RZ, R0, UR7, RZ, 0xfc, !PT ;  /* 0x0000000700ff7c12 */ /* 0x000fe2000f82fcff */
[----:B------:R-:W1:Y:S01]  /*19a0*/  S2UR UR6, SR_CgaCtaId ;  /* 0x00000000000679c3 */ /* 0x000e620000008800 */
[----:B------:R-:W-:Y:S01]  /*19b0*/  ISETP.EQ.U32.AND P3, PT, RZ, UR12, PT ;  /* 0x0000000cff007c0c */ /* 0x000fe2000bf62070 */
[----:B------:R-:W-:Y:S01]  /*19c0*/  UMOV UR5, 0x400 ;  /* 0x0000040000057882 */ /* 0x000fe20000000000 */
[----:B------:R-:W-:Y:S02]  /*19d0*/  IADD3 R25, R23, R24, RZ ;  /* 0x0000001817197210 */ /* 0x000fe40007ffe0ff */
[----:B------:R-:W-:-:S03]  /*19e0*/  ISETP.EQ.OR.EX P1, PT, RZ, UR13, P1, P3 ;  /* 0x0000000dff007c0c */ /* 0x000fc60008f22730 */
[----:B------:R-:W2:Y:S08]  /*19f0*/  LDC.64 R10, c[0x0][0x228] ;  /* 0x00008a00ff0a7b82 */ /* 0x000eb00000000a00 */
[----:B------:R-:W3:Y:S08]  /*1a00*/  LDC.64 R8, c[0x0][0x230] ;  /* 0x00008c00ff087b82 */ /* 0x000ef00000000a00 */
[----:B------:R-:W4:Y:S01]  /*1a10*/  @!P1 LDC.64 R12, c[0x0][0x218] ;  /* 0x00008600ff0c9b82 */ /* 0x000f220000000a00 */
[----:B-1----:R-:W-:-:S03]  /*1a20*/  ULEA UR5, UR6, UR5, 0x18 ;  /* 0x0000000506057291 */ /* 0x002fc6000f8ec03f */
[----:B------:R-:W-:Y:S02]  /*1a30*/  ULDC UR6, c[0x0][0x2a4] ;  /* 0x0000a90000067ab9 */ /* 0x000fe40000000800 */
[----:B------:R-:W-:Y:S01]  /*1a40*/  @!P1 FMUL.FTZ R15, R19, UR6 ;  /* 0x00000006130f9c20 */ /* 0x000fe20008410000 */
[----:B------:R-:W-:Y:S01]  /*1a50*/  @!P1 FMUL.FTZ R14, R18, UR6 ;  /* 0x00000006120e9c20 */ /* 0x000fe20008410000 */
[C---:B--2---:R-:W-:Y:S02]  /*1a60*/  IMAD.WIDE R10, R25.reuse, 0x4, R10 ;  /* 0x00000004190a7825 */ /* 0x044fe400078e020a */
[----:B------:R-:W-:Y:S02]  /*1a70*/  @!P2 STS.64 [UR5+0xc8], R18 ;  /* 0x0000c812ff00a988 */ /* 0x000fe40008000a05 */
[----:B---3--:R-:W-:-:S04]  /*1a80*/  IMAD.WIDE R24, R25, 0x4, R8 ;  /* 0x0000000419187825 */ /* 0x008fc800078e0208 */
[----:B----4-:R-:W-:-:S05]  /*1a90*/  @!P1 IMAD.WIDE R12, R22, 0x8, R12 ;  /* 0x00000008160c9825 */ /* 0x010fca00078e020c */
[----:B------:R-:W-:Y:S01]  /*1aa0*/  @!P1 STG.E.64 desc[UR8][R12.64], R14 ;  /* 0x0000000e0c009986 */ /* 0x000fe2000c101b08 */
[----:B------:R-:W-:Y:S06]  /*1ab0*/  BAR.SYNC.DEFER_BLOCKING 0x0 ;  /* 0x0000000000007b1d */ /* 0x000fec0000010000 */
[----:B------:R-:W2:Y:S04]  /*1ac0*/  LDG.E.64 R8, desc[UR8][R10.64] ;  /* 0x000000080a087981 */ /* 0x000ea8000c1e1b00 */
[----:B------:R-:W0:Y:S04]  /*1ad0*/  LDS.64 R12, [UR5+0xc8] ;  /* 0x0000c805ff0c7984 */ /* 0x000e280008000a00 */
[----:B------:R1:W2:Y:S01]  /*1ae0*/  LDG.E.64 R10, desc[UR8][R24.64] ;  /* 0x00000008180a7981 */ /* 0x0002a2000c1e1b00 */
[----:B------:R-:W-:Y:S01]  /*1af0*/  ISETP.NE.AND P4, PT, RZ, UR10, PT ;  /* 0x0000000aff007c0c */ /* 0x000fe2000bf85270 */
[----:B0-----:R-:W-:Y:S01]  /*1b00*/  FMUL.FTZ R18, R12, UR6 ;  /* 0x000000060c127c20 */ /* 0x001fe20008410000 */
[----:B------:R-:W-:-:S03]  /*1b10*/  PRMT R12, R7, 0x7632, R12 ;  /* 0x00007632070c7816 */ /* 0x000fc6000000000c */
[----:B------:R-:W-:-:S04]  /*1b20*/  FMUL.FTZ R19, R18, R18 ;  /* 0x0000001212137220 */ /* 0x000fc80000410000 */
[----:B------:R-:W-:Y:S01]  /*1b30*/  FFMA.FTZ R19, R13, UR6, -R19 ;  /* 0x000000060d137c23 */ /* 0x000fe20008010813 */
[----:B------:R-:W-:Y:S02]  /*1b40*/  SHF.L.U32 R13, R7, 0x10, RZ ;  /* 0x00000010070d7819 */ /* 0x000fe400000006ff */
[----:B------:R-:W-:Y:S02]  /*1b50*/  SHF.L.U32 R7, R12, 0x10, RZ ;  /* 0x000000100c077819 */ /* 0x000fe400000006ff */
[----:B------:R-:W-:Y:S01]  /*1b60*/  FSETP.GTU.FTZ.AND P1, PT, R19, RZ, PT ;  /* 0x000000ff1300720b */ /* 0x000fe20003f3c000 */
[----:B------:R-:W-:Y:S02]  /*1b70*/  FADD.FTZ R12, R13, -R18 ;  /* 0x800000120d0c7221 */ /* 0x000fe40000010000 */
[----:B------:R-:W-:-:S10]  /*1b80*/  FADD.FTZ R14, -R18, R7 ;  /* 0x00000007120e7221 */ /* 0x000fd40000010100 */
[----:B-1----:R-:W0:Y:S02]  /*1b90*/  @P1 LDC R24, c[0x0][0x238] ;  /* 0x00008e00ff181b82 */ /* 0x002e240000000800 */
[----:B0-----:R-:W-:Y:S01]  /*1ba0*/  @P1 FADD.FTZ R25, R19, R24 ;  /* 0x0000001813191221 */ /* 0x001fe20000010000 */
[----:B------:R-:W-:-:S06]  /*1bb0*/  MOV R19, 0x3f800000 ;  /* 0x3f80000000137802 */ /* 0x000fcc0000000f00 */
[----:B------:R-:W0:Y:S02]  /*1bc0*/  @P1 MUFU.RSQ R19, R25 ;  /* 0x0000001900131308 */ /* 0x000e240000001400 */
[-C--:B0-----:R-:W-:Y:S01]  /*1bd0*/  FMUL.FTZ R7, R12, R19.reuse ;  /* 0x000000130c077220 */ /* 0x081fe20000410000 */
[----:B------:R-:W-:-:S03]  /*1be0*/  FMUL.FTZ R14, R14, R19 ;  /* 0x000000130e0e7220 */ /* 0x000fc60000410000 */
[----:B--2---:R-:W-:Y:S01]  /*1bf0*/  FFMA.FTZ R7, R8, R7, R10 ;  /* 0x0000000708077223 */ /* 0x004fe2000001000a */
[----:B------:R-:W-:Y:S01]  /*1c00*/  FFMA.FTZ R24, R9, R14, R11 ;  /* 0x0000000e09187223 */ /* 0x000fe2000001000b */
[----:B------:R-:W-:Y:S06]  /*1c10*/  @!P4 BRA `(.L_x_2043) ;  /* 0x000000000028c947 */ /* 0x000fec0003800000 */
        /* <DEDUP_REMOVED lines=9> */
[----:B-1----:R-:W-:-:S07]  /*1cb0*/  FMUL.FTZ R7, R7, R14 ;  /* 0x0000000e07077220 */ /* 0x002fce0000410000 */
.L_x_2043:
[----:B------:R-:W-:Y:S04]  /*1cc0*/  BSSY B0, `(.L_x_2044) ;  /* 0x000000e000007945 */ /* 0x000fe80003800000 */
[----:B------:R-:W-:Y:S05]  /*1cd0*/  @!P0 BRA `(.L_x_2045) ;  /* 0x0000000000308947 */ /* 0x000fea0003800000 */
[----:B------:R-:W-:Y:S01]  /*1ce0*/  ULDC.64 UR12, c[0x0][0x270] ;  /* 0x00009c00000c7ab9 */ /* 0x000fe20000000a00 */
[----:B------:R-:W-:Y:S01]  /*1cf0*/  MOV R12, R26 ;  /* 0x0000001a000c7202 */ /* 0x000fe20000000f00 */
[----:B------:R-:W-:Y:S01]  /*1d00*/  IMAD R14, R3, UR12, RZ ;  /* 0x0000000c030e7c24 */ /* 0x000fe2000f8e02ff */
[----:B------:R-:W-:Y:S02]  /*1d10*/  MOV R13, R29 ;  /* 0x0000001d000d7202 */ /* 0x000fe40000000f00 */
[----:B------:R-:W-:Y:S01]  /*1d20*/  F2FP.BF16.F32.PACK_AB R7, R24, R7 ;  /* 0x000000071807723e */ /* 0x000fe200000010ff */
[C---:B------:R-:W-:Y:S02]  /*1d30*/  IMAD R15, R21.reuse, UR13, R14 ;  /* 0x0000000d150f7c24 */ /* 0x040fe4000f8e020e */
[----:B------:R-:W-:Y:S01]  /*1d40*/  IMAD.WIDE.U32 R12, R21, UR12, R12 ;  /* 0x0000000c150c7c25 */ /* 0x000fe2000f8e000c */
[----:B------:R-:W-:-:S04]  /*1d50*/  ULDC.64 UR12, c[0x0][0x210] ;  /* 0x00008400000c7ab9 */ /* 0x000fc80000000a00 */
[----:B------:R-:W-:Y:S02]  /*1d60*/  IADD3 R15, R13, R15, RZ ;  /* 0x0000000f0d0f7210 */ /* 0x000fe40007ffe0ff */
[----:B------:R-:W-:-:S04]  /*1d70*/  LEA R14, P1, R12, UR12, 0x1 ;  /* 0x0000000c0c0e7c11 */ /* 0x000fc8000f8208ff */
[----:B------:R-:W-:-:S05]  /*1d80*/  LEA.HI.X R15, R12, UR13, R15, 0x1, P1 ;  /* 0x0000000d0c0f7c11 */ /* 0x000fca00088f0c0f */
[----:B------:R0:W-:Y:S04]  /*1d90*/  STG.E desc[UR8][R14.64], R7 ;  /* 0x000000070e007986 */ /* 0x0001e8000c101908 */
.L_x_2045:
[----:B------:R-:W-:Y:S05]  /*1da0*/  BSYNC B0 ;  /* 0x0000000000007941 */ /* 0x000fea0003800000 */
.L_x_2044:
[----:B0-----:R-:W-:Y:S01]  /*1db0*/  SHF.L.U32 R7, R4, 0x10, RZ ;  /* 0x0000001004077819 */ /* 0x001fe200000006ff */
[----:B------:R-:W-:Y:S01]  /*1dc0*/  ULDC.64 UR12, c[0x0][0x278] ;  /* 0x00009e00000c7ab9 */ /* 0x000fe20000000a00 */
[----:B------:R-:W-:Y:S02]  /*1dd0*/  SHF.L.U32 R13, R6, 0x10, RZ ;  /* 0x00000010060d7819 */ /* 0x000fe400000006ff */
[C---:B------:R-:W-:Y:S01]  /*1de0*/  SHF.L.U32 R15, R2.reuse, 0x10, RZ ;  /* 0x00000010020f7819 */ /* 0x040fe200000006ff */
[--C-:B------:R-:W-:Y:S01]  /*1df0*/  FADD.FTZ R12, R7, -R18.reuse ;  /* 0x80000012070c7221 */ /* 0x100fe20000010000 */
[----:B------:R-:W-:Y:S01]  /*1e00*/  PRMT R25, R2, 0x7632, R25 ;  /* 0x0000763202197816 */ /* 0x000fe20000000019 */
[--C-:B------:R-:W-:Y:S01]  /*1e10*/  FADD.FTZ R14, R13, -R18.reuse ;  /* 0x800000120d0e7221 */ /* 0x100fe20000010000 */
[----:B------:R-:W-:Y:S01]  /*1e20*/  IADD3 R2, R21, 0x60, RZ ;  /* 0x0000006015027810 */ /* 0x000fe20007ffe0ff */
[----:B------:R-:W-:Y:S01]  /*1e30*/  FADD.FTZ R24, R15, -R18 ;  /* 0x800000120f187221 */ /* 0x000fe20000010000 */
[-C--:B------:R-:W-:Y:S01]  /*1e40*/  FMUL.FTZ R7, R12, R19.reuse ;  /* 0x000000130c077220 */ /* 0x080fe20000410000 */
[-C--:B------:R-:W-:Y:S01]  /*1e50*/  FMUL.FTZ R13, R14, R19.reuse ;  /* 0x000000130e0d7220 */ /* 0x080fe20000410000 */
[----:B------:R-:W-:Y:S01]  /*1e60*/  SHF.L.U32 R25, R25, 0x10, RZ ;  /* 0x0000001019197819 */ /* 0x000fe200000006ff */
[----:B------:R-:W-:Y:S01]  /*1e70*/  FMUL.FTZ R15, R24, R19 ;  /* 0x00000013180f7220 */ /* 0x000fe20000410000 */
[C-C-:B------:R-:W-:Y:S01]  /*1e80*/  FFMA.FTZ R12, R8.reuse, R7, R10.reuse ;  /* 0x00000007080c7223 */ /* 0x140fe2000001000a */
[--C-:B------:R-:W-:Y:S01]  /*1e90*/  FFMA.FTZ R7, R8, R13, R10.reuse ;  /* 0x0000000d08077223 */ /* 0x100fe2000001000a */
[----:B------:R-:W-:Y:S01]  /*1ea0*/  PRMT R13, R4, 0x7632, R13 ;  /* 0x00007632040d7816 */ /* 0x000fe2000000000d */
[----:B------:R-:W-:Y:S01]  /*1eb0*/  FFMA.FTZ R10, R8, R15, R10 ;  /* 0x0000000f080a7223 */ /* 0x000fe2000001000a */
[----:B------:R-:W-:-:S02]  /*1ec0*/  PRMT R15, R6, 0x7632, R15 ;  /* 0x00007632060f7816 */ /* 0x000fc4000000000f */
[----:B------:R-:W-:Y:S02]  /*1ed0*/  SHF.L.U32 R13, R13, 0x10, RZ ;  /* 0x000000100d0d7819 */ /* 0x000fe400000006ff */
[----:B------:R-:W-:Y:S02]  /*1ee0*/  SHF.L.U32 R15, R15, 0x10, RZ ;  /* 0x000000100f0f7819 */ /* 0x000fe400000006ff */
[----:B------:R-:W-:Y:S01]  /*1ef0*/  IADD3 R6, R21, 0x40, RZ ;  /* 0x0000004015067810 */ /* 0x000fe20007ffe0ff */
[----:B------:R-:W-:Y:S01]  /*1f00*/  FADD.FTZ R4, -R18, R13 ;  /* 0x0000000d12047221 */ /* 0x000fe20000010100 */
[----:B------:R-:W-:Y:S01]  /*1f10*/  ISETP.GE.U32.AND P3, PT, R20, UR12, PT ;  /* 0x0000000c14007c0c */ /* 0x000fe2000bf66070 */
[C---:B------:R-:W-:Y:S01]  /*1f20*/  FADD.FTZ R8, -R18.reuse, R15 ;  /* 0x0000000f12087221 */ /* 0x040fe20000010100 */
[----:B------:R-:W-:Y:S01]  /*1f30*/  FADD.FTZ R18, -R18, R25 ;  /* 0x0000001912127221 */ /* 0x000fe20000010100 */
[----:B------:R-:W-:Y:S01]  /*1f40*/  ISETP.GE.U32.AND P1, PT, R6, UR12, PT ;  /* 0x0000000c06007c0c */ /* 0x000fe2000bf26070 */
[-C--:B------:R-:W-:Y:S01]  /*1f50*/  FMUL.FTZ R4, R4, R19.reuse ;  /* 0x0000001304047220 */ /* 0x080fe20000410000 */
[----:B------:R-:W-:Y:S01]  /*1f60*/  ISETP.GE.U32.AND P2, PT, R2, UR12, PT ;  /* 0x0000000c02007c0c */ /* 0x000fe2000bf46070 */
[-C--:B------:R-:W-:Y:S01]  /*1f70*/  FMUL.FTZ R8, R8, R19.reuse ;  /* 0x0000001308087220 */ /* 0x080fe20000410000 */
[----:B------:R-:W-:Y:S01]  /*1f80*/  SHF.R.S32.HI R13, RZ, 0x1f, R6 ;  /* 0x0000001fff0d7819 */ /* 0x000fe20000011406 */
[----:B------:R-:W-:Y:S01]  /*1f90*/  FMUL.FTZ R24, R18, R19 ;  /* 0x0000001312187220 */ /* 0x000fe20000410000 */
[----:B------:R-:W-:Y:S01]  /*1fa0*/  SHF.R.S32.HI R14, RZ, 0x1f, R2 ;  /* 0x0000001fff0e7819 */ /* 0x000fe20000011402 */
[--C-:B------:R-:W-:Y:S01]  /*1fb0*/  FFMA.FTZ R18, R9, R8, R11.reuse ;  /* 0x0000000809127223 */ /* 0x100fe2000001000b */
[----:B------:R-:W-:Y:S01]  /*1fc0*/  ISETP.GE.AND.EX P3, PT, R5, UR13, PT, P3 ;  /* 0x0000000d05007c0c */ /* 0x000fe2000bf66330 */
[--C-:B------:R-:W-:Y:S01]  /*1fd0*/  FFMA.FTZ R15, R9, R24, R11.reuse ;  /* 0x00000018090f7223 */ /* 0x100fe2000001000b */
[----:B------:R-:W-:Y:S01]  /*1fe0*/  ISETP.GE.AND.EX P1, PT, R13, UR13, PT, P1 ;  /* 0x0000000d0d007c0c */ /* 0x000fe2000bf26310 */
[----:B------:R-:W-:Y:S01]  /*1ff0*/  FFMA.FTZ R11, R9, R4, R11 ;  /* 0x00000004090b7223 */ /* 0x000fe2000001000b */
[----:B------:R-:W-:-:S02]  /*2000*/  ISETP.GE.AND.EX P2, PT, R14, UR13, PT, P2 ;  /* 0x0000000d0e007c0c */ /* 0x000fc4000bf46320 */
[C---:B------:R-:W-:Y:S02]  /*2010*/  ISETP.GT.U32.OR P3, PT, R0.reuse, 0x29f, P3 ;  /* 0x0000029f0000780c */ /* 0x040fe40001f64470 */
[C---:B------:R-:W-:Y:S02]  /*2020*/  ISETP.GT.U32.OR P1, PT, R0.reuse, 0x29f, P1 ;  /* 0x0000029f0000780c */ /* 0x040fe40000f24470 */
[----:B------:R-:W-:Y:S01]  /*2030*/  ISETP.GT.U32.OR P2, PT, R0, 0x29f, P2 ;  /* 0x0000029f0000780c */ /* 0x000fe20001744470 */
[----:B------:R-:W-:-:S12]  /*2040*/  @!P4 BRA `(.L_x_2046) ;  /* 0x000000000028c947 */ /* 0x000fd80003800000 */
        /* <DEDUP_REMOVED lines=10> */
.L_x_2046:
[----:B------:R-:W-:Y:S04]  /*20f0*/  BSSY B0, `(.L_x_2047) ;  /* 0x000000e000007945 */ /* 0x000fe80003800000 */
        /* <DEDUP_REMOVED lines=13> */
.L_x_2048:
[----:B------:R-:W-:Y:S05]  /*21d0*/  BSYNC B0 ;  /* 0x0000000000007941 */ /* 0x000fea0003800000 */
.L_x_2047:
[----:B------:R-:W-:Y:S05]  /*21e0*/  @!P4 BRA `(.L_x_2049) ;  /* 0x000000000028c947 */ /* 0x000fea0003800000 */
        /* <DEDUP_REMOVED lines=10> */
.L_x_2049:
        /* <DEDUP_REMOVED lines=10> */
[----:B0-----:R-:W-:-:S02]  /*2330*/  LEA R8, P1, R4, UR12, 0x1 ;  /* 0x0000000c04087c11 */ /* 0x001fc4000f8208ff */
[----:B------:R-:W-:-:S04]  /*2340*/  IADD3 R13, R5, R13, RZ ;  /* 0x0000000d050d7210 */ /* 0x000fc80007ffe0ff */
[----:B------:R-:W-:-:S05]  /*2350*/  LEA.HI.X R9, R4, UR13, R13, 0x1, P1 ;  /* 0x0000000d04097c11 */ /* 0x000fca00088f0c0d */
[----:B------:R1:W-:Y:S02]  /*2360*/  STG.E desc[UR8][R8.64], R7 ;  /* 0x0000000708007986 */ /* 0x0003e4000c101908 */
.L_x_2051:
[----:B------:R-:W-:Y:S05]  /*2370*/  BSYNC B0 ;  /* 0x0000000000007941 */ /* 0x000fea0003800000 */
.L_x_2050:
[----:B------:R-:W-:Y:S05]  /*2380*/  @!P4 BRA `(.L_x_2052) ;  /* 0x000000000028c947 */ /* 0x000fea0003800000 */
[----:B------:R-:W-:Y:S01]  /*2390*/  FMUL.FTZ R4, R10, -1.4426950216293334961 ;  /* 0xbfb8aa3b0a047820 */ /* 0x000fe20000410000 */
[----:B------:R-:W-:-:S05]  /*23a0*/  FMUL.FTZ R6, R15, -1.4426950216293334961 ;  /* 0xbfb8aa3b0f067820 */ /* 0x000fca0000410000 */
[----:B------:R-:W2:Y:S08]  /*23b0*/  MUFU.EX2 R4, R4 ;  /* 0x0000000400047308 */ /* 0x000eb00000000800 */
[----:B------:R-:W1:Y:S01]  /*23c0*/  MUFU.EX2 R6, R6 ;  /* 0x0000000600067308 */ /* 0x000e620000000800 */
[----:B--2---:R-:W-:-:S07]  /*23d0*/  FADD.FTZ R5, R4, 1 ;  /* 0x3f80000004057421 */ /* 0x004fce0000010000 */
[----:B------:R-:W2:Y:S01]  /*23e0*/  MUFU.RCP R5, R5 ;  /* 0x0000000500057308 */ /* 0x000ea20000001000 */
[----:B-1----:R-:W-:-:S07]  /*23f0*/  FADD.FTZ R7, R6, 1 ;  /* 0x3f80000006077421 */ /* 0x002fce0000010000 */
[----:B0-----:R-:W0:Y:S01]  /*2400*/  MUFU.RCP R8, R7 ;  /* 0x0000000700087308 */ /* 0x001e220000001000 */
[----:B--2---:R-:W-:Y:S01]  /*2410*/  FMUL.FTZ R10, R10, R5 ;  /* 0x000000050a0a7220 */ /* 0x004fe20000410000 */
[----:B0-----:R-:W-:-:S07]  /*2420*/  FMUL.FTZ R15, R15, R8 ;  /* 0x000000080f0f7220 */ /* 0x001fce0000410000 */
.L_x_2052:
[----:B------:R-:W-:Y:S04]  /*2430*/  BSSY B0, `(.L_x_2053) ;  /* 0x000000e000007945 */ /* 0x000fe80003800000 */
[----:B------:R-:W-:Y:S05]  /*2440*/  @P2 BRA `(.L_x_2054) ;  /* 0x0000000000302947 */ /* 0x000fea0003800000 */
[----:B------:R-:W-:Y:S01]  /*2450*/  ULDC.64 UR12, c[0x0][0x270] ;  /* 0x00009c00000c7ab9 */ /* 0x000fe20000000a00 */
[----:B------:R-:W-:Y:S01]  /*2460*/  MOV R4, R26 ;  /* 0x0000001a00047202 */ /* 0x000fe20000000f00 */
[----:B-1----:R-:W-:Y:S01]  /*2470*/  IMAD R7, R14, UR12, RZ ;  /* 0x0000000c0e077c24 */ /* 0x002fe2000f8e02ff */
        /* <DEDUP_REMOVED lines=9> */
.L_x_2054:
[----:B------:R-:W-:Y:S05]  /*2510*/  BSYNC B0 ;  /* 0x0000000000007941 */ /* 0x000fea0003800000 */
.L_x_2053:
[----:B------:R-:W3:Y:S01]  /*2520*/  LDC R5, c[0x0][0x10] ;  /* 0x00000400ff057b82 */ /* 0x000ee20000000800 */
[----:B------:R-:W-:Y:S02]  /*2530*/  IADD3 R16, R16, 0x1, RZ ;  /* 0x0000000110107810 */ /* 0x000fe40007ffe0ff */
[----:B---3--:R-:W-:-:S04]  /*2540*/  IADD3 R22, R5, R22, RZ ;  /* 0x0000001605167210 */ /* 0x008fc80007ffe0ff */
[----:B------:R-:W-:-:S13]  /*2550*/  ISETP.GE.AND P1, PT, R22, UR4, PT ;  /* 0x0000000416007c0c */ /* 0x000fda000bf26270 */
[----:B------:R-:W-:Y:S05]  /*2560*/  @!P1 BRA `(.L_x_2055) ;  /* 0xffffffdc00289947 */ /* 0x000fea000383ffff */
[----:B------:R-:W-:Y:S05]  /*2570*/  EXIT ;  /* 0x000000000000794d */ /* 0x000fea0003800000 */
.L_x_2056:
        /* <DEDUP_REMOVED lines=16> */
.L_x_3261:


//--------------------- .text._Z35group_norm_nhwc_fwd_one_pass_kernelI11Bf16IOFp32WLi256ELi42ELi672EEv26Group_norm_nhwc_fwd_params --------------------------
	.section	.text._Z35group_norm_nhwc_fwd_one_pass_kernelI11Bf16IOFp32WLi256ELi42ELi672EEv26Group_norm_nhwc_fwd_params,"ax",@progbits
	.align	128
        .global         _Z35group_norm_nhwc_fwd_one_pass_kernelI11Bf16IOFp32WLi256ELi42ELi672EEv26Group_norm_nhwc_fwd_params
        .type           _Z35group_norm_nhwc_fwd_one_pass_kernelI11Bf16IOFp32WLi256ELi42ELi672EEv26Group_norm_nhwc_fwd_params,@function
        .size           _Z35group_norm_nhwc_fwd_one_pass_kernelI11Bf16IOFp32WLi256ELi42ELi672EEv26Group_norm_nhwc_fwd_params,(.L_x_3262 - _Z35group_norm_nhwc_fwd_one_pass_kernelI11Bf16IOFp32WLi256ELi42ELi672EEv26Group_norm_nhwc_fwd_params)
        .other          _Z35group_norm_nhwc_fwd_one_pass_kernelI11Bf16IOFp32WLi256ELi42ELi672EEv26Group_norm_nhwc_fwd_params,@"STO_CUDA_ENTRY STV_DEFAULT"
_Z35group_norm_nhwc_fwd_one_pass_kernelI11Bf16IOFp32WLi256ELi42ELi672EEv26Group_norm_nhwc_fwd_params:
.text._Z35group_norm_nhwc_fwd_one_pass_kernelI11Bf16IOFp32WLi256ELi42ELi672EEv26Group_norm_nhwc_fwd_params:
        /* <DEDUP_REMOVED lines=13> */
[----:B------:R-:W-:Y:S01]  /*00d0*/  ULDC.U8 UR10, c[0x0][0x28c] ;  /* 0x0000a300000a7ab9 */ /* 0x000fe20000000000 */
[-C--:B------:R-:W-:Y:S02]  /*00e0*/  IADD3 R2, -R3, R0.reuse, RZ ;  /* 0x0000000003027210 */ /* 0x080fe40007ffe1ff */
[----:B------:R-:W0:Y:S01]  /*00f0*/  LDC R6, c[0x0][0x294] ;  /* 0x0000a500ff067b82 */ /* 0x000e220000000800 */
[----:B------:R-:W-:Y:S02]  /*0100*/  LEA.HI R9, R9, R0, RZ, 0x5 ;  /* 0x0000000009097211 */ /* 0x000fe400078f28ff */
[----:B------:R-:W-:-:S02]  /*0110*/  LEA.HI R2, R2, R3, RZ, 0x1f ;  /* 0x0000000302027211 */ /* 0x000fc400078ff8ff */
[----:B------:R-:W1:Y:S01]  /*0120*/  S2R R3, SR_LANEID ;  /* 0x0000000000037919 */ /* 0x000e620000000000 */
[----:B------:R-:W-:Y:S02]  /*0130*/  SHF.R.S32.HI R15, RZ, 0x5, R9 ;  /* 0x00000005ff0f7819 */ /* 0x000fe40000011409 */
[----:B------:R-:W2:Y:S01]  /*0140*/  S2UR UR6, SR_CgaCtaId ;  /* 0x00000000000679c3 */ /* 0x000ea20000008800 */
[----:B------:R-:W-:-:S05]  /*0150*/  SHF.R.U32.HI R7, RZ, 0x4, R2 ;  /* 0x00000004ff077819 */ /* 0x000fca0000011602 */
[----:B0-----:R-:W-:Y:S01]  /*0160*/  IMAD R2, R6, UR7, R7 ;  /* 0x0000000706027c24 */ /* 0x001fe2000f8e0207 */
[----:B------:R-:W-:Y:S01]  /*0170*/  HFMA2.MMA R6, -RZ, RZ, 0, 0 ;  /* 0x00000000ff067435 */ /* 0x000fe200000001ff */
[----:B------:R-:W-:-:S03]  /*0180*/  IMAD R7, R7, -0x15, R0 ;  /* 0xffffffeb07077824 */ /* 0x000fc600078e0200 */
[C---:B------:R-:W-:Y:S02]  /*0190*/  ISETP.GE.U32.AND P0, PT, R2.reuse, UR8, PT ;  /* 0x0000000802007c0c */ /* 0x040fe4000bf06070 */
[----:B------:R-:W-:Y:S01]  /*01a0*/  SHF.R.S32.HI R5, RZ, 0x1f, R2 ;  /* 0x0000001fff057819 */ /* 0x000fe20000011402 */
[----:B--2---:R-:W-:Y:S01]  /*01b0*/  ULEA UR5, UR6, UR5, 0x18 ;  /* 0x0000000506057291 */ /* 0x004fe2000f8ec03f */
[----:B------:R-:W-:Y:S02]  /*01c0*/  SHF.L.U32 R7, R7, 0x1, RZ ;  /* 0x0000000107077819 */ /* 0x000fe400000006ff */
[----:B------:R-:W-:Y:S01]  /*01d0*/  ISETP.GE.AND.EX P0, PT, R5, UR9, PT, P0 ;  /* 0x0000000905007c0c */ /* 0x000fe2000bf06300 */
[----:B------:R-:W-:Y:S01]  /*01e0*/  ULDC.64 UR8, c[0x0][0x208] ;  /* 0x0000820000087ab9 */ /* 0x000fe20000000a00 */
[C---:B------:R-:W-:Y:S02]  /*01f0*/  IADD3 R8, R2.reuse, 0x20, RZ ;  /* 0x0000002002087810 */ /* 0x040fe40007ffe0ff */
[----:B------:R-:W-:-:S02]  /*0200*/  IADD3 R9, R2, 0x40, RZ ;  /* 0x0000004002097810 */ /* 0x000fc40007ffe0ff */
[----:B------:R-:W-:Y:S02]  /*0210*/  ISETP.LT.U32.AND P0, PT, R0, 0x2a0, !P0 ;  /* 0x000002a00000780c */ /* 0x000fe40004701070 */
[C---:B------:R-:W-:Y:S02]  /*0220*/  IADD3 R10, R2.reuse, 0x60, RZ ;  /* 0x00000060020a7810 */ /* 0x040fe40007ffe0ff */
[C---:B------:R-:W-:Y:S02]  /*0230*/  IADD3 R11, R2.reuse, 0x80, RZ ;  /* 0x00000080020b7810 */ /* 0x040fe40007ffe0ff */
[C---:B------:R-:W-:Y:S02]  /*0240*/  IADD3 R12, R2.reuse, 0xa0, RZ ;  /* 0x000000a0020c7810 */ /* 0x040fe40007ffe0ff */
[C---:B------:R-:W-:Y:S02]  /*0250*/  IADD3 R13, R2.reuse, 0xc0, RZ ;  /* 0x000000c0020d7810 */ /* 0x040fe40007ffe0ff */
[----:B------:R-:W-:-:S02]  /*0260*/  IADD3 R14, R2, 0xe0, RZ ;  /* 0x000000e0020e7810 */ /* 0x000fc40007ffe0ff */
[----:B-1----:R-:W-:-:S07]  /*0270*/  LEA R15, R15, UR5, 0x3 ;  /* 0x000000050f0f7c11 */ /* 0x002fce000f8e18ff */
.L_x_2090:
[----:B------:R-:W0:Y:S01]  /*0280*/  LDC R23, c[0x0][0x288] ;  /* 0x0000a200ff177b82 */ /* 0x000e220000000800 */
[----:B------:R-:W-:Y:S01]  /*0290*/  ULDC.64 UR14, c[0x0][0x278] ;  /* 0x00009e00000e7ab9 */ /* 0x000fe20000000a00 */
[----:B------:R-:W-:Y:S01]  /*02a0*/  SHF.R.S32.HI R33, RZ, 0x1f, R8 ;  /* 0x0000001fff217819 */ /* 0x000fe20000011408 */
[----:B------:R-:W-:Y:S01]  /*02b0*/  ULDC.64 UR12, c[0x0][0x280] ;  /* 0x0000a000000c7ab9 */ /* 0x000fe20000000a00 */
[----:B------:R-:W-:Y:S02]  /*02c0*/  ISETP.GE.U32.AND P4, PT, R8, UR14, PT ;  /* 0x0000000e08007c0c */ /* 0x000fe4000bf86070 */
[----:B------:R-:W-:Y:S02]  /*02d0*/  SHF.R.S32.HI R39, RZ, 0x1f, R9 ;  /* 0x0000001fff277819 */ /* 0x000fe40000011409 */
[----:B------:R-:W-:Y:S01]  /*02e0*/  ISETP.GE.AND.EX P4, PT, R33, UR15, PT, P4 ;  /* 0x0000000f21007c0c */ /* 0x000fe2000bf86340 */
[----:B-1----:R-:W1:Y:S01]  /*02f0*/  @P0 LDC.64 R24, c[0x0][0x270] ;  /* 0x00009c00ff180b82 */ /* 0x002e620000000a00 */
[----:B------:R-:W-:-:S02]  /*0300*/  SHF.R.S32.HI R41, RZ, 0x1f, R10 ;  /* 0x0000001fff297819 */ /* 0x000fc4000001140a */
[----:B------:R-:W-:Y:S02]  /*0310*/  ISETP.GT.U32.OR P4, PT, R0, 0x29f, P4 ;  /* 0x0000029f0000780c */ /* 0x000fe40002784470 */
[----:B------:R-:W-:Y:S02]  /*0320*/  SHF.R.S32.HI R43, RZ, 0x1f, R11 ;  /* 0x0000001fff2b7819 */ /* 0x000fe4000001140b */
[----:B------:R-:W-:Y:S01]  /*0330*/  SHF.R.S32.HI R45, RZ, 0x1f, R12 ;  /* 0x0000001fff2d7819 */ /* 0x000fe2000001140c */
[----:B--23--:R-:W2:Y:S01]  /*0340*/  @P0 LDC.64 R50, c[0x0][0x220] ;  /* 0x00008800ff320b82 */ /* 0x00cea20000000a00 */
[----:B------:R-:W-:Y:S02]  /*0350*/  MOV R38, RZ ;  /* 0x000000ff00267202 */ /* 0x000fe40000000f00 */
[----:B0---4-:R-:W-:-:S04]  /*0360*/  IABS R19, R23 ;  /* 0x0000001700137213 */ /* 0x011fc80000000000 */
[----:B------:R-:W0:Y:S01]  /*0370*/  I2F.RP R18, R19 ;  /* 0x0000001300127306 */ /* 0x000e220000209400 */
[----:B-1----:R-:W-:-:S07]  /*0380*/  @P0 IMAD R22, R5, R24, RZ ;  /* 0x0000001805160224 */ /* 0x002fce00078e02ff */
[----:B0-----:R-:W0:Y:S02]  /*0390*/  MUFU.RCP R18, R18 ;  /* 0x0000001200127308 */ /* 0x001e240000001000 */
[----:B0-----:R-:W-:-:S06]  /*03a0*/  IADD3 R16, R18, 0xffffffe, RZ ;  /* 0x0ffffffe12107810 */ /* 0x001fcc0007ffe0ff */
[----:B------:R0:W1:Y:S02]  /*03b0*/  F2I.FTZ.U32.TRUNC.NTZ R17, R16 ;  /* 0x0000001000117305 */ /* 0x000064000021f000 */
[----:B0-----:R-:W-:Y:S02]  /*03c0*/  MOV R16, RZ ;  /* 0x000000ff00107202 */ /* 0x001fe40000000f00 */
[----:B-1----:R-:W-:-:S05]  /*03d0*/  IADD3 R20, RZ, -R17, RZ ;  /* 0x80000011ff147210 */ /* 0x002fca0007ffe0ff */
[----:B------:R-:W-:Y:S01]  /*03e0*/  IMAD R21, R20, R19, RZ ;  /* 0x0000001314157224 */ /* 0x000fe200078e02ff */
[----:B------:R-:W-:-:S03]  /*03f0*/  IABS R20, R4 ;  /* 0x0000000400147213 */ /* 0x000fc60000000000 */
[----:B------:R-:W-:Y:S01]  /*0400*/  IMAD.HI.U32 R17, R17, R21, R16 ;  /* 0x0000001511117227 */ /* 0x000fe200078e0010 */
[----:B------:R-:W-:Y:S02]  /*0410*/  LOP3.LUT R16, R4, R23, RZ, 0x3c, !PT ;  /* 0x0000001704107212 */ /* 0x000fe400078e3cff */
[----:B------:R-:W-:Y:S02]  /*0420*/  SHF.R.S32.HI R21, RZ, 0x1f, R7 ;  /* 0x0000001fff157819 */ /* 0x000fe40000011407 */
[----:B------:R-:W-:Y:S01]  /*0430*/  ISETP.GE.AND P3, PT, R16, RZ, PT ;  /* 0x000000ff1000720c */ /* 0x000fe20003f66270 */
[----:B------:R-:W-:-:S05]  /*0440*/  IMAD.HI.U32 R17, R17, R20, RZ ;  /* 0x0000001411117227 */ /* 0x000fca00078e00ff */
[----:B------:R-:W-:-:S05]  /*0450*/  IADD3 R18, -R17, RZ, RZ ;  /* 0x000000ff11127210 */ /* 0x000fca0007ffe1ff */
[----:B------:R-:W-:-:S05]  /*0460*/  IMAD R18, R19, R18, R20 ;  /* 0x0000001213127224 */ /* 0x000fca00078e0214 */
[----:B------:R-:W-:-:S13]  /*0470*/  ISETP.GT.U32.AND P2, PT, R19, R18, PT ;  /* 0x000000121300720c */ /* 0x000fda0003f44070 */
[-C--:B------:R-:W-:Y:S02]  /*0480*/  @!P2 IADD3 R18, R18, -R19.reuse, RZ ;  /* 0x800000131212a210 */ /* 0x080fe40007ffe0ff */
[----:B------:R-:W-:Y:S02]  /*0490*/  @!P2 IADD3 R17, R17, 0x1, RZ ;  /* 0x000000011111a810 */ /* 0x000fe40007ffe0ff */
[----:B------:R-:W-:Y:S02]  /*04a0*/  ISETP.GE.U32.AND P1, PT, R18, R19, PT ;  /* 0x000000131200720c */ /* 0x000fe40003f26070 */
[----:B------:R-:W-:-:S11]  /*04b0*/  ISETP.NE.AND P2, PT, R23, RZ, PT ;  /* 0x000000ff1700720c */ /* 0x000fd60003f45270 */
[----:B------:R-:W-:Y:S02]  /*04c0*/  @P1 IADD3 R17, R17, 0x1, RZ ;  /* 0x0000000111111810 */ /* 0x000fe40007ffe0ff */
[----:B------:R-:W-:Y:S02]  /*04d0*/  ISETP.GE.U32.AND P1, PT, R9, UR14, PT ;  /* 0x0000000e09007c0c */ /* 0x000fe4000bf26070 */
[----:B------:R-:W-:Y:S02]  /*04e0*/  @!P3 IADD3 R17, -R17, RZ, RZ ;  /* 0x000000ff1111b210 */ /* 0x000fe40007ffe1ff */
[----:B------:R-:W-:Y:S02]  /*04f0*/  @!P2 LOP3.LUT R17, RZ, R23, RZ, 0x33, !PT ;  /* 0x00000017ff11a212 */ /* 0x000fe400078e33ff */
[----:B------:R-:W-:Y:S02]  /*0500*/  ISETP.GE.AND.EX P1, PT, R39, UR15, PT, P1 ;  /* 0x0000000f27007c0c */ /* 0x000fe4000bf26310 */
[----:B------:R-:W-:-:S02]  /*0510*/  IADD3 R19, -R17, RZ, RZ ;  /* 0x000000ff11137210 */ /* 0x000fc40007ffe1ff */
[----:B------:R-:W-:Y:S02]  /*0520*/  SHF.R.S32.HI R16, RZ, 0x1f, R17 ;  /* 0x0000001fff107819 */ /* 0x000fe40000011411 */
[----:B------:R-:W-:Y:S01]  /*0530*/  ISETP.GT.U32.OR P1, PT, R0, 0x29f, P1 ;  /* 0x0000029f0000780c */ /* 0x000fe20000f24470 */
[----:B------:R-:W-:Y:S01]  /*0540*/  IMAD R32, R23, R19, R4 ;  /* 0x0000001317207224 */ /* 0x000fe200078e0204 */
[----:B------:R-:W-:Y:S01]  /*0550*/  ISETP.GE.U32.AND P3, PT, R10, UR14, PT ;  /* 0x0000000e0a007c0c */ /* 0x000fe2000bf66070 */
[----:B------:R-:W0:Y:S01]  /*0560*/  @!P4 LDC.64 R18, c[0x0][0x270] ;  /* 0x00009c00ff12cb82 */ /* 0x000e220000000a00 */
[----:B------:R-:W-:Y:S02]  /*0570*/  IMAD R16, R16, UR12, RZ ;  /* 0x0000000c10107c24 */ /* 0x000fe4000f8e02ff */
[----:B------:R-:W-:Y:S01]  /*0580*/  IMAD R32, R32, 0x2a, RZ ;  /* 0x0000002a20207824 */ /* 0x000fe200078e02ff */
[----:B------:R-:W-:Y:S01]  /*0590*/  ISETP.GE.AND.EX P3, PT, R41, UR15, PT, P3 ;  /* 0x0000000f29007c0c */ /* 0x000fe2000bf66330 */
[----:B------:R-:W-:-:S02]  /*05a0*/  IMAD R37, R17, UR13, R16 ;  /* 0x0000000d11257c24 */ /* 0x000fc4000f8e0210 */
[----:B------:R-:W-:Y:S01]  /*05b0*/  @P0 IMAD R23, R2, R25, R22 ;  /* 0x0000001902170224 */ /* 0x000fe200078e0216 */
[----:B------:R-:W-:Y:S02]  /*05c0*/  IADD3 R34, P2, R7, R32, RZ ;  /* 0x0000002007227210 */ /* 0x000fe40007f5e0ff */
[----:B------:R-:W-:Y:S02]  /*05d0*/  ISETP.GT.U32.OR P3, PT, R0, 0x29f, P3 ;  /* 0x0000029f0000780c */ /* 0x000fe40001f64470 */
[----:B------:R-:W-:Y:S02]  /*05e0*/  LEA.HI.X.SX32 R35, R32, R21, 0x1, P2 ;  /* 0x0000001520237211 */ /* 0x000fe400010f0eff */
[----:B------:R-:W1:Y:S01]  /*05f0*/  @!P4 LDC.64 R20, c[0x0][0x220] ;  /* 0x00008800ff14cb82 */ /* 0x000e620000000a00 */
[----:B------:R-:W-:-:S05]  /*0600*/  IMAD.WIDE.U32 R34, R17, UR12, R34 ;  /* 0x0000000c11227c25 */ /* 0x000fca000f8e0022 */
[----:B------:R-:W-:Y:S02]  /*0610*/  IADD3 R37, R35, R37, RZ ;  /* 0x0000002523257210 */ /* 0x000fe40007ffe0ff */
[----:B------:R-:W3:Y:S01]  /*0620*/  @!P1 LDC.64 R16, c[0x0][0x270] ;  /* 0x00009c00ff109b82 */ /* 0x000ee20000000a00 */
[----:B------:R-:W-:Y:S01]  /*0630*/  @P0 MOV R36, R34 ;  /* 0x0000002200240202 */ /* 0x000fe20000000f00 */
[----:B0-----:R-:W-:Y:S01]  /*0640*/  @!P4 IMAD R22, R33, R18, RZ ;  /* 0x000000122116c224 */ /* 0x001fe200078e02ff */
[----:B------:R-:W-:Y:S02]  /*0650*/  @!P4 MOV R26, R34 ;  /* 0x00000022001ac202 */ /* 0x000fe40000000f00 */
[----:B------:R-:W-:Y:S01]  /*0660*/  @!P4 MOV R27, R37 ;  /* 0x00000025001bc202 */ /* 0x000fe20000000f00 */
[----:B------:R-:W-:Y:S01]  /*0670*/  @P0 IMAD.WIDE.U32 R24, R2, R24, R36 ;  /* 0x0000001802180225 */ /* 0x000fe200078e0024 */
[----:B------:R-:W-:Y:S01]  /*0680*/  SHF.R.S32.HI R47, RZ, 0x1f, R13 ;  /* 0x0000001fff2f7819 */ /* 0x000fe2000001140d */
[----:B------:R-:W0:Y:S02]  /*0690*/  @!P3 LDC.64 R30, c[0x0][0x220] ;  /* 0x00008800ff1ebb82 */ /* 0x000e240000000a00 */
[C---:B------:R-:W-:Y:S01]  /*06a0*/  @!P4 IMAD R29, R8.reuse, R19, R22 ;  /* 0x00000013081dc224 */ /* 0x040fe200078e0216 */
[----:B------:R-:W-:Y:S01]  /*06b0*/  @P0 IADD3 R25, R25, R23, RZ ;  /* 0x0000001719190210 */ /* 0x000fe20007ffe0ff */
[----:B------:R-:W-:Y:S01]  /*06c0*/  @!P4 IMAD.WIDE.U32 R26, R8, R18, R26 ;  /* 0x00000012081ac225 */ /* 0x000fe200078e001a */
[----:B--2---:R-:W-:-:S03]  /*06d0*/  @P0 LEA R50, P2, R24, R50, 0x1 ;  /* 0x0000003218320211 */ /* 0x004fc600078408ff */
[----:B------:R-:W2:Y:S01]  /*06e0*/  @!P1 LDC.64 R18, c[0x0][0x220] ;  /* 0x00008800ff129b82 */ /* 0x000ea20000000a00 */
[----:B------:R-:W-:Y:S02]  /*06f0*/  @P0 LEA.HI.X R51, R24, R51, R25, 0x1, P2 ;  /* 0x0000003318330211 */ /* 0x000fe400010f0c19 */
[----:B------:R-:W-:Y:S02]  /*0700*/  ISETP.GE.U32.AND P2, PT, R11, UR14, PT ;  /* 0x0000000e0b007c0c */ /* 0x000fe4000bf46070 */
[----:B------:R-:W-:Y:S02]  /*0710*/  @!P4 IADD3 R23, R27, R29, RZ ;  /* 0x0000001d1b17c210 */ /* 0x000fe40007ffe0ff */
[----:B------:R-:W-:Y:S01]  /*0720*/  ISETP.GE.AND.EX P2, PT, R43, UR15, PT, P2 ;  /* 0x0000000f2b007c0c */ /* 0x000fe2000bf46320 */
[----:B---3--:R-:W-:Y:S01]  /*0730*/  @!P1 IMAD R24, R39, R16, RZ ;  /* 0x0000001027189224 */ /* 0x008fe200078e02ff */
[----:B-1----:R-:W-:Y:S02]  /*0740*/  @!P4 LEA R22, P5, R26, R20, 0x1 ;  /* 0x000000141a16c211 */ /* 0x002fe400078a08ff */
[----:B------:R-:W-:Y:S01]  /*0750*/  ISETP.GT.U32.OR P2, PT, R0, 0x29f, P2 ;  /* 0x0000029f0000780c */ /* 0x000fe20001744470 */
[----:B------:R-:W-:Y:S01]  /*0760*/  @!P1 IMAD R17, R9, R17, R24 ;  /* 0x0000001109119224 */ /* 0x000fe200078e0218 */
[----:B------:R-:W-:-:S02]  /*0770*/  @!P4 LEA.HI.X R23, R26, R21, R23, 0x1, P5 ;  /* 0x000000151a17c211 */ /* 0x000fc400028f0c17 */
[----:B------:R-:W-:Y:S01]  /*0780*/  @!P1 MOV R26, R34 ;  /* 0x00000022001a9202 */ /* 0x000fe20000000f00 */
[----:B------:R-:W1:Y:S01]  /*0790*/  @!P3 LDC.64 R20, c[0x0][0x270] ;  /* 0x00009c00ff14bb82 */ /* 0x000e620000000a00 */
[----:B------:R-:W-:Y:S01]  /*07a0*/  @!P1 MOV R27, R37 ;  /* 0x00000025001b9202 */ /* 0x000fe20000000f00 */
[----:B------:R3:W4:Y:S01]  /*07b0*/  @!P4 LDG.E R38, desc[UR8][R22.64] ;  /* 0x000000081626c981 */ /* 0x000722000c1e1900 */
[----:B------:R-:W-:Y:S01]  /*07c0*/  ISETP.GE.U32.AND P5, PT, R12, UR14, PT ;  /* 0x0000000e0c007c0c */ /* 0x000fe2000bfa6070 */
[----:B------:R-:W-:-:S03]  /*07d0*/  @!P1 IMAD.WIDE.U32 R26, R9, R16, R26 ;  /* 0x00000010091a9225 */ /* 0x000fc600078e001a */
[----:B------:R-:W-:-:S04]  /*07e0*/  ISETP.GE.AND.EX P5, PT, R45, UR15, PT, P5 ;  /* 0x0000000f2d007c0c */ /* 0x000fc8000bfa6350 */
[----:B------:R-:W-:Y:S02]  /*07f0*/  ISETP.GT.U32.OR P5, PT, R0, 0x29f, P5 ;  /* 0x0000029f0000780c */ /* 0x000fe40002fa4470 */
[----:B------:R-:W-:Y:S02]  /*0800*/  @!P1 IADD3 R25, R27, R17, RZ ;  /* 0x000000111b199210 */ /* 0x000fe40007ffe0ff */
[----:B------:R-:W5:Y:S01]  /*0810*/  @!P2 LDC.64 R16, c[0x0][0x270] ;  /* 0x00009c00ff10ab82 */ /* 0x000f620000000a00 */
[----:B------:R-:W-:Y:S02]  /*0820*/  ISETP.GE.U32.AND P4, PT, R13, UR14, PT ;  /* 0x0000000e0d007c0c */ /* 0x000fe4000bf86070 */
[C---:B--2---:R-:W-:Y:S02]  /*0830*/  @!P1 LEA R24, P6, R26.reuse, R18, 0x1 ;  /* 0x000000121a189211 */ /* 0x044fe400078c08ff */
[----:B------:R-:W-:Y:S02]  /*0840*/  ISETP.GE.AND.EX P4, PT, R47, UR15, PT, P4 ;  /* 0x0000000f2f007c0c */ /* 0x000fe4000bf86340 */
[----:B------:R-:W-:-:S02]  /*0850*/  @!P1 LEA.HI.X R25, R26, R19, R25, 0x1, P6 ;  /* 0x000000131a199211 */ /* 0x000fc400030f0c19 */
[----:B------:R-:W-:Y:S01]  /*0860*/  ISETP.GT.U32.OR P4, PT, R0, 0x29f, P4 ;  /* 0x0000029f0000780c */ /* 0x000fe20002784470 */
[----:B------:R-:W2:Y:S01]  /*0870*/  @!P5 LDC.64 R28, c[0x0][0x270] ;  /* 0x00009c00ff1cdb82 */ /* 0x000ea20000000a00 */
[----:B------:R-:W-:Y:S02]  /*0880*/  SHF.R.S32.HI R49, RZ, 0x1f, R14 ;  /* 0x0000001fff317819 */ /* 0x000fe4000001140e */
[----:B------:R-:W-:Y:S01]  /*0890*/  ISETP.GE.U32.AND P6, PT, R14, UR14, PT ;  /* 0x0000000e0e007c0c */ /* 0x000fe2000bfc6070 */
[----:B-1----:R-:W-:Y:S01]  /*08a0*/  @!P3 IMAD R18, R41, R20, RZ ;  /* 0x000000142912b224 */ /* 0x002fe200078e02ff */
[----:B---3--:R-:W-:-:S03]  /*08b0*/  @!P3 MOV R22, R34 ;  /* 0x000000220016b202 */ /* 0x008fc60000000f00 */
[----:B------:R-:W1:Y:S01]  /*08c0*/  @!P2 LDC.64 R26, c[0x0][0x220] ;  /* 0x00008800ff1aab82 */ /* 0x000e620000000a00 */
[----:B------:R-:W-:Y:S02]  /*08d0*/  ISETP.GE.AND.EX P6, PT, R49, UR15, PT, P6 ;  /* 0x0000000f31007c0c */ /* 0x000fe4000bfc6360 */
[----:B------:R-:W-:Y:S02]  /*08e0*/  @!P3 MOV R23, R37 ;  /* 0x000000250017b202 */ /* 0x000fe40000000f00 */
[----:B------:R-:W-:Y:S02]  /*08f0*/  MOV R40, RZ ;  /* 0x000000ff00287202 */ /* 0x000fe40000000f00 */
[----:B------:R-:W-:Y:S01]  /*0900*/  ISETP.GT.U32.OR P6, PT, R0, 0x29f, P6 ;  /* 0x0000029f0000780c */ /* 0x000fe200037c4470 */
[C---:B------:R-:W-:Y:S01]  /*0910*/  @!P3 IMAD R53, R10.reuse, R21, R18 ;  /* 0x000000150a35b224 */ /* 0x040fe200078e0212 */
[----:B------:R-:W-:Y:S01]  /*0920*/  MOV R42, RZ ;  /* 0x000000ff002a7202 */ /* 0x000fe20000000f00 */
[----:B------:R-:W-:Y:S01]  /*0930*/  @!P3 IMAD.WIDE.U32 R22, R10, R20, R22 ;  /* 0x000000140a16b225 */ /* 0x000fe200078e0016 */
[----:B------:R-:W3:Y:S01]  /*0940*/  @!P5 LDC.64 R18, c[0x0][0x220] ;  /* 0x00008800ff12db82 */ /* 0x000ee20000000a00 */
[----:B------:R0:W4:Y:S02]  /*0950*/  @!P1 LDG.E R40, desc[UR8][R24.64] ;  /* 0x0000000818289981 */ /* 0x000124000c1e1900 */
[----:B-----5:R-:W-:Y:S01]  /*0960*/  @!P2 IMAD R44, R43, R16, RZ ;  /* 0x000000102b2ca224 */ /* 0x020fe200078e02ff */
[----:B------:R-:W-:Y:S01]  /*0970*/  @!P3 IADD3 R23, R23, R53, RZ ;  /* 0x000000351717b210 */ /* 0x000fe20007ffe0ff */
[----:B------:R-:W5:Y:S03]  /*0980*/  @P0 LDG.E R42, desc[UR8][R50.64] ;  /* 0x00000008322a0981 */ /* 0x000f66000c1e1900 */
[----:B------:R-:W3:Y:S01]  /*0990*/  @!P4 LDC.64 R20, c[0x0][0x270] ;  /* 0x00009c00ff14cb82 */ /* 0x000ee20000000a00 */
[----:B0-----:R-:W-:-:S02]  /*09a0*/  @!P3 LEA R30, P1, R22, R30, 0x1 ;  /* 0x0000001e161eb211 */ /* 0x001fc400078208ff */
[----:B------:R-:W-:Y:S02]  /*09b0*/  @!P2 MOV R24, R34 ;  /* 0x000000220018a202 */ /* 0x000fe40000000f00 */
[----:B------:R-:W-:Y:S01]  /*09c0*/  @!P2 MOV R25, R37 ;  /* 0x000000250019a202 */ /* 0x000fe20000000f00 */
[C---:B------:R-:W-:Y:S01]  /*09d0*/  @!P2 IMAD R53, R11.reuse, R17, R44 ;  /* 0x000000110b35a224 */ /* 0x040fe200078e022c */
[----:B------:R-:W-:Y:S02]  /*09e0*/  MOV R44, RZ ;  /* 0x000000ff002c7202 */ /* 0x000fe40000000f00 */
[----:B------:R-:W-:Y:S01]  /*09f0*/  @!P3 LEA.HI.X R31, R22, R31, R23, 0x1, P1 ;  /* 0x0000001f161fb211 */ /* 0x000fe200008f0c17 */
[----:B------:R-:W-:Y:S01]  /*0a00*/  @!P2 IMAD.WIDE.U32 R16, R11, R16, R24 ;  /* 0x000000100b10a225 */ /* 0x000fe200078e0018 */
[----:B------:R-:W0:Y:S03]  /*0a10*/  @!P6 LDC.64 R22, c[0x0][0x270] ;  /* 0x00009c00ff16eb82 */ /* 0x000e260000000a00 */
[----:B--2---:R-:W-:Y:S01]  /*0a20*/  @!P5 IMAD R46, R45, R28, RZ ;  /* 0x0000001c2d2ed224 */ /* 0x004fe200078e02ff */
[----:B------:R2:W5:Y:S01]  /*0a30*/  @!P3 LDG.E R44, desc[UR8][R30.64] ;  /* 0x000000081e2cb981 */ /* 0x000562000c1e1900 */
[----:B------:R-:W-:-:S03]  /*0a40*/  @!P2 IADD3 R17, R17, R53, RZ ;  /* 0x000000351111a210 */ /* 0x000fc60007ffe0ff */
[----:B------:R-:W0:Y:S01]  /*0a50*/  @!P4 LDC.64 R24, c[0x0][0x220] ;  /* 0x00008800ff18cb82 */ /* 0x000e220000000a00 */
[----:B-1----:R-:W-:Y:S01]  /*0a60*/  @!P2 LEA R26, P1, R16, R26, 0x1 ;  /* 0x0000001a101aa211 */ /* 0x002fe200078208ff */
[----:B------:R-:W-:Y:S01]  /*0a70*/  @!P5 IMAD R55, R12, R29, R46 ;  /* 0x0000001d0c37d224 */ /* 0x000fe200078e022e */
[----:B--2---:R-:W-:Y:S02]  /*0a80*/  @!P5 MOV R30, R34 ;  /* 0x00000022001ed202 */ /* 0x004fe40000000f00 */
[----:B------:R-:W-:Y:S02]  /*0a90*/  @!P5 MOV R31, R37 ;  /* 0x00000025001fd202 */ /* 0x000fe40000000f00 */
[----:B------:R-:W-:Y:S02]  /*0aa0*/  MOV R46, RZ ;  /* 0x000000ff002e7202 */ /* 0x000fe40000000f00 */
[----:B------:R-:W-:Y:S01]  /*0ab0*/  @!P2 LEA.HI.X R27, R16, R27, R17, 0x1, P1 ;  /* 0x0000001b101ba211 */ /* 0x000fe200008f0c11 */
[----:B------:R-:W-:Y:S01]  /*0ac0*/  @!P5 IMAD.WIDE.U32 R28, R12, R28, R30 ;  /* 0x0000001c0c1cd225 */ /* 0x000fe200078e001e */
[----:B------:R-:W1:Y:S03]  /*0ad0*/  @!P6 LDC.64 R16, c[0x0][0x220] ;  /* 0x00008800ff10eb82 */ /* 0x000e660000000a00 */
[----:B------:R2:W5:Y:S01]  /*0ae0*/  @!P2 LDG.E R46, desc[UR8][R26.64] ;  /* 0x000000081a2ea981 */ /* 0x000562000c1e1900 */
[----:B------:R-:W-:Y:S01]  /*0af0*/  @!P5 IADD3 R29, R29, R55, RZ ;  /* 0x000000371d1dd210 */ /* 0x000fe20007ffe0ff */
[----:B---3--:R-:W-:Y:S01]  /*0b00*/  @!P4 IMAD R30, R47, R20, RZ ;  /* 0x000000142f1ec224 */ /* 0x008fe200078e02ff */
[----:B------:R-:W-:-:S02]  /*0b10*/  @!P5 LEA R18, P1, R28, R18, 0x1 ;  /* 0x000000121c12d211 */ /* 0x000fc400078208ff */
[----:B------:R-:W-:Y:S02]  /*0b20*/  MOV R48, RZ ;  /* 0x000000ff00307202 */ /* 0x000fe40000000f00 */
[----:B------:R-:W-:Y:S02]  /*0b30*/  @!P5 LEA.HI.X R19, R28, R19, R29, 0x1, P1 ;  /* 0x000000131c13d211 */ /* 0x000fe400008f0c1d */
[----:B--2---:R-:W-:Y:S02]  /*0b40*/  @!P4 MOV R26, R34 ;  /* 0x00000022001ac202 */ /* 0x004fe40000000f00 */
[----:B------:R-:W-:Y:S01]  /*0b50*/  @!P4 MOV R27, R37 ;  /* 0x00000025001bc202 */ /* 0x000fe20000000f00 */
[C---:B------:R-:W-:Y:S01]  /*0b60*/  @!P4 IMAD R29, R13.reuse, R21, R30 ;  /* 0x000000150d1dc224 */ /* 0x040fe200078e021e */
[----:B------:R2:W3:Y:S01]  /*0b70*/  @!P5 LDG.E R48, desc[UR8][R18.64] ;  /* 0x000000081230d981 */ /* 0x0004e2000c1e1900 */
[----:B------:R-:W-:-:S04]  /*0b80*/  @!P4 IMAD.WIDE.U32 R20, R13, R20, R26 ;  /* 0x000000140d14c225 */ /* 0x000fc800078e001a */
[----:B0-----:R-:W-:Y:S01]  /*0b90*/  @!P6 IMAD R28, R49, R22, RZ ;  /* 0x00000016311ce224 */ /* 0x001fe200078e02ff */
[----:B------:R-:W-:Y:S02]  /*0ba0*/  @!P4 IADD3 R21, R21, R29, RZ ;  /* 0x0000001d1515c210 */ /* 0x000fe40007ffe0ff */
[----:B--2---:R-:W-:Y:S02]  /*0bb0*/  @!P6 MOV R18, R34 ;  /* 0x000000220012e202 */ /* 0x004fe40000000f00 */
[----:B------:R-:W-:Y:S02]  /*0bc0*/  @!P6 MOV R19, R37 ;  /* 0x000000250013e202 */ /* 0x000fe40000000f00 */
[----:B------:R-:W-:Y:S01]  /*0bd0*/  @!P4 LEA R24, P1, R20, R24, 0x1 ;  /* 0x000000181418c211 */ /* 0x000fe200078208ff */
[C---:B------:R-:W-:Y:S01]  /*0be0*/  @!P6 IMAD R31, R14.reuse, R23, R28 ;  /* 0x000000170e1fe224 */ /* 0x040fe200078e021c */
[----:B------:R-:W-:Y:S01]  /*0bf0*/  CS2R R50, SRZ ;  /* 0x0000000000327805 */ /* 0x000fe2000001ff00 */
[----:B------:R-:W-:Y:S01]  /*0c00*/  @!P6 IMAD.WIDE.U32 R22, R14, R22, R18 ;  /* 0x000000160e16e225 */ /* 0x000fe200078e0012 */
[----:B------:R-:W-:-:S04]  /*0c10*/  @!P4 LEA.HI.X R25, R20, R25, R21, 0x1, P1 ;  /* 0x000000191419c211 */ /* 0x000fc800008f0c15 */
[----:B------:R-:W-:Y:S01]  /*0c20*/  @!P6 IADD3 R20, R23, R31, RZ ;  /* 0x0000001f1714e210 */ /* 0x000fe20007ffe0ff */
[----:B------:R0:W2:Y:S01]  /*0c30*/  @!P4 LDG.E R50, desc[UR8][R24.64] ;  /* 0x000000081832c981 */ /* 0x0000a2000c1e1900 */
[----:B-1----:R-:W-:-:S04]  /*0c40*/  @!P6 LEA R16, P1, R22, R16, 0x1 ;  /* 0x000000101610e211 */ /* 0x002fc800078208ff */
[----:B------:R-:W-:-:S05]  /*0c50*/  @!P6 LEA.HI.X R17, R22, R17, R20, 0x1, P1 ;  /* 0x000000111611e211 */ /* 0x000fca00008f0c14 */
[----:B------:R1:W2:Y:S01]  /*0c60*/  @!P6 LDG.E R51, desc[UR8][R16.64] ;  /* 0x000000081033e981 */ /* 0x0002a2000c1e1900 */
[----:B------:R-:W-:Y:S02]  /*0c70*/  ISETP.GT.AND P1, PT, R3, 0x1e, PT ;  /* 0x0000001e0300780c */ /* 0x000fe40003f24270 */
[----:B----4-:R-:W-:-:S04]  /*0c80*/  PRMT R19, R38, 0x7632, R19 ;  /* 0x0000763226137816 */ /* 0x010fc80000000013 */
[----:B------:R-:W-:Y:S02]  /*0c90*/  SHF.L.U32 R23, R19, 0x10, RZ ;  /* 0x0000001013177819 */ /* 0x000fe400000006ff */
[----:B------:R-:W-:-:S03]  /*0ca0*/  SHF.L.U32 R20, R38, 0x10, RZ ;  /* 0x0000001026147819 */ /* 0x000fc600000006ff */
[----:B0-----:R-:W-:Y:S02]  /*0cb0*/  FMUL.FTZ R25, R23, R23 ;  /* 0x0000001717197220 */ /* 0x001fe40000410000 */
[C---:B------:R-:W-:Y:S02]  /*0cc0*/  FADD.FTZ R22, R20.reuse, R23 ;  /* 0x0000001714167221 */ /* 0x040fe40000010000 */
[----:B------:R-:W-:Y:S01]  /*0cd0*/  FFMA.FTZ R20, R20, R20, R25 ;  /* 0x0000001414147223 */ /* 0x000fe20000010019 */
[----:B-----5:R-:W-:-:S04]  /*0ce0*/  PRMT R18, R42, 0x7632, R18 ;  /* 0x000076322a127816 */ /* 0x020fc80000000012 */
[----:B------:R-:W-:Y:S02]  /*0cf0*/  SHF.L.U32 R19, R18, 0x10, RZ ;  /* 0x0000001012137819 */ /* 0x000fe400000006ff */
[----:B------:R-:W-:Y:S02]  /*0d00*/  SHF.L.U32 R18, R42, 0x10, RZ ;  /* 0x000000102a127819 */ /* 0x000fe400000006ff */
[----:B------:R-:W-:Y:S01]  /*0d10*/  PRMT R26, R40, 0x7632, R26 ;  /* 0x00007632281a7816 */ /* 0x000fe2000000001a */
[----:B------:R-:W-:-:S03]  /*0d20*/  FMUL.FTZ R21, R19, R19 ;  /* 0x0000001313157220 */ /* 0x000fc60000410000 */
[----:B-1----:R-:W-:Y:S01]  /*0d30*/  SHF.L.U32 R17, R26, 0x10, RZ ;  /* 0x000000101a117819 */ /* 0x002fe200000006ff */
[C---:B------:R-:W-:Y:S01]  /*0d40*/  FFMA.FTZ R21, R18.reuse, R18, R21 ;  /* 0x0000001212157223 */ /* 0x040fe20000010015 */
[----:B------:R-:W-:Y:S01]  /*0d50*/  FADD.FTZ R19, R18, R19 ;  /* 0x0000001312137221 */ /* 0x000fe20000010000 */
[----:B------:R-:W-:Y:S02]  /*0d60*/  SHF.L.U32 R16, R40, 0x10, RZ ;  /* 0x0000001028107819 */ /* 0x000fe400000006ff */
[----:B------:R-:W-:Y:S01]  /*0d70*/  FADD.FTZ R21, RZ, R21 ;  /* 0x00000015ff157221 */ /* 0x000fe20000010000 */
[----:B------:R-:W-:Y:S01]  /*0d80*/  PRMT R18, R44, 0x7632, R18 ;  /* 0x000076322c127816 */ /* 0x000fe20000000012 */
[----:B------:R-:W-:Y:S01]  /*0d90*/  FMUL.FTZ R23, R17, R17 ;  /* 0x0000001111177220 */ /* 0x000fe20000410000 */
[----:B------:R-:W-:Y:S01]  /*0da0*/  FADD.FTZ R19, RZ, R19 ;  /* 0x00000013ff137221 */ /* 0x000fe20000010000 */
[----:B------:R-:W-:Y:S01]  /*0db0*/  FADD.FTZ R20, R21, R20 ;  /* 0x0000001415147221 */ /* 0x000fe20000010000 */
[----:B------:R-:W-:Y:S01]  /*0dc0*/  SHF.L.U32 R21, R18, 0x10, RZ ;  /* 0x0000001012157819 */ /* 0x000fe200000006ff */
[C---:B------:R-:W-:Y:S01]  /*0dd0*/  FADD.FTZ R18, R16.reuse, R17 ;  /* 0x0000001110127221 */ /* 0x040fe20000010000 */
[----:B------:R-:W-:Y:S01]  /*0de0*/  FFMA.FTZ R23, R16, R16, R23 ;  /* 0x0000001010177223 */ /* 0x000fe20000010017 */
[----:B------:R-:W-:Y:S01]  /*0df0*/  FADD.FTZ R19, R19, R22 ;  /* 0x0000001613137221 */ /* 0x000fe20000010000 */
[----:B------:R-:W-:Y:S01]  /*0e00*/  SHF.L.U32 R16, R44, 0x10, RZ ;  /* 0x000000102c107819 */ /* 0x000fe200000006ff */
[----:B------:R-:W-:-:S02]  /*0e10*/  FMUL.FTZ R17, R21, R21 ;  /* 0x0000001515117220 */ /* 0x000fc40000410000 */
[----:B------:R-:W-:Y:S02]  /*0e20*/  FADD.FTZ R18, R19, R18 ;  /* 0x0000001213127221 */ /* 0x000fe40000010000 */
[C---:B------:R-:W-:Y:S01]  /*0e30*/  FADD.FTZ R21, R16.reuse, R21 ;  /* 0x0000001510157221 */ /* 0x040fe20000010000 */
[----:B------:R-:W-:Y:S01]  /*0e40*/  FFMA.FTZ R17, R16, R16, R17 ;  /* 0x0000001010117223 */ /* 0x000fe20000010011 */
[----:B------:R-:W-:-:S04]  /*0e50*/  PRMT R22, R46, 0x7632, R22 ;  /* 0x000076322e167816 */ /* 0x000fc80000000016 */
[----:B------:R-:W-:Y:S01]  /*0e60*/  SHF.L.U32 R19, R22, 0x10, RZ ;  /* 0x0000001016137819 */ /* 0x000fe200000006ff */
[----:B------:R-:W-:Y:S01]  /*0e70*/  FADD.FTZ R18, R18, R21 ;  /* 0x0000001512127221 */ /* 0x000fe20000010000 */
[----:B------:R-:W-:Y:S01]  /*0e80*/  SHF.L.U32 R16, R46, 0x10, RZ ;  /* 0x000000102e107819 */ /* 0x000fe200000006ff */
[----:B------:R-:W-:Y:S02]  /*0e90*/  FADD.FTZ R20, R20, R23 ;  /* 0x0000001714147221 */ /* 0x000fe40000010000 */
[----:B------:R-:W-:Y:S01]  /*0ea0*/  FMUL.FTZ R21, R19, R19 ;  /* 0x0000001313157220 */ /* 0x000fe20000410000 */
[----:B---3--:R-:W-:Y:S01]  /*0eb0*/  PRMT R22, R48, 0x7632, R22 ;  /* 0x0000763230167816 */ /* 0x008fe20000000016 */
[C---:B------:R-:W-:Y:S02]  /*0ec0*/  FADD.FTZ R19, R16.reuse, R19 ;  /* 0x0000001310137221 */ /* 0x040fe40000010000 */
[----:B------:R-:W-:Y:S01]  /*0ed0*/  FFMA.FTZ R16, R16, R16, R21 ;  /* 0x0000001010107223 */ /* 0x000fe20000010015 */
[----:B------:R-:W-:Y:S01]  /*0ee0*/  SHF.L.U32 R23, R22, 0x10, RZ ;  /* 0x0000001016177819 */ /* 0x000fe200000006ff */
[----:B------:R-:W-:Y:S01]  /*0ef0*/  FADD.FTZ R17, R20, R17 ;  /* 0x0000001114117221 */ /* 0x000fe20000010000 */
[----:B------:R-:W-:Y:S01]  /*0f00*/  SHF.L.U32 R20, R48, 0x10, RZ ;  /* 0x0000001030147819 */ /* 0x000fe200000006ff */
[----:B------:R-:W-:-:S02]  /*0f10*/  FADD.FTZ R18, R18, R19 ;  /* 0x0000001312127221 */ /* 0x000fc40000010000 */
[----:B------:R-:W-:Y:S01]  /*0f20*/  FMUL.FTZ R19, R23, R23 ;  /* 0x0000001717137220 */ /* 0x000fe20000410000 */
[----:B------:R-:W-:Y:S01]  /*0f30*/  FADD.FTZ R16, R17, R16 ;  /* 0x0000001011107221 */ /* 0x000fe20000010000 */
[C---:B------:R-:W-:Y:S02]  /*0f40*/  FADD.FTZ R23, R20.reuse, R23 ;  /* 0x0000001714177221 */ /* 0x040fe40000010000 */
[----:B------:R-:W-:Y:S01]  /*0f50*/  FFMA.FTZ R19, R20, R20, R19 ;  /* 0x0000001414137223 */ /* 0x000fe20000010013 */
[----:B--2---:R-:W-:-:S04]  /*0f60*/  PRMT R21, R50, 0x7632, R21 ;  /* 0x0000763232157816 */ /* 0x004fc80000000015 */
[----:B------:R-:W-:Y:S02]  /*0f70*/  SHF.L.U32 R22, R21, 0x10, RZ ;  /* 0x0000001015167819 */ /* 0x000fe400000006ff */
[----:B------:R-:W-:Y:S01]  /*0f80*/  SHF.L.U32 R17, R50, 0x10, RZ ;  /* 0x0000001032117819 */ /* 0x000fe200000006ff */
[----:B------:R-:W-:Y:S02]  /*0f90*/  FADD.FTZ R16, R16, R19 ;  /* 0x0000001310107221 */ /* 0x000fe40000010000 */
[----:B------:R-:W-:Y:S01]  /*0fa0*/  FMUL.FTZ R20, R22, R22 ;  /* 0x0000001616147220 */ /* 0x000fe20000410000 */
[----:B------:R-:W-:Y:S01]  /*0fb0*/  PRMT R21, R51, 0x7632, R21 ;  /* 0x0000763233157816 */ /* 0x000fe20000000015 */
[C---:B------:R-:W-:Y:S02]  /*0fc0*/  FADD.FTZ R19, R17.reuse, R22 ;  /* 0x0000001611137221 */ /* 0x040fe40000010000 */
[----:B------:R-:W-:Y:S01]  /*0fd0*/  FFMA.FTZ R17, R17, R17, R20 ;  /* 0x0000001111117223 */ /* 0x000fe20000010014 */
[----:B------:R-:W-:Y:S01]  /*0fe0*/  SHF.L.U32 R21, R21, 0x10, RZ ;  /* 0x0000001015157819 */ /* 0x000fe200000006ff */
[----:B------:R-:W-:Y:S01]  /*0ff0*/  FADD.FTZ R18, R18, R23 ;  /* 0x0000001712127221 */ /* 0x000fe20000010000 */
[----:B------:R-:W-:-:S03]  /*1000*/  SHF.L.U32 R20, R51, 0x10, RZ ;  /* 0x0000001033147819 */ /* 0x000fc600000006ff */
[----:B------:R-:W-:Y:S01]  /*1010*/  FMUL.FTZ R23, R21, R21 ;  /* 0x0000001515177220 */ /* 0x000fe20000410000 */
[----:B------:R-:W-:Y:S01]  /*1020*/  FADD.FTZ R18, R18, R19 ;  /* 0x0000001312127221 */ /* 0x000fe20000010000 */
[----:B------:R-:W-:Y:S01]  /*1030*/  FADD.FTZ R21, R20, R21 ;  /* 0x0000001514157221 */ /* 0x000fe20000010000 */
[----:B------:R-:W-:Y:S01]  /*1040*/  FADD.FTZ R16, R16, R17 ;  /* 0x0000001110107221 */ /* 0x000fe20000010000 */
        /* <DEDUP_REMOVED lines=24> */
[C---:B------:R-:W-:Y:S02]  /*11d0*/  ISETP.GT.AND P1, PT, R3.reuse, 0xf, PT ;  /* 0x0000000f0300780c */ /* 0x040fe40003f24270 */
[----:B------:R-:W-:Y:S02]  /*11e0*/  ISETP.NE.AND P2, PT, R3, RZ, PT ;  /* 0x000000ff0300720c */ /* 0x000fe40003f45270 */
[----:B------:R-:W-:Y:S01]  /*11f0*/  ISETP.NE.AND P3, PT, R0, RZ, PT ;  /* 0x000000ff0000720c */ /* 0x000fe20003f65270 */
[----:B------:R-:W-:Y:S08]  /*1200*/  BSSY B0, `(.L_x_2057) ;  /* 0x000003c000007945 */ /* 0x000ff00003800000 */
[----:B0-----:R-:W-:Y:S01]  /*1210*/  @!P1 FADD.FTZ R18, R18, R19 ;  /* 0x0000001312129221 */ /* 0x001fe20000010000 */
[----:B-1----:R-:W-:-:S04]  /*1220*/  @!P1 FADD.FTZ R17, R17, R16 ;  /* 0x0000001011119221 */ /* 0x002fc80000010000 */
        /* <DEDUP_REMOVED lines=11> */
[----:B------:R-:W-:-:S02]  /*12e0*/  FADD.FTZ R20, R17, R21 ;  /* 0x0000001511147221 */ /* 0x000fc40000010000 */
[----:B0-----:R-:W0:Y:S01]  /*12f0*/  LDS.128 R16, [UR5+0x50] ;  /* 0x00005005ff107984 */ /* 0x001e220008000c00 */
[----:B------:R-:W-:Y:S01]  /*1300*/  FADD.FTZ R53, R53, R22 ;  /* 0x0000001635357221 */ /* 0x000fe20000010000 */
[----:B------:R-:W-:-:S03]  /*1310*/  FADD.FTZ R20, R20, R23 ;  /* 0x0000001714147221 */ /* 0x000fc60000010000 */
[----:B--2---:R-:W-:Y:S01]  /*1320*/  FADD.FTZ R53, R53, R24 ;  /* 0x0000001835357221 */ /* 0x004fe20000010000 */
[----:B------:R-:W-:-:S03]  /*1330*/  FADD.FTZ R20, R20, R25 ;  /* 0x0000001914147221 */ /* 0x000fc60000010000 */
[----:B------:R-:W-:Y:S01]  /*1340*/  FADD.FTZ R53, R53, R26 ;  /* 0x0000001a35357221 */ /* 0x000fe20000010000 */
[----:B------:R-:W-:Y:S02]  /*1350*/  FADD.FTZ R20, R20, R27 ;  /* 0x0000001b14147221 */ /* 0x000fe40000010000 */
[----:B------:R-:W1:Y:S01]  /*1360*/  LDS.128 R24, [UR5+0x60] ;  /* 0x00006005ff187984 */ /* 0x000e620008000c00 */
[----:B---3--:R-:W-:Y:S01]  /*1370*/  FADD.FTZ R53, R53, R28 ;  /* 0x0000001c35357221 */ /* 0x008fe20000010000 */
[----:B------:R-:W-:Y:S02]  /*1380*/  FADD.FTZ R28, R20, R29 ;  /* 0x0000001d141c7221 */ /* 0x000fe40000010000 */
[----:B------:R-:W2:Y:S01]  /*1390*/  LDS.128 R20, [UR5+0x70] ;  /* 0x00007005ff147984 */ /* 0x000ea20008000c00 */
[----:B------:R-:W-:Y:S01]  /*13a0*/  FADD.FTZ R53, R53, R30 ;  /* 0x0000001e35357221 */ /* 0x000fe20000010000 */
[----:B------:R-:W-:-:S03]  /*13b0*/  FADD.FTZ R28, R28, R31 ;  /* 0x0000001f1c1c7221 */ /* 0x000fc60000010000 */
[----:B0-----:R-:W-:Y:S01]  /*13c0*/  FADD.FTZ R53, R53, R16 ;  /* 0x0000001035357221 */ /* 0x001fe20000010000 */
[----:B------:R-:W-:Y:S02]  /*13d0*/  FADD.FTZ R16, R28, R17 ;  /* 0x000000111c107221 */ /* 0x000fe40000010000 */
[----:B------:R-:W0:Y:S01]  /*13e0*/  LDS.128 R28, [UR5+0x80] ;  /* 0x00008005ff1c7984 */ /* 0x000e220008000c00 */
[----:B------:R-:W-:Y:S01]  /*13f0*/  FADD.FTZ R53, R53, R18 ;  /* 0x0000001235357221 */ /* 0x000fe20000010000 */
[----:B------:R-:W-:-:S04]  /*1400*/  FADD.FTZ R16, R16, R19 ;  /* 0x0000001310107221 */ /* 0x000fc80000010000 */
        /* <DEDUP_REMOVED lines=9> */
[----:B------:R-:W2:Y:S02]  /*14a0*/  LDS.128 R20, [UR5+0xa0] ;  /* 0x0000a005ff147984 */ /* 0x000ea40008000c00 */
[----:B0-----:R-:W-:Y:S01]  /*14b0*/  FADD.FTZ R53, R53, R28 ;  /* 0x0000001c35357221 */ /* 0x001fe20000010000 */
[----:B------:R-:W-:Y:S02]  /*14c0*/  FADD.FTZ R28, R24, R29 ;  /* 0x0000001d181c7221 */ /* 0x000fe40000010000 */
[----:B------:R-:W0:Y:S01]  /*14d0*/  LDS.128 R24, [UR5+0xb0] ;  /* 0x0000b005ff187984 */ /* 0x000e220008000c00 */
        /* <DEDUP_REMOVED lines=14> */
.L_x_2058:
[----:B------:R-:W-:Y:S05]  /*15c0*/  BSYNC B0 ;  /* 0x0000000000007941 */ /* 0x000fea0003800000 */
.L_x_2057:
[----:B------:R-:W1:Y:S01]  /*15d0*/  LDC R27, c[0x0][0xc] ;  /* 0x00000300ff1b7b82 */ /* 0x000e620000000800 */
        /* <DEDUP_REMOVED lines=17> */
[----:B-1----:R-:W-:Y:S02]  /*16f0*/  IMAD R22, R57, R26, RZ ;  /* 0x0000001a39167224 */ /* 0x002fe400078e02ff */
[----:B--2---:R-:W-:Y:S01]  /*1700*/  IMAD R53, R26, UR7, R61 ;  /* 0x000000071a357c24 */ /* 0x004fe2000f8e023d */
[----:B------:R-:W-:Y:S01]  /*1710*/  SEL R59, R27, RZ, !P1 ;  /* 0x000000ff1b3b7207 */ /* 0x000fe20004800000 */
[----:B------:R-:W-:Y:S01]  /*1720*/  IMAD R23, R22, R27, RZ ;  /* 0x0000001b16177224 */ /* 0x000fe200078e02ff */
[----:B------:R-:W-:-:S04]  /*1730*/  SEL R55, R55, 0xffffffff, !P1 ;  /* 0xffffffff37377807 */ /* 0x000fc80004800000 */
[----:B------:R-:W-:-:S05]  /*1740*/  SHF.L.U32 R23, R23, 0x1, RZ ;  /* 0x0000000117177819 */ /* 0x000fca00000006ff */
[----:B---3--:R-:W-:Y:S01]  /*1750*/  IMAD.WIDE R20, R23, 0x4, R20 ;  /* 0x0000000417147825 */ /* 0x008fe200078e0214 */
[----:B------:R-:W-:Y:S02]  /*1760*/  ISETP.NE.AND P1, PT, R59, -0x1, PT ;  /* 0xffffffff3b00780c */ /* 0x000fe40003f25270 */
[----:B------:R-:W-:Y:S01]  /*1770*/  IADD3 R23, R22, R61, RZ ;  /* 0x0000003d16177210 */ /* 0x000fe20007ffe0ff */
[----:B------:R-:W-:Y:S02]  /*1780*/  IMAD.WIDE.U32 R52, R53, 0x8, R20 ;  /* 0x0000000835347825 */ /* 0x000fe400078e0014 */
[----:B------:R-:W1:Y:S03]  /*1790*/  LDC.64 R20, c[0x0][0x240] ;  /* 0x00009000ff147b82 */ /* 0x000e660000000a00 */
[----:B------:R2:W-:Y:S01]  /*17a0*/  STG.E.64 desc[UR8][R52.64], R16 ;  /* 0x0000001034007986 */ /* 0x0005e2000c101b08 */
[----:B-1----:R-:W-:Y:S01]  /*17b0*/  IMAD.WIDE.U32 R22, R23, 0x4, R20 ;  /* 0x0000000417167825 */ /* 0x002fe200078e0014 */
[----:B------:R-:W-:Y:S06]  /*17c0*/  MEMBAR.ALL.GPU ;  /* 0x0000000000007992 */ /* 0x000fec000000a000 */
[----:B------:R-:W-:-:S00]  /*17d0*/  ERRBAR ;  /* 0x00000000000079ab */ /* 0x000fc00000000000 */
[----:B------:R-:W-:Y:S06]  /*17e0*/  CGAERRBAR ;  /* 0x00000000000075ab */ /* 0x000fec0000000000 */
[----:B------:R2:W-:Y:S01]  /*17f0*/  REDG.E.ADD.S32.STRONG.GPU desc[UR8][R22.64], R55 ;  /* 0x000000371600798e */ /* 0x0005e2000c10e388 */
[----:B------:R-:W-:Y:S05]  /*1800*/  @!P1 BRA `(.L_x_2060) ;  /* 0x00000000001c9947 */ /* 0x000fea0003800000 */
[----:B--2---:R-:W-:-:S04]  /*1810*/  IMAD R23, R57, R26, R61 ;  /* 0x0000001a39177224 */ /* 0x004fc800078e023d */
[----:B------:R-:W-:-:S07]  /*1820*/  IMAD.WIDE.U32 R20, R23, 0x4, R20 ;  /* 0x0000000417147825 */ /* 0x000fce00078e0014 */
.L_x_2061:
[----:B------:R-:W2:Y:S04]  /*1830*/  LDG.E.STRONG.GPU R22, desc[UR8][R20.64] ;  /* 0x0000000814167981 */ /* 0x000ea8000c1ef900 */
[----:B--2---:R-:W-:Y:S01]  /*1840*/  CCTL.IVALL ;  /* 0x00000000ff00798f */ /* 0x004fe20002000000 */
[----:B------:R-:W-:Y:S05]  /*1850*/  YIELD ;  /* 0x0000000000007946 */ /* 0x000fea0003800000 */
[----:B------:R-:W-:-:S13]  /*1860*/  ISETP.NE.AND P1, PT, R22, R59, PT ;  /* 0x0000003b1600720c */ /* 0x000fda0003f25270 */
[----:B------:R-:W-:Y:S05]  /*1870*/  @P1 BRA `(.L_x_2061) ;  /* 0xfffffffc00ec1947 */ /* 0x000fea000383ffff */
.L_x_2060:
        /* <DEDUP_REMOVED lines=8> */
[----:B--2---:R-:W-:Y:S02]  /*1900*/  LOP3.LUT R52, R27, 0x3, RZ, 0xc0, !PT ;  /* 0x000000031b347812 */ /* 0x004fe400078ec0ff */
[----:B------:R-:W-:Y:S02]  /*1910*/  MOV R26, RZ ;  /* 0x000000ff001a7202 */ /* 0x000fe40000000f00 */
[----:B------:R-:W-:-:S07]  /*1920*/  IADD3 R52, -R52, R27, RZ ;  /* 0x0000001b34347210 */ /* 0x000fce0007ffe1ff */
.L_x_2063:
        /* <DEDUP_REMOVED lines=14> */
[----:B------:R-:W2:Y:S01]  /*1a10*/  @!P2 LDC R53, c[0x0][0x10] ;  /* 0x00000400ff35ab82 */ /* 0x000ea20000000800 */
[----:B------:R-:W-:-:S05]  /*1a20*/  @!P2 LOP3.LUT R54, R6, 0x1, RZ, 0xc0, !PT ;  /* 0x000000010636a812 */ /* 0x000fca00078ec0ff */
[----:B--2---:R-:W-:-:S04]  /*1a30*/  @!P2 IMAD R54, R53, R54, RZ ;  /* 0x000000363536a224 */ /* 0x004fc800078e02ff */
[----:B------:R-:W-:-:S05]  /*1a40*/  @!P2 IMAD R54, R54, R27, RZ ;  /* 0x0000001b3636a224 */ /* 0x000fca00078e02ff */
[----:B-1----:R-:W-:Y:S01]  /*1a50*/  @!P2 SHF.L.U32 R23, R54, 0x1, RZ ;  /* 0x000000013617a819 */ /* 0x002fe200000006ff */
[----:B0-----:R-:W-:Y:S01]  /*1a60*/  @!P1 FADD.FTZ R16, R16, R20 ;  /* 0x0000001410109221 */ /* 0x001fe20000010000 */
[----:B------:R-:W-:Y:S01]  /*1a70*/  @!P1 FADD.FTZ R17, R17, R21 ;  /* 0x0000001511119221 */ /* 0x000fe20000010000 */
[----:B------:R-:W0:Y:S02]  /*1a80*/  @!P2 S2R R20, SR_CTAID.Y ;  /* 0x000000000014a919 */ /* 0x000e240000002600 */
[----:B0-----:R-:W-:Y:S02]  /*1a90*/  @!P2 IMAD R53, R56, R53, R20 ;  /* 0x000000353835a224 */ /* 0x001fe400078e0214 */
[----:B------:R-:W0:Y:S02]  /*1aa0*/  @!P2 LDC.64 R20, c[0x0][0x248] ;  /* 0x00009200ff14ab82 */ /* 0x000e240000000a00 */
[----:B0-----:R-:W-:-:S04]  /*1ab0*/  @!P2 IMAD.WIDE R20, R23, 0x4, R20 ;  /* 0x000000041714a825 */ /* 0x001fc800078e0214 */
[----:B------:R-:W-:-:S05]  /*1ac0*/  @!P2 IMAD.WIDE.U32 R22, R53, 0x8, R20 ;  /* 0x000000083516a825 */ /* 0x000fca00078e0014 */
[----:B------:R0:W2:Y:S01]  /*1ad0*/  @!P2 LDG.E.64 R20, desc[UR8][R22.64] ;  /* 0x000000081614a981 */ /* 0x0000a2000c1e1b00 */
[----:B------:R-:W-:-:S04]  /*1ae0*/  IADD3 R56, R26, 0x2, RZ ;  /* 0x000000021a387810 */ /* 0x000fc80007ffe0ff */
[----:B------:R-:W-:-:S13]  /*1af0*/  ISETP.EQ.OR P1, PT, R56, UR7, P3 ;  /* 0x0000000738007c0c */ /* 0x000fda0009f22670 */
[----:B------:R-:W1:Y:S01]  /*1b00*/  @!P1 LDC R53, c[0x0][0x10] ;  /* 0x00000400ff359b82 */ /* 0x000e620000000800 */
[----:B------:R-:W-:-:S05]  /*1b10*/  @!P1 LOP3.LUT R54, R6, 0x1, RZ, 0xc0, !PT ;  /* 0x0000000106369812 */ /* 0x000fca00078ec0ff */
[----:B-1----:R-:W-:-:S04]  /*1b20*/  @!P1 IMAD R54, R53, R54, RZ ;  /* 0x0000003635369224 */ /* 0x002fc800078e02ff */
[----:B------:R-:W-:-:S05]  /*1b30*/  @!P1 IMAD R54, R54, R27, RZ ;  /* 0x0000001b36369224 */ /* 0x000fca00078e02ff */
[----:B0-----:R-:W-:Y:S01]  /*1b40*/  @!P1 SHF.L.U32 R23, R54, 0x1, RZ ;  /* 0x0000000136179819 */ /* 0x001fe200000006ff */
[----:B--2---:R-:W-:Y:S01]  /*1b50*/  @!P2 FADD.FTZ R16, R16, R20 ;  /* 0x000000141010a221 */ /* 0x004fe20000010000 */
        /* <DEDUP_REMOVED lines=28> */
.L_x_2062:
[----:B------:R-:W-:-:S13]  /*1d20*/  LOP3.LUT P1, R54, R27, 0x3, RZ, 0xc0, !PT ;  /* 0x000000031b367812 */ /* 0x000fda000782c0ff */
[----:B------:R-:W-:Y:S05]  /*1d30*/  @!P1 BRA `(.L_x_2059) ;  /* 0x0000000000c89947 */ /* 0x000fea0003800000 */
[----:B------:R-:W-:Y:S01]  /*1d40*/  ISETP.EQ.OR P1, PT, R26, UR7, P3 ;  /* 0x000000071a007c0c */ /* 0x000fe20009f22670 */
[----:B------:R-:W-:Y:S01]  /*1d50*/  BSSY B0, `(.L_x_2064) ;  /* 0x0000010000007945 */ /* 0x000fe20003800000 */
[----:B------:R-:W-:-:S11]  /*1d60*/  ISETP.NE.AND P2, PT, R54, 0x1, PT ;  /* 0x000000013600780c */ /* 0x000fd60003f45270 */
[----:B------:R-:W-:Y:S05]  /*1d70*/  @P1 BRA `(.L_x_2065) ;  /* 0x0000000000341947 */ /* 0x000fea0003800000 */
[----:B------:R-:W1:Y:S01]  /*1d80*/  LDC.64 R20, c[0x0][0x248] ;  /* 0x00009200ff147b82 */ /* 0x000e620000000a00 */
[----:B--2---:R-:W-:Y:S01]  /*1d90*/  LOP3.LUT R22, R6, 0x1, RZ, 0xc0, !PT ;  /* 0x0000000106167812 */ /* 0x004fe200078ec0ff */
[----:B------:R-:W-:-:S04]  /*1da0*/  ULDC UR5, c[0x0][0x10] ;  /* 0x0000040000057ab9 */ /* 0x000fc80000000800 */
[----:B------:R-:W-:-:S04]  /*1db0*/  IMAD R22, R22, UR5, RZ ;  /* 0x0000000516167c24 */ /* 0x000fc8000f8e02ff */
[----:B------:R-:W-:-:S05]  /*1dc0*/  IMAD R22, R22, R27, RZ ;  /* 0x0000001b16167224 */ /* 0x000fca00078e02ff */
[----:B------:R-:W-:-:S05]  /*1dd0*/  SHF.L.U32 R23, R22, 0x1, RZ ;  /* 0x0000000116177819 */ /* 0x000fca00000006ff */
[----:B-1----:R-:W-:Y:S02]  /*1de0*/  IMAD.WIDE R20, R23, 0x4, R20 ;  /* 0x0000000417147825 */ /* 0x002fe400078e0214 */
[----:B------:R-:W1:Y:S02]  /*1df0*/  S2R R23, SR_CTAID.Y ;  /* 0x0000000000177919 */ /* 0x000e640000002600 */
[----:B-1----:R-:W-:-:S04]  /*1e00*/  IMAD R23, R26, UR5, R23 ;  /* 0x000000051a177c24 */ /* 0x002fc8000f8e0217 */
[----:B------:R-:W-:-:S06]  /*1e10*/  IMAD.WIDE.U32 R20, R23, 0x8, R20 ;  /* 0x0000000817147825 */ /* 0x000fcc00078e0014 */
[----:B------:R-:W0:Y:S02]  /*1e20*/  LDG.E.64 R20, desc[UR8][R20.64] ;  /* 0x0000000814147981 */ /* 0x000e24000c1e1b00 */
[----:B0-----:R-:W-:Y:S01]  /*1e30*/  FADD.FTZ R16, R16, R20 ;  /* 0x0000001410107221 */ /* 0x001fe20000010000 */
[----:B------:R-:W-:-:S07]  /*1e40*/  FADD.FTZ R17, R17, R21 ;  /* 0x0000001511117221 */ /* 0x000fce0000010000 */
.L_x_2065:
[----:B------:R-:W-:Y:S05]  /*1e50*/  BSYNC B0 ;  /* 0x0000000000007941 */ /* 0x000fea0003800000 */
.L_x_2064:
[----:B------:R-:W-:Y:S05]  /*1e60*/  @!P2 BRA `(.L_x_2059) ;  /* 0x00000000007ca947 */ /* 0x000fea0003800000 */
[C---:B--2---:R-:W-:Y:S02]  /*1e70*/  IADD3 R53, R26.reuse, 0x1, RZ ;  /* 0x000000011a357810 */ /* 0x044fe40007ffe0ff */
[----:B------:R-:W-:Y:S02]  /*1e80*/  IADD3 R52, R26, 0x2, RZ ;  /* 0x000000021a347810 */ /* 0x000fe40007ffe0ff */
[----:B------:R-:W-:Y:S02]  /*1e90*/  ISETP.EQ.OR P2, PT, R53, UR7, P3 ;  /* 0x0000000735007c0c */ /* 0x000fe40009f42670 */
[----:B------:R-:W-:-:S04]  /*1ea0*/  ISETP.EQ.OR P1, PT, R52, UR7, P3 ;  /* 0x0000000734007c0c */ /* 0x000fc80009f22670 */
[----:B------:R-:W-:-:S07]  /*1eb0*/  ISETP.EQ.OR P1, PT, R54, 0x2, P1 ;  /* 0x000000023600780c */ /* 0x000fce0000f22670 */
[----:B------:R-:W1:Y:S01]  /*1ec0*/  @!P2 S2R R21, SR_CTAID.Y ;  /* 0x000000000015a919 */ /* 0x000e620000002600 */
[----:B------:R-:W1:Y:S05]  /*1ed0*/  @!P2 LDC R20, c[0x0][0x10] ;  /* 0x00000400ff14ab82 */ /* 0x000e6a0000000800 */
[----:B------:R-:W-:-:S03]  /*1ee0*/  @!P1 LOP3.LUT R26, R6, 0x1, RZ, 0xc0, !PT ;  /* 0x00000001061a9812 */ /* 0x000fc600078ec0ff */
[----:B------:R-:W2:Y:S01]  /*1ef0*/  @!P1 LDC R55, c[0x0][0x10] ;  /* 0x00000400ff379b82 */ /* 0x000ea20000000800 */
[----:B-1----:R-:W-:Y:S01]  /*1f00*/  @!P2 IMAD R53, R53, R20, R21 ;  /* 0x000000143535a224 */ /* 0x002fe200078e0215 */
[----:B------:R-:W-:Y:S01]  /*1f10*/  @!P2 LOP3.LUT R21, R6, 0x1, RZ, 0xc0, !PT ;  /* 0x000000010615a812 */ /* 0x000fe200078ec0ff */
[----:B--2---:R-:W-:-:S04]  /*1f20*/  @!P1 IMAD R26, R55, R26, RZ ;  /* 0x0000001a371a9224 */ /* 0x004fc800078e02ff */
[----:B------:R-:W-:Y:S02]  /*1f30*/  @!P2 IMAD R20, R20, R21, RZ ;  /* 0x000000151414a224 */ /* 0x000fe400078e02ff */
[-C--:B------:R-:W-:Y:S02]  /*1f40*/  @!P1 IMAD R26, R26, R27.reuse, RZ ;  /* 0x0000001b1a1a9224 */ /* 0x080fe400078e02ff */
[----:B------:R-:W-:Y:S02]  /*1f50*/  @!P2 IMAD R22, R20, R27, RZ ;  /* 0x0000001b1416a224 */ /* 0x000fe400078e02ff */
[----:B------:R-:W1:Y:S01]  /*1f60*/  @!P1 S2R R20, SR_CTAID.Y ;  /* 0x0000000000149919 */ /* 0x000e620000002600 */
[----:B------:R-:W-:Y:S02]  /*1f70*/  @!P1 SHF.L.U32 R27, R26, 0x1, RZ ;  /* 0x000000011a1b9819 */ /* 0x000fe400000006ff */
[----:B------:R-:W-:Y:S01]  /*1f80*/  @!P2 SHF.L.U32 R23, R22, 0x1, RZ ;  /* 0x000000011617a819 */ /* 0x000fe200000006ff */
[----:B-1----:R-:W-:-:S02]  /*1f90*/  @!P1 IMAD R55, R52, R55, R20 ;  /* 0x0000003734379224 */ /* 0x002fc400078e0214 */
[----:B------:R-:W1:Y:S02]  /*1fa0*/  @!P2 LDC.64 R20, c[0x0][0x248] ;  /* 0x00009200ff14ab82 */ /* 0x000e640000000a00 */
[----:B-1----:R-:W-:-:S06]  /*1fb0*/  @!P2 IMAD.WIDE R20, R23, 0x4, R20 ;  /* 0x000000041714a825 */ /* 0x002fcc00078e0214 */
[----:B------:R-:W1:Y:S01]  /*1fc0*/  @!P1 LDC.64 R22, c[0x0][0x248] ;  /* 0x00009200ff169b82 */ /* 0x000e620000000a00 */
[----:B------:R-:W-:-:S06]  /*1fd0*/  @!P2 IMAD.WIDE.U32 R20, R53, 0x8, R20 ;  /* 0x000000083514a825 */ /* 0x000fcc00078e0014 */
[----:B------:R-:W0:Y:S01]  /*1fe0*/  @!P2 LDG.E.64 R20, desc[UR8][R20.64] ;  /* 0x000000081414a981 */ /* 0x000e22000c1e1b00 */
[----:B-1----:R-:W-:-:S04]  /*1ff0*/  @!P1 IMAD.WIDE R22, R27, 0x4, R22 ;  /* 0x000000041b169825 */ /* 0x002fc800078e0216 */
[----:B------:R-:W-:-:S06]  /*2000*/  @!P1 IMAD.WIDE.U32 R22, R55, 0x8, R22 ;  /* 0x0000000837169825 */ /* 0x000fcc00078e0016 */
[----:B------:R-:W2:Y:S01]  /*2010*/  @!P1 LDG.E.64 R22, desc[UR8][R22.64] ;  /* 0x0000000816169981 */ /* 0x000ea2000c1e1b00 */
[----:B0-----:R-:W-:Y:S01]  /*2020*/  @!P2 FADD.FTZ R16, R16, R20 ;  /* 0x000000141010a221 */ /* 0x001fe20000010000 */
[----:B------:R-:W-:-:S03]  /*2030*/  @!P2 FADD.FTZ R17, R17, R21 ;  /* 0x000000151111a221 */ /* 0x000fc60000010000 */
[----:B--2---:R-:W-:Y:S01]  /*2040*/  @!P1 FADD.FTZ R16, R16, R22 ;  /* 0x0000001610109221 */ /* 0x004fe20000010000 */
[----:B------:R-:W-:-:S07]  /*2050*/  @!P1 FADD.FTZ R17, R17, R23 ;  /* 0x0000001711119221 */ /* 0x000fce0000010000 */
.L_x_2059:
[----:B------:R-:W-:Y:S01]  /*2060*/  ULDC.64 UR12, c[0x0][0x218] ;  /* 0x00008600000c7ab9 */ /* 0x000fe20000000a00 */
[----:B------:R-:W-:Y:S01]  /*2070*/  LOP3.LUT P1, RZ, R0, UR7, RZ, 0xfc, !PT ;  /* 0x0000000700ff7c12 */ /* 0x000fe2000f82fcff */
[----:B------:R-:W1:Y:S01]  /*2080*/  S2UR UR6, SR_CgaCtaId ;  /* 0x00000000000679c3 */ /* 0x000e620000008800 */
[----:B------:R-:W-:Y:S01]  /*2090*/  ISETP.EQ.U32.AND P2, PT, RZ, UR12, PT ;  /* 0x0000000cff007c0c */ /* 0x000fe2000bf42070 */
[----:B------:R-:W-:Y:S01]  /*20a0*/  UMOV UR5, 0x400 ;  /* 0x0000040000057882 */ /* 0x000fe20000000000 */
[----:B------:R-:W-:Y:S01]  /*20b0*/  ULDC UR11, c[0x0][0x2a4] ;  /* 0x0000a900000b7ab9 */ /* 0x000fe20000000800 */
[----:B--2---:R-:W-:Y:S01]  /*20c0*/  IADD3 R53, R7, R32, RZ ;  /* 0x0000002007357210 */ /* 0x004fe20007ffe0ff */
[----:B------:R-:W-:Y:S01]  /*20d0*/  ULDC.64 UR14, c[0x0][0x278] ;  /* 0x00009e00000e7ab9 */ /* 0x000fe20000000a00 */
[----:B------:R-:W-:Y:S02]  /*20e0*/  ISETP.EQ.OR.EX P1, PT, RZ, UR13, P1, P2 ;  /* 0x0000000dff007c0c */ /* 0x000fe40008f22720 */
[----:B------:R-:W2:Y:S08]  /*20f0*/  LDC.64 R26, c[0x0][0x228] ;  /* 0x00008a00ff1a7b82 */ /* 0x000eb00000000a00 */
[----:B------:R-:W3:Y:S03]  /*2100*/  LDC.64 R22, c[0x0][0x230] ;  /* 0x00008c00ff167b82 */ /* 0x000ee60000000a00 */
[----:B------:R-:W-:Y:S01]  /*2110*/  @!P1 FMUL.FTZ R21, R17, UR11 ;  /* 0x0000000b11159c20 */ /* 0x000fe20008410000 */
[----:B------:R-:W-:-:S04]  /*2120*/  @!P1 FMUL.FTZ R20, R16, UR11 ;  /* 0x0000000b10149c20 */ /* 0x000fc80008410000 */
[----:B------:R-:W4:Y:S01]  /*2130*/  @!P1 LDC.64 R56, c[0x0][0x218] ;  /* 0x00008600ff389b82 */ /* 0x000f220000000a00 */
[----:B-1----:R-:W-:Y:S01]  /*2140*/  ULEA UR5, UR6, UR5, 0x18 ;  /* 0x0000000506057291 */ /* 0x002fe2000f8ec03f */
[----:B--2---:R-:W-:-:S08]  /*2150*/  IMAD.WIDE R54, R53, 0x4, R26 ;  /* 0x0000000435367825 */ /* 0x004fd000078e021a */
[----:B------:R-:W-:Y:S01]  /*2160*/  @!P3 STS.64 [UR5+0xc8], R16 ;  /* 0x0000c810ff00b988 */ /* 0x000fe20008000a05 */
[----:B---3--:R-:W-:-:S04]  /*2170*/  IMAD.WIDE R52, R53, 0x4, R22 ;  /* 0x0000000435347825 */ /* 0x008fc800078e0216 */
[----:B----4-:R-:W-:-:S05]  /*2180*/  @!P1 IMAD.WIDE R56, R4, 0x8, R56 ;  /* 0x0000000804389825 */ /* 0x010fca00078e0238 */
[----:B------:R1:W-:Y:S01]  /*2190*/  @!P1 STG.E.64 desc[UR8][R56.64], R20 ;  /* 0x0000001438009986 */ /* 0x0003e2000c101b08 */
[----:B------:R-:W-:Y:S06]  /*21a0*/  BAR.SYNC.DEFER_BLOCKING 0x0 ;  /* 0x0000000000007b1d */ /* 0x000fec0000010000 */
[----:B------:R-:W2:Y:S04]  /*21b0*/  LDG.E.64 R22, desc[UR8][R54.64] ;  /* 0x0000000836167981 */ /* 0x000ea8000c1e1b00 */
[----:B-1----:R1:W2:Y:S01]  /*21c0*/  LDG.E.64 R20, desc[UR8][R52.64] ;  /* 0x0000000834147981 */ /* 0x0022a2000c1e1b00 */
[----:B0-----:R-:W-:-:S02]  /*21d0*/  MOV R16, 0x3f800000 ;  /* 0x3f80000000107802 */ /* 0x001fc40000000f00 */
[----:B------:R-:W-:Y:S01]  /*21e0*/  ISETP.NE.AND P6, PT, RZ, UR10, PT ;  /* 0x0000000aff007c0c */ /* 0x000fe2000bfc5270 */
[----:B------:R-:W0:Y:S01]  /*21f0*/  LDS.64 R26, [UR5+0xc8] ;  /* 0x0000c805ff1a7984 */ /* 0x000e220008000a00 */
[----:B------:R-:W-:Y:S02]  /*2200*/  SHF.L.U32 R17, R42, 0x10, RZ ;  /* 0x000000102a117819 */ /* 0x000fe400000006ff */
[----:B------:R-:W-:Y:S02]  /*2210*/  SHF.L.U32 R19, R19, 0x10, RZ ;  /* 0x0000001013137819 */ /* 0x000fe400000006ff */
[----:B------:R-:W-:Y:S02]  /*2220*/  SHF.L.U32 R63, R40, 0x10, RZ ;  /* 0x00000010283f7819 */ /* 0x000fe400000006ff */
[----:B-1----:R-:W-:Y:S02]  /*2230*/  SHF.L.U32 R53, R18, 0x10, RZ ;  /* 0x0000001012357819 */ /* 0x002fe400000006ff */
[----:B------:R-:W-:-:S02]  /*2240*/  SHF.L.U32 R57, R24, 0x10, RZ ;  /* 0x0000001018397819 */ /* 0x000fc400000006ff */
[----:B------:R-:W-:Y:S02]  /*2250*/  SHF.L.U32 R67, R44, 0x10, RZ ;  /* 0x000000102c437819 */ /* 0x000fe400000006ff */
[----:B------:R-:W-:Y:S02]  /*2260*/  SHF.L.U32 R71, R46, 0x10, RZ ;  /* 0x000000102e477819 */ /* 0x000fe400000006ff */
[----:B------:R-:W-:Y:S02]  /*2270*/  SHF.L.U32 R55, R38, 0x10, RZ ;  /* 0x0000001026377819 */ /* 0x000fe400000006ff */
[----:B------:R-:W-:Y:S02]  /*2280*/  SHF.L.U32 R59, R25, 0x10, RZ ;  /* 0x00000010193b7819 */ /* 0x000fe400000006ff */
[----:B------:R-:W-:Y:S02]  /*2290*/  SHF.L.U32 R61, R28, 0x10, RZ ;  /* 0x000000101c3d7819 */ /* 0x000fe400000006ff */
[----:B------:R-:W-:-:S02]  /*22a0*/  SHF.L.U32 R29, R29, 0x10, RZ ;  /* 0x000000101d1d7819 */ /* 0x000fc400000006ff */
[----:B------:R-:W-:Y:S02]  /*22b0*/  SHF.L.U32 R73, R50, 0x10, RZ ;  /* 0x0000001032497819 */ /* 0x000fe400000006ff */
[----:B------:R-:W-:Y:S02]  /*22c0*/  SHF.L.U32 R65, R30, 0x10, RZ ;  /* 0x000000101e417819 */ /* 0x000fe400000006ff */
[----:B------:R-:W-:Y:S02]  /*22d0*/  SHF.L.U32 R75, R51, 0x10, RZ ;  /* 0x00000010334b7819 */ /* 0x000fe400000006ff */
[----:B------:R-:W-:Y:S02]  /*22e0*/  SHF.L.U32 R69, R31, 0x10, RZ ;  /* 0x000000101f457819 */ /* 0x000fe400000006ff */
[----:B------:R-:W-:-:S04]  /*22f0*/  ISETP.GE.U32.AND P2, PT, R9, UR14, PT ;  /* 0x0000000e09007c0c */ /* 0x000fc8000bf46070 */
[----:B------:R-:W-:-:S04]  /*2300*/  ISETP.GE.AND.EX P2, PT, R39, UR15, PT, P2 ;  /* 0x0000000f27007c0c */ /* 0x000fc8000bf46320 */
[----:B------:R-:W-:Y:S01]  /*2310*/  ISETP.GT.U32.OR P2, PT, R0, 0x29f, P2 ;  /* 0x0000029f0000780c */ /* 0x000fe20001744470 */
[----:B0-----:R-:W-:-:S04]  /*2320*/  FMUL.FTZ R26, R26, UR11 ;  /* 0x0000000b1a1a7c20 */ /* 0x001fc80008410000 */
[C---:B------:R-:W-:Y:S01]  /*2330*/  FMUL.FTZ R32, R26.reuse, R26 ;  /* 0x0000001a1a207220 */ /* 0x040fe20000410000 */
[----:B------:R-:W-:Y:S01]  /*2340*/  FADD.FTZ R17, R17, -R26 ;  /* 0x8000001a11117221 */ /* 0x000fe20000010000 */
[C---:B------:R-:W-:Y:S01]  /*2350*/  FADD.FTZ R19, -R26.reuse, R19 ;  /* 0x000000131a137221 */ /* 0x040fe20000010100 */
[C---:B------:R-:W-:Y:S01]  /*2360*/  FADD.FTZ R53, -R26.reuse, R53 ;  /* 0x000000351a357221 */ /* 0x040fe20000010100 */
[----:B------:R-:W-:Y:S01]  /*2370*/  FFMA.FTZ R27, R27, UR11, -R32 ;  /* 0x0000000b1b1b7c23 */ /* 0x000fe20008010820 */
[--C-:B------:R-:W-:Y:S01]  /*2380*/  FADD.FTZ R25, R63, -R26.reuse ;  /* 0x8000001a3f197221 */ /* 0x100fe20000010000 */
[C---:B------:R-:W-:Y:S01]  /*2390*/  FADD.FTZ R57, -R26.reuse, R57 ;  /* 0x000000391a397221 */ /* 0x040fe20000010100 */
[--C-:B------:R-:W-:Y:S01]  /*23a0*/  FADD.FTZ R31, R67, -R26.reuse ;  /* 0x8000001a431f7221 */ /* 0x100fe20000010000 */
[--C-:B------:R-:W-:Y:S01]  /*23b0*/  FADD.FTZ R51, R71, -R26.reuse ;  /* 0x8000001a47337221 */ /* 0x100fe20000010000 */
[----:B------:R-:W-:Y:S01]  /*23c0*/  FSETP.GTU.FTZ.AND P1, PT, R27, RZ, PT ;  /* 0x000000ff1b00720b */ /* 0x000fe20003f3c000 */
[--C-:B------:R-:W-:Y:S01]  /*23d0*/  FADD.FTZ R55, R55, -R26.reuse ;  /* 0x8000001a37377221 */ /* 0x100fe20000010000 */
[C---:B------:R-:W-:Y:S01]  /*23e0*/  FADD.FTZ R59, -R26.reuse, R59 ;  /* 0x0000003b1a3b7221 */ /* 0x040fe20000010100 */
[C---:B------:R-:W-:Y:S01]  /*23f0*/  FADD.FTZ R61, -R26.reuse, R61 ;  /* 0x0000003d1a3d7221 */ /* 0x040fe20000010100 */
[C---:B------:R-:W-:Y:S01]  /*2400*/  FADD.FTZ R63, -R26.reuse, R29 ;  /* 0x0000001d1a3f7221 */ /* 0x040fe20000010100 */
[--C-:B------:R-:W-:Y:S01]  /*2410*/  FADD.FTZ R67, R73, -R26.reuse ;  /* 0x8000001a49437221 */ /* 0x100fe20000010000 */
[C---:B------:R-:W-:Y:S01]  /*2420*/  FADD.FTZ R65, -R26.reuse, R65 ;  /* 0x000000411a417221 */ /* 0x040fe20000010100 */
[----:B------:R-:W-:Y:S01]  /*2430*/  FADD.FTZ R71, R75, -R26 ;  /* 0x8000001a4b477221 */ /* 0x000fe20000010000 */
[----:B------:R-:W-:-:S05]  /*2440*/  FADD.FTZ R69, -R26, R69 ;  /* 0x000000451a457221 */ /* 0x000fca0000010100 */
[----:B------:R-:W0:Y:S02]  /*2450*/  @P1 LDC R32, c[0x0][0x238] ;  /* 0x00008e00ff201b82 */ /* 0x000e240000000800 */
[----:B0-----:R-:W-:-:S04]  /*2460*/  @P1 FADD.FTZ R27, R27, R32 ;  /* 0x000000201b1b1221 */ /* 0x001fc80000010000 */
[----:B------:R0:W1:Y:S01]  /*2470*/  @P1 MUFU.RSQ R16, R27 ;  /* 0x0000001b00101308 */ /* 0x0000620000001400 */
[----:B------:R-:W-:-:S04]  /*2480*/  ISETP.GE.U32.AND P1, PT, R8, UR14, PT ;  /* 0x0000000e08007c0c */ /* 0x000fc8000bf26070 */
[----:B------:R-:W-:Y:S02]  /*2490*/  ISETP.GE.AND.EX P1, PT, R33, UR15, PT, P1 ;  /* 0x0000000f21007c0c */ /* 0x000fe4000bf26310 */
[----:B0-----:R-:W-:Y:S02]  /*24a0*/  SHF.L.U32 R27, R48, 0x10, RZ ;  /* 0x00000010301b7819 */ /* 0x001fe400000006ff */
[----:B------:R-:W-:-:S03]  /*24b0*/  ISETP.GT.U32.OR P1, PT, R0, 0x29f, P1 ;  /* 0x0000029f0000780c */ /* 0x000fc60000f24470 */
[----:B------:R-:W-:Y:S01]  /*24c0*/  FADD.FTZ R27, R27, -R26 ;  /* 0x8000001a1b1b7221 */ /* 0x000fe20000010000 */
[-C--:B-1----:R-:W-:Y:S01]  /*24d0*/  FMUL.FTZ R17, R17, R16.reuse ;  /* 0x0000001011117220 */ /* 0x082fe20000410000 */
[-C--:B------:R-:W-:Y:S01]  /*24e0*/  FMUL.FTZ R18, R19, R16.reuse ;  /* 0x0000001013127220 */ /* 0x080fe20000410000 */
        /* <DEDUP_REMOVED lines=13> */
[----:B------:R-:W-:Y:S01]  /*25c0*/  FMUL.FTZ R28, R69, R16 ;  /* 0x00000010451c7220 */ /* 0x000fe20000410000 */
        /* <DEDUP_REMOVED lines=13> */
.L_x_2066:
        /* <DEDUP_REMOVED lines=14> */
.L_x_2068:
[----:B------:R-:W-:Y:S05]  /*2780*/  BSYNC B0 ;  /* 0x0000000000007941 */ /* 0x000fea0003800000 */
.L_x_2067:
[----:B------:R-:W-:Y:S01]  /*2790*/  FFMA.FTZ R55, R22, R55, R20 ;  /* 0x0000003716377223 */ /* 0x000fe20000010014 */
[----:B------:R-:W-:Y:S01]  /*27a0*/  FFMA.FTZ R40, R23, R40, R21 ;  /* 0x0000002817287223 */ /* 0x000fe20000010015 */
[----:B------:R-:W-:Y:S06]  /*27b0*/  @!P6 BRA `(.L_x_2069) ;  /* 0x000000000028e947 */ /* 0x000fec0003800000 */
        /* <DEDUP_REMOVED lines=10> */
.L_x_2069:
        /* <DEDUP_REMOVED lines=14> */
.L_x_2071:
[----:B------:R-:W-:Y:S05]  /*2940*/  BSYNC B0 ;  /* 0x0000000000007941 */ /* 0x000fea0003800000 */
.L_x_2070:
[----:B------:R-:W-:Y:S01]  /*2950*/  FFMA.FTZ R53, R22, R53, R20 ;  /* 0x0000003516357223 */ /* 0x000fe20000010014 */
[----:B------:R-:W-:Y:S01]  /*2960*/  FFMA.FTZ R38, R23, R38, R21 ;  /* 0x0000002617267223 */ /* 0x000fe20000010015 */
[----:B------:R-:W-:Y:S06]  /*2970*/  @!P6 BRA `(.L_x_2072) ;  /* 0x000000000028e947 */ /* 0x000fec0003800000 */
        /* <DEDUP_REMOVED lines=10> */
.L_x_2072:
[----:B------:R-:W-:Y:S04]  /*2a20*/  BSSY B0, `(.L_x_2073) ;  /* 0x000000e000007945 */ /* 0x000fe80003800000 */
[----:B------:R-:W-:Y:S05]  /*2a30*/  @P2 BRA `(.L_x_2074) ;  /* 0x0000000000302947 */ /* 0x000fea0003800000 */
[----:B------:R-:W-:Y:S01]  /*2a40*/  ULDC.64 UR12, c[0x0][0x270] ;  /* 0x00009c00000c7ab9 */ /* 0x000fe20000000a00 */
[----:B01----:R-:W-:Y:S01]  /*2a50*/  MOV R18, R34 ;  /* 0x0000002200127202 */ /* 0x003fe20000000f00 */
        /* <DEDUP_REMOVED lines=10> */
.L_x_2074:
[----:B------:R-:W-:Y:S05]  /*2b00*/  BSYNC B0 ;  /* 0x0000000000007941 */ /* 0x000fea0003800000 */
.L_x_2073:
[----:B------:R-:W-:Y:S01]  /*2b10*/  ISETP.GE.U32.AND P5, PT, R10, UR14, PT ;  /* 0x0000000e0a007c0c */ /* 0x000fe2000bfa6070 */
[C-C-:B------:R-:W-:Y:S01]  /*2b20*/  FFMA.FTZ R31, R22.reuse, R31, R20.reuse ;  /* 0x0000001f161f7223 */ /* 0x140fe20000010014 */
[----:B------:R-:W-:Y:S01]  /*2b30*/  ISETP.GE.U32.AND P1, PT, R11, UR14, PT ;  /* 0x0000000e0b007c0c */ /* 0x000fe2000bf26070 */
[--C-:B------:R-:W-:Y:S01]  /*2b40*/  FFMA.FTZ R51, R22, R51, R20.reuse ;  /* 0x0000003316337223 */ /* 0x100fe20000010014 */
[----:B------:R-:W-:Y:S01]  /*2b50*/  ISETP.GE.U32.AND P2, PT, R12, UR14, PT ;  /* 0x0000000e0c007c0c */ /* 0x000fe2000bf46070 */
[C-C-:B------:R-:W-:Y:S01]  /*2b60*/  FFMA.FTZ R29, R22.reuse, R29, R20.reuse ;  /* 0x0000001d161d7223 */ /* 0x140fe20000010014 */
[----:B------:R-:W-:Y:S01]  /*2b70*/  ISETP.GE.U32.AND P3, PT, R13, UR14, PT ;  /* 0x0000000e0d007c0c */ /* 0x000fe2000bf66070 */
[--C-:B------:R-:W-:Y:S01]  /*2b80*/  FFMA.FTZ R27, R22, R27, R20.reuse ;  /* 0x0000001b161b7223 */ /* 0x100fe20000010014 */
[----:B------:R-:W-:Y:S01]  /*2b90*/  ISETP.GE.U32.AND P4, PT, R14, UR14, PT ;  /* 0x0000000e0e007c0c */ /* 0x000fe2000bf86070 */
[----:B------:R-:W-:Y:S01]  /*2ba0*/  FFMA.FTZ R20, R22, R25, R20 ;  /* 0x0000001916147223 */ /* 0x000fe20000010014 */
[----:B------:R-:W-:Y:S01]  /*2bb0*/  ISETP.GE.AND.EX P5, PT, R41, UR15, PT, P5 ;  /* 0x0000000f29007c0c */ /* 0x000fe2000bfa6350 */
[--C-:B------:R-:W-:Y:S01]  /*2bc0*/  FFMA.FTZ R30, R23, R30, R21.reuse ;  /* 0x0000001e171e7223 */ /* 0x100fe20000010015 */
[----:B------:R-:W-:Y:S01]  /*2bd0*/  ISETP.GE.AND.EX P1, PT, R43, UR15, PT, P1 ;  /* 0x0000000f2b007c0c */ /* 0x000fe2000bf26310 */
[--C-:B------:R-:W-:Y:S01]  /*2be0*/  FFMA.FTZ R32, R23, R32, R21.reuse ;  /* 0x0000002017207223 */ /* 0x100fe20000010015 */
[----:B------:R-:W-:Y:S01]  /*2bf0*/  ISETP.GE.AND.EX P2, PT, R45, UR15, PT, P2 ;  /* 0x0000000f2d007c0c */ /* 0x000fe2000bf46320 */
[--C-:B------:R-:W-:Y:S01]  /*2c00*/  FFMA.FTZ R26, R23, R26, R21.reuse ;  /* 0x0000001a171a7223 */ /* 0x100fe20000010015 */
[----:B------:R-:W-:Y:S01]  /*2c10*/  ISETP.GE.AND.EX P3, PT, R47, UR15, PT, P3 ;  /* 0x0000000f2f007c0c */ /* 0x000fe2000bf66330 */
[--C-:B--2---:R-:W-:Y:S01]  /*2c20*/  FFMA.FTZ R17, R23, R28, R21.reuse ;  /* 0x0000001c17117223 */ /* 0x104fe20000010015 */
[----:B------:R-:W-:Y:S01]  /*2c30*/  ISETP.GE.AND.EX P4, PT, R49, UR15, PT, P4 ;  /* 0x0000000f31007c0c */ /* 0x000fe2000bf86340 */
[----:B------:R-:W-:Y:S01]  /*2c40*/  FFMA.FTZ R24, R23, R24, R21 ;  /* 0x0000001817187223 */ /* 0x000fe20000010015 */
[----:B------:R-:W-:-:S02]  /*2c50*/  ISETP.GT.U32.OR P5, PT, R0, 0x29f, P5 ;  /* 0x0000029f0000780c */ /* 0x000fc40002fa4470 */
[C---:B------:R-:W-:Y:S02]  /*2c60*/  ISETP.GT.U32.OR P1, PT, R0.reuse, 0x29f, P1 ;  /* 0x0000029f0000780c */ /* 0x040fe40000f24470 */
[C---:B------:R-:W-:Y:S02]  /*2c70*/  ISETP.GT.U32.OR P2, PT, R0.reuse, 0x29f, P2 ;  /* 0x0000029f0000780c */ /* 0x040fe40001744470 */
[C---:B------:R-:W-:Y:S02]  /*2c80*/  ISETP.GT.U32.OR P3, PT, R0.reuse, 0x29f, P3 ;  /* 0x0000029f0000780c */ /* 0x040fe40001f64470 */
[----:B------:R-:W-:Y:S01]  /*2c90*/  ISETP.GT.U32.OR P4, PT, R0, 0x29f, P4 ;  /* 0x0000029f0000780c */ /* 0x000fe20002784470 */
[----:B------:R-:W-:-:S12]  /*2ca0*/  @!P6 BRA `(.L_x_2075) ;  /* 0x000000000028e947 */ /* 0x000fd80003800000 */
[----:B------:R-:W-:Y:S01]  /*2cb0*/  FMUL.FTZ R16, R31, -1.4426950216293334961 ;  /* 0xbfb8aa3b1f107820 */ /* 0x000fe20000410000 */
[----:B01----:R-:W-:-:S05]  /*2cc0*/  FMUL.FTZ R19, R24, -1.4426950216293334961 ;  /* 0xbfb8aa3b18137820 */ /* 0x003fca0000410000 */
        /* <DEDUP_REMOVED lines=8> */
.L_x_2075:
        /* <DEDUP_REMOVED lines=14> */
.L_x_2077:
[----:B------:R-:W-:Y:S05]  /*2e30*/  BSYNC B0 ;  /* 0x0000000000007941 */ /* 0x000fea0003800000 */
.L_x_2076:
[----:B------:R-:W-:Y:S05]  /*2e40*/  @!P6 BRA `(.L_x_2078) ;  /* 0x000000000028e947 */ /* 0x000fea0003800000 */
[----:B------:R-:W-:Y:S01]  /*2e50*/  FMUL.FTZ R16, R51, -1.4426950216293334961 ;  /* 0xbfb8aa3b33107820 */ /* 0x000fe20000410000 */
[----:B012---:R-:W-:-:S05]  /*2e60*/  FMUL.FTZ R19, R30, -1.4426950216293334961 ;  /* 0xbfb8aa3b1e137820 */ /* 0x007fca0000410000 */
        /* <DEDUP_REMOVED lines=8> */
.L_x_2078:
[----:B------:R-:W-:Y:S04]  /*2ef0*/  BSSY B0, `(.L_x_2079) ;  /* 0x000000e000007945 */ /* 0x000fe80003800000 */
[----:B------:R-:W-:Y:S05]  /*2f00*/  @P1 BRA `(.L_x_2080) ;  /* 0x0000000000301947 */ /* 0x000fea0003800000 */
[----:B------:R-:W-:Y:S01]  /*2f10*/  ULDC.64 UR12, c[0x0][0x270] ;  /* 0x00009c00000c7ab9 */ /* 0x000fe20000000a00 */
[----:B012---:R-:W-:Y:S01]  /*2f20*/  MOV R18, R34 ;  /* 0x0000002200127202 */ /* 0x007fe20000000f00 */
[----:B------:R-:W-:Y:S01]  /*2f30*/  IMAD R16, R43, UR12, RZ ;  /* 0x0000000c2b107c24 */ /* 0x000fe2000f8e02ff */
[----:B------:R-:W-:Y:S02]  /*2f40*/  MOV R19, R37 ;  /* 0x0000002500137202 */ /* 0x000fe40000000f00 */
        /* <DEDUP_REMOVED lines=8> */
.L_x_2080:
[----:B------:R-:W-:Y:S05]  /*2fd0*/  BSYNC B0 ;  /* 0x0000000000007941 */ /* 0x000fea0003800000 */
.L_x_2079:
[----:B------:R-:W-:Y:S05]  /*2fe0*/  @!P6 BRA `(.L_x_2081) ;  /* 0x000000000028e947 */ /* 0x000fea0003800000 */
[----:B------:R-:W-:Y:S01]  /*2ff0*/  FMUL.FTZ R16, R29, -1.4426950216293334961 ;  /* 0xbfb8aa3b1d107820 */ /* 0x000fe20000410000 */
[----:B0123--:R-:W-:-:S05]  /*3000*/  FMUL.FTZ R19, R32, -1.4426950216293334961 ;  /* 0xbfb8aa3b20137820 */ /* 0x00ffca0000410000 */
        /* <DEDUP_REMOVED lines=8> */
.L_x_2081:
[----:B------:R-:W-:Y:S04]  /*3090*/  BSSY B0, `(.L_x_2082) ;  /* 0x000000e000007945 */ /* 0x000fe80003800000 */
[----:B------:R-:W-:Y:S05]  /*30a0*/  @P2 BRA `(.L_x_2083) ;  /* 0x0000000000302947 */ /* 0x000fea0003800000 */
[----:B------:R-:W-:Y:S01]  /*30b0*/  ULDC.64 UR12, c[0x0][0x270] ;  /* 0x00009c00000c7ab9 */ /* 0x000fe20000000a00 */
[----:B0123--:R-:W-:Y:S01]  /*30c0*/  MOV R18, R34 ;  /* 0x0000002200127202 */ /* 0x00ffe20000000f00 */
        /* <DEDUP_REMOVED lines=10> */
.L_x_2083:
[----:B------:R-:W-:Y:S05]  /*3170*/  BSYNC B0 ;  /* 0x0000000000007941 */ /* 0x000fea0003800000 */
.L_x_2082:
[----:B------:R-:W-:Y:S05]  /*3180*/  @!P6 BRA `(.L_x_2084) ;  /* 0x000000000028e947 */ /* 0x000fea0003800000 */
[----:B------:R-:W-:Y:S01]  /*3190*/  FMUL.FTZ R16, R27, -1.4426950216293334961 ;  /* 0xbfb8aa3b1b107820 */ /* 0x000fe20000410000 */
[----:B01234-:R-:W-:-:S05]  /*31a0*/  FMUL.FTZ R19, R26, -1.4426950216293334961 ;  /* 0xbfb8aa3b1a137820 */ /* 0x01ffca0000410000 */
        /* <DEDUP_REMOVED lines=8> */
.L_x_2084:
[----:B------:R-:W-:Y:S04]  /*3230*/  BSSY B0, `(.L_x_2085) ;  /* 0x000000e000007945 */ /* 0x000fe80003800000 */
[----:B------:R-:W-:Y:S05]  /*3240*/  @P3 BRA `(.L_x_2086) ;  /* 0x0000000000303947 */ /* 0x000fea0003800000 */
[----:B------:R-:W-:Y:S01]  /*3250*/  ULDC.64 UR12, c[0x0][0x270] ;  /* 0x00009c00000c7ab9 */ /* 0x000fe20000000a00 */
[----:B01234-:R-:W-:Y:S01]  /*3260*/  MOV R18, R34 ;  /* 0x0000002200127202 */ /* 0x01ffe20000000f00 */
        /* <DEDUP_REMOVED lines=10> */
.L_x_2086:
[----:B------:R-:W-:Y:S05]  /*3310*/  BSYNC B0 ;  /* 0x0000000000007941 */ /* 0x000fea0003800000 */
.L_x_2085:
[----:B------:R-:W-:Y:S05]  /*3320*/  @!P6 BRA `(.L_x_2087) ;  /* 0x000000000028e947 */ /* 0x000fea0003800000 */
[----:B------:R-:W-:Y:S01]  /*3330*/  FMUL.FTZ R21, R17, -1.4426950216293334961 ;  /* 0xbfb8aa3b11157820 */ /* 0x000fe20000410000 */
[----:B------:R-:W-:-:S05]  /*3340*/  FMUL.FTZ R16, R20, -1.4426950216293334961 ;  /* 0xbfb8aa3b14107820 */ /* 0x000fca0000410000 */
[----:B------:R-:W5:Y:S08]  /*3350*/  MUFU.EX2 R21, R21 ;  /* 0x0000001500157308 */ /* 0x000f700000000800 */
[----:B------:R-:W0:Y:S01]  /*3360*/  MUFU.EX2 R16, R16 ;  /* 0x0000001000107308 */ /* 0x000e220000000800 */
[----:B-----5:R-:W-:-:S07]  /*3370*/  FADD.FTZ R22, R21, 1 ;  /* 0x3f80000015167421 */ /* 0x020fce0000010000 */
[----:B------:R-:W5:Y:S01]  /*3380*/  MUFU.RCP R22, R22 ;  /* 0x0000001600167308 */ /* 0x000f620000001000 */
[----:B01234-:R-:W-:-:S07]  /*3390*/  FADD.FTZ R18, R16, 1 ;  /* 0x3f80000010127421 */ /* 0x01ffce0000010000 */
[----:B------:R-:W0:Y:S01]  /*33a0*/  MUFU.RCP R19, R18 ;  /* 0x0000001200137308 */ /* 0x000e220000001000 */
[----:B-----5:R-:W-:Y:S01]  /*33b0*/  FMUL.FTZ R17, R17, R22 ;  /* 0x0000001611117220 */ /* 0x020fe20000410000 */
[----:B0-----:R-:W-:-:S07]  /*33c0*/  FMUL.FTZ R20, R20, R19 ;  /* 0x0000001314147220 */ /* 0x001fce0000410000 */
.L_x_2087:
[----:B------:R-:W-:Y:S04]  /*33d0*/  BSSY B0, `(.L_x_2088) ;  /* 0x000000d000007945 */ /* 0x000fe80003800000 */
[----:B------:R-:W-:Y:S05]  /*33e0*/  @P4 BRA `(.L_x_2089) ;  /* 0x00000000002c4947 */ /* 0x000fea0003800000 */
[----:B------:R-:W-:Y:S01]  /*33f0*/  ULDC.64 UR12, c[0x0][0x270] ;  /* 0x00009c00000c7ab9 */ /* 0x000fe20000000a00 */
[----:B------:R-:W-:Y:S01]  /*3400*/  MOV R35, R37 ;  /* 0x0000002500237202 */ /* 0x000fe20000000f00 */
[----:B------:R-:W-:Y:S01]  /*3410*/  IMAD R49, R49, UR12, RZ ;  /* 0x0000000c31317c24 */ /* 0x000fe2000f8e02ff */
[----:B------:R-:W-:Y:S01]  /*3420*/  F2FP.BF16.F32.PACK_AB R17, R17, R20 ;  /* 0x000000141111723e */ /* 0x000fe200000010ff */
[----:B------:R-:W-:-:S04]  /*3430*/  IMAD.WIDE.U32 R34, R14, UR12, R34 ;  /* 0x0000000c0e227c25 */ /* 0x000fc8000f8e0022 */
[----:B------:R-:W-:Y:S01]  /*3440*/  IMAD R49, R14, UR13, R49 ;  /* 0x0000000d0e317c24 */ /* 0x000fe2000f8e0231 */
[----:B------:R-:W-:Y:S02]  /*3450*/  ULDC.64 UR12, c[0x0][0x210] ;  /* 0x00008400000c7ab9 */ /* 0x000fe40000000a00 */
[----:B01234-:R-:W-:Y:S02]  /*3460*/  LEA R18, P1, R34, UR12, 0x1 ;  /* 0x0000000c22127c11 */ /* 0x01ffe4000f8208ff */
[----:B------:R-:W-:-:S04]  /*3470*/  IADD3 R49, R35, R49, RZ ;  /* 0x0000003123317210 */ /* 0x000fc80007ffe0ff */
[----:B------:R-:W-:-:S05]  /*3480*/  LEA.HI.X R19, R34, UR13, R49, 0x1, P1 ;  /* 0x0000000d22137c11 */ /* 0x000fca00088f0c31 */
[----:B------:R0:W-:Y:S02]  /*3490*/  STG.E desc[UR8][R18.64], R17 ;  /* 0x0000001112007986 */ /* 0x0001e4000c101908 */
.L_x_2089:
[----:B------:R-:W-:Y:S05]  /*34a0*/  BSYNC B0 ;  /* 0x0000000000007941 */ /* 0x000fea0003800000 */
.L_x_2088:
[----:B0-----:R-:W0:Y:S01]  /*34b0*/  LDC R17, c[0x0][0x10] ;  /* 0x00000400ff117b82 */ /* 0x001e220000000800 */
[----:B------:R-:W-:Y:S02]  /*34c0*/  IADD3 R6, R6, 0x1, RZ ;  /* 0x0000000106067810 */ /* 0x000fe40007ffe0ff */
[----:B0-----:R-:W-:-:S04]  /*34d0*/  IADD3 R4, R17, R4, RZ ;  /* 0x0000000411047210 */ /* 0x001fc80007ffe0ff */
[----:B------:R-:W-:-:S13]  /*34e0*/  ISETP.GE.AND P1, PT, R4, UR4, PT ;  /* 0x0000000404007c0c */ /* 0x000fda000bf26270 */
[----:B------:R-:W-:Y:S05]  /*34f0*/  @!P1 BRA `(.L_x_2090) ;  /* 0xffffffcc00609947 */ /* 0x000fea000383ffff */
[----:B------:R-:W-:Y:S05]  /*3500*/  EXIT ;  /* 0x000000000000794d */ /* 0x000fea0003800000 */
.L_x_2091:
        /* <DEDUP_REMOVED lines=15> */
.L_x_3262:


//--------------------- .text._Z35group_norm_nhwc_fwd_one_pass_kernelI11Bf16IOFp32WLi512ELi42ELi672EEv26Group_norm_nhwc_fwd_params --------------------------
	.section	.text._Z35group_norm_nhwc_fwd_one_pass_kernelI11Bf16IOFp32WLi512ELi42ELi672EEv26Group_norm_nhwc_fwd_params,"ax",@progbits
	.align	128
        .global         _Z35group_norm_nhwc_fwd_one_pass_kernelI11Bf16IOFp32WLi512ELi42ELi672EEv26Group_norm_nhwc_fwd_params
        .type           _Z35group_norm_nhwc_fwd_one_pass_kernelI11Bf16IOFp32WLi512ELi42ELi672EEv26Group_norm_nhwc_fwd_params,@function
        .size           _Z35group_norm_nhwc_fwd_one_pass_kernelI11Bf16IOFp32WLi512ELi42ELi672EEv26Group_norm_nhwc_fwd_params,(.L_x_3263 - _Z35group_norm_nhwc_fwd_one_pass_kernelI11Bf16IOFp32WLi512ELi42ELi672EEv26Group_norm_nhwc_fwd_params)
        .other          _Z35group_norm_nhwc_fwd_one_pass_kernelI11Bf16IOFp32WLi512ELi42ELi672EEv26Group_norm_nhwc_fwd_params,@"STO_CUDA_ENTRY STV_DEFAULT"
_Z35group_norm_nhwc_fwd_one_pass_kernelI11Bf16IOFp32WLi512ELi42ELi672EEv26Group_norm_nhwc_fwd_params:
.text._Z35group_norm_nhwc_fwd_one_pass_kernelI11Bf16IOFp32WLi512ELi42ELi672EEv26Group_norm_nhwc_fwd_params:
[----:B------:R-:W-:Y:S08]  /*0000*/  LDC R1, c[0x0][0x28] ;  /* 0x00000a00ff017b82 */ /* 0x000ff00000000800 */
[----:B------:R-:W0:Y:S01]  /*0010*/  S2UR UR6, SR_CTAID.Y ;  /* 0x00000000000679c3 */ /* 0x000e220000002600 */
[----:B------:R-:W-:Y:S01]  /*0020*/  ULDC UR5, c[0x0][0x288] ;  /* 0x0000a20000057ab9 */ /* 0x000fe20000000800 */
[----:B------:R-:W-:Y:S01]  /*0030*/  ULDC UR4, c[0x0][0x258] ;  /* 0x0000960000047ab9 */ /* 0x000fe20000000800 */
[----:B------:R-:W1:Y:S01]  /*0040*/  S2R R0, SR_TID.X ;  /* 0x0000000000007919 */ /* 0x000e620000002100 */
[----:B------:R-:W-:-:S04]  /*0050*/  UIMAD UR5, UR5, UR4, URZ ;  /* 0x00000004050572a4 */ /* 0x000fc8000f8e023f */
[----:B0-----:R-:W-:-:S06]  /*0060*/  UISETP.GE.AND UP0, UPT, UR6, UR5, UPT ;  /* 0x000000050600728c */ /* 0x001fcc000bf06270 */
[----:B------:R-:W-:-:S13]  /*0070*/  PLOP3.LUT P0, PT, PT, PT, UP0, 0x80, 0x0 ;  /* 0x000000000000781c */ /* 0x000fda0003f0f008 */
        /* <DEDUP_REMOVED lines=17> */
[----:B0-----:R-:W-:-:S04]  /*0190*/  IMAD R58, R58, UR9, R5 ;  /* 0x000000093a3a7c24 */ /* 0x001fc8000f8e0205 */
[C---:B------:R-:W-:Y:S01]  /*01a0*/  VIADD R40, R58.reuse, 0x1a0 ;  /* 0x000001a03a287836 */ /* 0x040fe20000000000 */
[C---:B------:R-:W-:Y:S02]  /*01b0*/  ISETP.GE.U32.AND P0, PT, R58.reuse, UR10, PT ;  /* 0x0000000a3a007c0c */ /* 0x040fe4000bf06070 */
[----:B------:R-:W-:Y:S01]  /*01c0*/  SHF.R.S32.HI R3, RZ, 0x1f, R58 ;  /* 0x0000001fff037819 */ /* 0x000fe2000001143a */
[----:B-1----:R-:W-:Y:S01]  /*01d0*/  ULEA UR4, UR7, UR4, 0x18 ;  /* 0x0000000407047291 */ /* 0x002fe2000f8ec03f */
[C---:B------:R-:W-:Y:S02]  /*01e0*/  IADD3 R4, R58.reuse, 0x20, RZ ;  /* 0x000000203a047810 */ /* 0x040fe40007ffe0ff */
[----:B------:R-:W-:Y:S01]  /*01f0*/  ISETP.GE.AND.EX P0, PT, R3, UR11, PT, P0 ;  /* 0x0000000b03007c0c */ /* 0x000fe2000bf06300 */
[----:B------:R-:W-:Y:S01]  /*0200*/  ULDC.64 UR10, c[0x0][0x208] ;  /* 0x00008200000a7ab9 */ /* 0x000fe20000000a00 */
[C---:B------:R-:W-:Y:S02]  /*0210*/  IADD3 R5, R58.reuse, 0x40, RZ ;  /* 0x000000403a057810 */ /* 0x040fe40007ffe0ff */
[----:B------:R-:W-:-:S02]  /*0220*/  IADD3 R6, R58, 0x60, RZ ;  /* 0x000000603a067810 */ /* 0x000fc40007ffe0ff */
[C---:B------:R-:W-:Y:S02]  /*0230*/  IADD3 R7, R58.reuse, 0x80, RZ ;  /* 0x000000803a077810 */ /* 0x040fe40007ffe0ff */
[C---:B------:R-:W-:Y:S02]  /*0240*/  IADD3 R8, R58.reuse, 0xa0, RZ ;  /* 0x000000a03a087810 */ /* 0x040fe40007ffe0ff */
[C---:B------:R-:W-:Y:S02]  /*0250*/  IADD3 R9, R58.reuse, 0xc0, RZ ;  /* 0x000000c03a097810 */ /* 0x040fe40007ffe0ff */
[C---:B------:R-:W-:Y:S02]  /*0260*/  IADD3 R10, R58.reuse, 0xe0, RZ ;  /* 0x000000e03a0a7810 */ /* 0x040fe40007ffe0ff */
[C---:B------:R-:W-:Y:S02]  /*0270*/  IADD3 R11, R58.reuse, 0x100, RZ ;  /* 0x000001003a0b7810 */ /* 0x040fe40007ffe0ff */
[----:B------:R-:W-:-:S02]  /*0280*/  IADD3 R12, R58, 0x120, RZ ;  /* 0x000001203a0c7810 */ /* 0x000fc40007ffe0ff */
[----:B------:R-:W-:Y:S02]  /*0290*/  IADD3 R13, R58, 0x140, RZ ;  /* 0x000001403a0d7810 */ /* 0x000fe40007ffe0ff */
[----:B------:R-:W-:Y:S02]  /*02a0*/  ISETP.LT.U32.AND P0, PT, R0, 0x2a0, !P0 ;  /* 0x000002a00000780c */ /* 0x000fe40004701070 */
[C---:B------:R-:W-:Y:S02]  /*02b0*/  IADD3 R14, R58.reuse, 0x160, RZ ;  /* 0x000001603a0e7810 */ /* 0x040fe40007ffe0ff */
[C---:B------:R-:W-:Y:S02]  /*02c0*/  IADD3 R15, R58.reuse, 0x180, RZ ;  /* 0x000001803a0f7810 */ /* 0x040fe40007ffe0ff */
[C---:B------:R-:W-:Y:S02]  /*02d0*/  IADD3 R41, R58.reuse, 0x1c0, RZ ;  /* 0x000001c03a297810 */ /* 0x040fe40007ffe0ff */
[----:B------:R-:W-:-:S02]  /*02e0*/  IADD3 R42, R58, 0x1e0, RZ ;  /* 0x000001e03a2a7810 */ /* 0x000fc40007ffe0ff */
[----:B------:R-:W-:Y:S01]  /*02f0*/  LEA R43, R43, UR4, 0x3 ;  /* 0x000000042b2b7c11 */ /* 0x000fe2000f8e18ff */
[----:B--2---:R-:W-:-:S06]  /*0300*/  UMOV UR4, URZ ;  /* 0x0000003f00047c82 */ /* 0x004fcc0008000000 */
.L_x_2149:
[----:B0-2---:R-:W0:Y:S01]  /*0310*/  LDC R25, c[0x0][0x288] ;  /* 0x0000a200ff197b82 */ /* 0x005e220000000800 */
[----:B------:R-:W-:Y:S01]  /*0320*/  ULDC.64 UR16, c[0x0][0x278] ;  /* 0x00009e0000107ab9 */ /* 0x000fe20000000a00 */
[----:B-1----:R-:W-:Y:S01]  /*0330*/  SHF.R.S32.HI R33, RZ, 0x1f, R8 ;  /* 0x0000001fff217819 */ /* 0x002fe20000011408 */
[----:B------:R-:W-:Y:S01]  /*0340*/  ULDC.64 UR14, c[0x0][0x280] ;  /* 0x0000a000000e7ab9 */ /* 0x000fe20000000a00 */
[----:B------:R-:W-:Y:S01]  /*0350*/  ISETP.GE.U32.AND P5, PT, R8, UR16, PT ;  /* 0x0000001008007c0c */ /* 0x000fe2000bfa6070 */
[----:B------:R-:W-:Y:S01]  /*0360*/  HFMA2.MMA R44, -RZ, RZ, 0, 0 ;  /* 0x00000000ff2c7435 */ /* 0x000fe200000001ff */
[----:B------:R-:W-:Y:S02]  /*0370*/  SHF.R.S32.HI R31, RZ, 0x1f, R7 ;  /* 0x0000001fff1f7819 */ /* 0x000fe40000011407 */
[----:B------:R-:W-:Y:S01]  /*0380*/  ISETP.GE.AND.EX P5, PT, R33, UR17, PT, P5 ;  /* 0x0000001121007c0c */ /* 0x000fe2000bfa6350 */
[----:B------:R-:W1:Y:S01]  /*0390*/  @P0 LDC.64 R28, c[0x0][0x220] ;  /* 0x00008800ff1c0b82 */ /* 0x000e620000000a00 */
[----:B------:R-:W-:-:S02]  /*03a0*/  ISETP.GE.U32.AND P4, PT, R7, UR16, PT ;  /* 0x0000001007007c0c */ /* 0x000fc4000bf86070 */
[C---:B------:R-:W-:Y:S02]  /*03b0*/  ISETP.GT.U32.OR P5, PT, R0.reuse, 0x29f, P5 ;  /* 0x0000029f0000780c */ /* 0x040fe40002fa4470 */
[----:B------:R-:W-:Y:S02]  /*03c0*/  ISETP.GE.AND.EX P4, PT, R31, UR17, PT, P4 ;  /* 0x000000111f007c0c */ /* 0x000fe4000bf86340 */
[----:B------:R-:W-:Y:S02]  /*03d0*/  SHF.R.S32.HI R39, RZ, 0x1f, R9 ;  /* 0x0000001fff277819 */ /* 0x000fe40000011409 */
[----:B------:R-:W-:Y:S02]  /*03e0*/  ISETP.GT.U32.OR P4, PT, R0, 0x29f, P4 ;  /* 0x0000029f0000780c */ /* 0x000fe40002784470 */
[----:B------:R-:W-:Y:S02]  /*03f0*/  SHF.R.S32.HI R37, RZ, 0x1f, R10 ;  /* 0x0000001fff257819 */ /* 0x000fe4000001140a */
[----:B0--34-:R-:W-:-:S04]  /*0400*/  IABS R19, R25 ;  /* 0x0000001900137213 */ /* 0x019fc80000000000 */
[----:B------:R-:W0:Y:S08]  /*0410*/  I2F.RP R18, R19 ;  /* 0x0000001300127306 */ /* 0x000e300000209400 */
[----:B0-----:R-:W0:Y:S02]  /*0420*/  MUFU.RCP R18, R18 ;  /* 0x0000001200127308 */ /* 0x001e240000001000 */
[----:B0-----:R-:W-:-:S06]  /*0430*/  IADD3 R16, R18, 0xffffffe, RZ ;  /* 0x0ffffffe12107810 */ /* 0x001fcc0007ffe0ff */
[----:B------:R0:W2:Y:S02]  /*0440*/  F2I.FTZ.U32.TRUNC.NTZ R17, R16 ;  /* 0x0000001000117305 */ /* 0x0000a4000021f000 */
[----:B0-----:R-:W-:Y:S01]  /*0450*/  HFMA2.MMA R16, -RZ, RZ, 0, 0 ;  /* 0x00000000ff107435 */ /* 0x001fe200000001ff */
[----:B--2---:R-:W-:-:S05]  /*0460*/  IADD3 R20, RZ, -R17, RZ ;  /* 0x80000011ff147210 */ /* 0x004fca0007ffe0ff */
[----:B------:R-:W-:Y:S01]  /*0470*/  IMAD R21, R20, R19, RZ ;  /* 0x0000001314157224 */ /* 0x000fe200078e02ff */
[----:B------:R-:W-:-:S03]  /*0480*/  IABS R20, UR6 ;  /* 0x0000000600147c13 */ /* 0x000fc60008000000 */
[----:B------:R-:W-:Y:S01]  /*0490*/  IMAD.HI.U32 R17, R17, R21, R16 ;  /* 0x0000001511117227 */ /* 0x000fe200078e0010 */
[----:B------:R-:W-:-:S04]  /*04a0*/  LOP3.LUT R16, R25, UR6, RZ, 0x3c, !PT ;  /* 0x0000000619107c12 */ /* 0x000fc8000f8e3cff */
[----:B------:R-:W-:Y:S01]  /*04b0*/  ISETP.GE.AND P3, PT, R16, RZ, PT ;  /* 0x000000ff1000720c */ /* 0x000fe20003f66270 */
[----:B------:R-:W-:-:S05]  /*04c0*/  IMAD.HI.U32 R17, R17, R20, RZ ;  /* 0x0000001411117227 */ /* 0x000fca00078e00ff */
[----:B------:R-:W-:-:S05]  /*04d0*/  IADD3 R18, -R17, RZ, RZ ;  /* 0x000000ff11127210 */ /* 0x000fca0007ffe1ff */
[C---:B------:R-:W-:Y:S02]  /*04e0*/  IMAD R18, R19.reuse, R18, R20 ;  /* 0x0000001213127224 */ /* 0x040fe400078e0214 */
[----:B------:R-:W0:Y:S03]  /*04f0*/  @P0 LDC.64 R20, c[0x0][0x270] ;  /* 0x00009c00ff140b82 */ /* 0x000e260000000a00 */
[----:B------:R-:W-:-:S13]  /*0500*/  ISETP.GT.U32.AND P2, PT, R19, R18, PT ;  /* 0x000000121300720c */ /* 0x000fda0003f44070 */
[-C--:B------:R-:W-:Y:S02]  /*0510*/  @!P2 IADD3 R18, R18, -R19.reuse, RZ ;  /* 0x800000131212a210 */ /* 0x080fe40007ffe0ff */
[----:B------:R-:W-:Y:S02]  /*0520*/  @!P2 IADD3 R17, R17, 0x1, RZ ;  /* 0x000000011111a810 */ /* 0x000fe40007ffe0ff */
[----:B------:R-:W-:Y:S02]  /*0530*/  ISETP.GE.U32.AND P1, PT, R18, R19, PT ;  /* 0x000000131200720c */ /* 0x000fe40003f26070 */
[----:B------:R-:W-:Y:S01]  /*0540*/  ISETP.NE.AND P2, PT, R25, RZ, PT ;  /* 0x000000ff1900720c */ /* 0x000fe20003f45270 */
[----:B------:R-:W2:Y:S10]  /*0550*/  @!P5 LDC.64 R18, c[0x0][0x270] ;  /* 0x00009c00ff12db82 */ /* 0x000eb40000000a00 */
[----:B------:R-:W-:-:S02]  /*0560*/  @P1 IADD3 R17, R17, 0x1, RZ ;  /* 0x0000000111111810 */ /* 0x000fc40007ffe0ff */
[----:B------:R-:W-:Y:S02]  /*0570*/  ISETP.GE.U32.AND P1, PT, R9, UR16, PT ;  /* 0x0000001009007c0c */ /* 0x000fe4000bf26070 */
[----:B------:R-:W-:Y:S02]  /*0580*/  MOV R23, R17 ;  /* 0x0000001100177202 */ /* 0x000fe40000000f00 */
[----:B------:R-:W-:Y:S02]  /*0590*/  SHF.R.S32.HI R17, RZ, 0x1f, R59 ;  /* 0x0000001fff117819 */ /* 0x000fe4000001143b */
[----:B------:R-:W-:Y:S02]  /*05a0*/  @!P3 IADD3 R23, -R23, RZ, RZ ;  /* 0x000000ff1717b210 */ /* 0x000fe40007ffe1ff */
[----:B------:R-:W-:Y:S02]  /*05b0*/  @!P2 LOP3.LUT R23, RZ, R25, RZ, 0x33, !PT ;  /* 0x00000019ff17a212 */ /* 0x000fe400078e33ff */
[----:B------:R-:W-:-:S02]  /*05c0*/  ISETP.GE.AND.EX P1, PT, R39, UR17, PT, P1 ;  /* 0x0000001127007c0c */ /* 0x000fc4000bf26310 */
[----:B------:R-:W-:Y:S01]  /*05d0*/  IADD3 R62, -R23, RZ, RZ ;  /* 0x000000ff173e7210 */ /* 0x000fe20007ffe1ff */
[----:B--2---:R-:W-:Y:S01]  /*05e0*/  @!P5 IMAD R33, R33, R18, RZ ;  /* 0x000000122121d224 */ /* 0x004fe200078e02ff */
[----:B------:R-:W-:Y:S02]  /*05f0*/  SHF.R.S32.HI R16, RZ, 0x1f, R23 ;  /* 0x0000001fff107819 */ /* 0x000fe40000011417 */
[----:B------:R-:W-:Y:S01]  /*0600*/  ISETP.GT.U32.OR P1, PT, R0, 0x29f, P1 ;  /* 0x0000029f0000780c */ /* 0x000fe20000f24470 */
[----:B------:R-:W-:Y:S01]  /*0610*/  IMAD R62, R25, R62, UR6 ;  /* 0x00000006193e7e24 */ /* 0x000fe2000f8e023e */
[----:B------:R-:W-:Y:S01]  /*0620*/  ISETP.GE.U32.AND P3, PT, R10, UR16, PT ;  /* 0x000000100a007c0c */ /* 0x000fe2000bf66070 */
[----:B------:R-:W-:Y:S01]  /*0630*/  IMAD R22, R16, UR14, RZ ;  /* 0x0000000e10167c24 */ /* 0x000fe2000f8e02ff */
[----:B------:R-:W2:Y:S01]  /*0640*/  @!P5 LDC.64 R24, c[0x0][0x220] ;  /* 0x00008800ff18db82 */ /* 0x000ea20000000a00 */
[----:B------:R-:W-:Y:S01]  /*0650*/  IMAD R62, R62, 0x2a, RZ ;  /* 0x0000002a3e3e7824 */ /* 0x000fe200078e02ff */
[----:B------:R-:W-:Y:S01]  /*0660*/  ISETP.GE.AND.EX P3, PT, R37, UR17, PT, P3 ;  /* 0x0000001125007c0c */ /* 0x000fe2000bf66330 */
[----:B------:R-:W-:-:S02]  /*0670*/  IMAD R73, R23, UR15, R22 ;  /* 0x0000000f17497c24 */ /* 0x000fc4000f8e0216 */
[----:B0-----:R-:W-:Y:S01]  /*0680*/  @P0 IMAD R22, R3, R20, RZ ;  /* 0x0000001403160224 */ /* 0x001fe200078e02ff */
[----:B------:R-:W-:Y:S01]  /*0690*/  IADD3 R70, P2, R59, R62, RZ ;  /* 0x0000003e3b467210 */ /* 0x000fe20007f5e0ff */
[----:B------:R-:W-:Y:S01]  /*06a0*/  @!P5 IMAD R45, R8, R19, R33 ;  /* 0x00000013082dd224 */ /* 0x000fe200078e0221 */
[----:B------:R-:W-:Y:S01]  /*06b0*/  ISETP.GT.U32.OR P3, PT, R0, 0x29f, P3 ;  /* 0x0000029f0000780c */ /* 0x000fe20001f64470 */
[----:B------:R-:W-:Y:S01]  /*06c0*/  @P0 IMAD R35, R58, R21, R22 ;  /* 0x000000153a230224 */ /* 0x000fe200078e0216 */
[----:B------:R-:W-:Y:S02]  /*06d0*/  LEA.HI.X.SX32 R71, R62, R17, 0x1, P2 ;  /* 0x000000113e477211 */ /* 0x000fe400010f0eff */
[----:B------:R-:W0:Y:S01]  /*06e0*/  @!P4 LDC.64 R16, c[0x0][0x270] ;  /* 0x00009c00ff10cb82 */ /* 0x000e220000000a00 */
[----:B------:R-:W-:-:S04]  /*06f0*/  IMAD.WIDE.U32 R70, R23, UR14, R70 ;  /* 0x0000000e17467c25 */ /* 0x000fc8000f8e0046 */
[----:B------:R-:W-:Y:S01]  /*0700*/  @P0 IMAD.MOV.U32 R72, RZ, RZ, R70 ;  /* 0x000000ffff480224 */ /* 0x000fe200078e0046 */
[----:B------:R-:W-:Y:S02]  /*0710*/  IADD3 R73, R71, R73, RZ ;  /* 0x0000004947497210 */ /* 0x000fe40007ffe0ff */
[----:B------:R-:W3:Y:S01]  /*0720*/  @!P4 LDC.64 R22, c[0x0][0x220] ;  /* 0x00008800ff16cb82 */ /* 0x000ee20000000a00 */
[----:B------:R-:W-:Y:S02]  /*0730*/  @!P5 MOV R32, R70 ;  /* 0x000000460020d202 */ /* 0x000fe40000000f00 */
[----:B------:R-:W-:Y:S01]  /*0740*/  @!P5 MOV R33, R73 ;  /* 0x000000490021d202 */ /* 0x000fe20000000f00 */
[----:B------:R-:W-:-:S04]  /*0750*/  @P0 IMAD.WIDE.U32 R26, R58, R20, R72 ;  /* 0x000000143a1a0225 */ /* 0x000fc800078e0048 */
[----:B------:R-:W4:Y:S01]  /*0760*/  @!P1 LDC.64 R20, c[0x0][0x270] ;  /* 0x00009c00ff149b82 */ /* 0x000f220000000a00 */
[----:B------:R-:W-:Y:S01]  /*0770*/  @P0 IADD3 R27, R27, R35, RZ ;  /* 0x000000231b1b0210 */ /* 0x000fe20007ffe0ff */
[----:B------:R-:W-:Y:S01]  /*0780*/  @!P5 IMAD.WIDE.U32 R32, R8, R18, R32 ;  /* 0x000000120820d225 */ /* 0x000fe200078e0020 */
[C---:B-1----:R-:W-:Y:S02]  /*0790*/  @P0 LEA R28, P2, R26.reuse, R28, 0x1 ;  /* 0x0000001c1a1c0211 */ /* 0x042fe400078408ff */
[----:B------:R-:W-:Y:S02]  /*07a0*/  SHF.R.S32.HI R35, RZ, 0x1f, R11 ;  /* 0x0000001fff237819 */ /* 0x000fe4000001140b */
[----:B------:R-:W-:Y:S01]  /*07b0*/  @P0 LEA.HI.X R29, R26, R29, R27, 0x1, P2 ;  /* 0x0000001d1a1d0211 */ /* 0x000fe200010f0c1b */
[----:B0-----:R-:W-:Y:S01]  /*07c0*/  @!P4 IMAD R30, R31, R16, RZ ;  /* 0x000000101f1ec224 */ /* 0x001fe200078e02ff */
[----:B------:R-:W-:Y:S01]  /*07d0*/  @!P4 MOV R26, R70 ;  /* 0x00000046001ac202 */ /* 0x000fe20000000f00 */
[----:B------:R-:W0:Y:S01]  /*07e0*/  @!P1 LDC.64 R18, c[0x0][0x220] ;  /* 0x00008800ff129b82 */ /* 0x000e220000000a00 */
[----:B------:R-:W-:Y:S01]  /*07f0*/  @!P4 MOV R27, R73 ;  /* 0x00000049001bc202 */ /* 0x000fe20000000f00 */
[----:B------:R-:W-:Y:S01]  /*0800*/  @!P4 IMAD R31, R7, R17, R30 ;  /* 0x00000011071fc224 */ /* 0x000fe200078e021e */
[----:B------:R-:W-:Y:S01]  /*0810*/  ISETP.GE.U32.AND P2, PT, R11, UR16, PT ;  /* 0x000000100b007c0c */ /* 0x000fe2000bf46070 */
[----:B------:R-:W-:-:S03]  /*0820*/  @!P4 IMAD.WIDE.U32 R26, R7, R16, R26 ;  /* 0x00000010071ac225 */ /* 0x000fc600078e001a */
[----:B------:R-:W-:Y:S01]  /*0830*/  ISETP.GE.AND.EX P2, PT, R35, UR17, PT, P2 ;  /* 0x0000001123007c0c */ /* 0x000fe2000bf46320 */
[----:B------:R-:W1:Y:S01]  /*0840*/  @!P3 LDC.64 R16, c[0x0][0x270] ;  /* 0x00009c00ff10bb82 */ /* 0x000e620000000a00 */
[----:B------:R-:W-:Y:S02]  /*0850*/  @!P4 IADD3 R27, R27, R31, RZ ;  /* 0x0000001f1b1bc210 */ /* 0x000fe40007ffe0ff */
[----:B---3--:R-:W-:Y:S01]  /*0860*/  @!P4 LEA R30, P6, R26, R22, 0x1 ;  /* 0x000000161a1ec211 */ /* 0x008fe200078c08ff */
[----:B----4-:R-:W-:Y:S01]  /*0870*/  @!P1 IMAD R34, R39, R20, RZ ;  /* 0x0000001427229224 */ /* 0x010fe200078e02ff */
[----:B------:R-:W-:Y:S02]  /*0880*/  ISETP.GT.U32.OR P2, PT, R0, 0x29f, P2 ;  /* 0x0000029f0000780c */ /* 0x000fe40001744470 */
[----:B------:R-:W-:Y:S02]  /*0890*/  @!P4 LEA.HI.X R31, R26, R23, R27, 0x1, P6 ;  /* 0x000000171a1fc211 */ /* 0x000fe400030f0c1b */
[----:B------:R-:W-:Y:S01]  /*08a0*/  @!P5 IADD3 R27, R33, R45, RZ ;  /* 0x0000002d211bd210 */ /* 0x000fe20007ffe0ff */
[----:B------:R-:W3:Y:S01]  /*08b0*/  @!P3 LDC.64 R22, c[0x0][0x220] ;  /* 0x00008800ff16bb82 */ /* 0x000ee20000000a00 */
[----:B--2---:R-:W-:Y:S01]  /*08c0*/  @!P5 LEA R26, P6, R32, R24, 0x1 ;  /* 0x00000018201ad211 */ /* 0x004fe200078c08ff */
[----:B------:R2:W4:Y:S01]  /*08d0*/  @!P4 LDG.E R44, desc[UR10][R30.64] ;  /* 0x0000000a1e2cc981 */ /* 0x000522000c1e1900 */
[----:B------:R-:W-:-:S02]  /*08e0*/  SHF.R.S32.HI R39, RZ, 0x1f, R12 ;  /* 0x0000001fff277819 */ /* 0x000fc4000001140c */
[----:B------:R-:W-:Y:S01]  /*08f0*/  @!P5 LEA.HI.X R27, R32, R25, R27, 0x1, P6 ;  /* 0x00000019201bd211 */ /* 0x000fe200030f0c1b */
[----:B------:R-:W-:Y:S01]  /*0900*/  @!P1 IMAD R25, R9, R21, R34 ;  /* 0x0000001509199224 */ /* 0x000fe200078e0222 */
[----:B------:R-:W-:Y:S02]  /*0910*/  ISETP.GE.U32.AND P6, PT, R12, UR16, PT ;  /* 0x000000100c007c0c */ /* 0x000fe4000bfc6070 */
[----:B------:R-:W-:Y:S02]  /*0920*/  @!P1 MOV R32, R70 ;  /* 0x0000004600209202 */ /* 0x000fe40000000f00 */
[----:B------:R-:W-:Y:S02]  /*0930*/  @!P1 MOV R33, R73 ;  /* 0x0000004900219202 */ /* 0x000fe40000000f00 */
[----:B------:R-:W-:Y:S01]  /*0940*/  ISETP.GE.AND.EX P6, PT, R39, UR17, PT, P6 ;  /* 0x0000001127007c0c */ /* 0x000fe2000bfc6360 */
[----:B-1----:R-:W-:Y:S01]  /*0950*/  @!P3 IMAD R37, R37, R16, RZ ;  /* 0x000000102525b224 */ /* 0x002fe200078e02ff */
[----:B------:R-:W-:Y:S01]  /*0960*/  MOV R45, RZ ;  /* 0x000000ff002d7202 */ /* 0x000fe20000000f00 */
[----:B------:R-:W-:-:S02]  /*0970*/  @!P1 IMAD.WIDE.U32 R32, R9, R20, R32 ;  /* 0x0000001409209225 */ /* 0x000fc400078e0020 */
[----:B------:R-:W1:Y:S01]  /*0980*/  @!P2 LDC.64 R20, c[0x0][0x270] ;  /* 0x00009c00ff14ab82 */ /* 0x000e620000000a00 */
[----:B------:R-:W-:Y:S01]  /*0990*/  ISETP.GT.U32.OR P6, PT, R0, 0x29f, P6 ;  /* 0x0000029f0000780c */ /* 0x000fe200037c4470 */
[----:B--2---:R-:W-:Y:S01]  /*09a0*/  @!P3 IMAD.MOV.U32 R31, RZ, RZ, R73 ;  /* 0x000000ffff1fb224 */ /* 0x004fe200078e0049 */
[----:B------:R-:W-:Y:S02]  /*09b0*/  @!P1 IADD3 R25, R33, R25, RZ ;  /* 0x0000001921199210 */ /* 0x000fe40007ffe0ff */
[----:B------:R-:W-:Y:S01]  /*09c0*/  @!P3 MOV R30, R70 ;  /* 0x00000046001eb202 */ /* 0x000fe20000000f00 */
[----:B------:R-:W-:Y:S01]  /*09d0*/  @!P3 IMAD R17, R10, R17, R37 ;  /* 0x000000110a11b224 */ /* 0x000fe200078e0225 */
[----:B0-----:R-:W-:Y:S01]  /*09e0*/  @!P1 LEA R24, P4, R32, R18, 0x1 ;  /* 0x0000001220189211 */ /* 0x001fe200078808ff */
[----:B------:R0:W2:Y:S01]  /*09f0*/  @!P5 LDG.E R45, desc[UR10][R26.64] ;  /* 0x0000000a1a2dd981 */ /* 0x0000a2000c1e1900 */
[----:B------:R-:W-:Y:S01]  /*0a00*/  SHF.R.S32.HI R37, RZ, 0x1f, R13 ;  /* 0x0000001fff257819 */ /* 0x000fe2000001140d */
[----:B------:R-:W-:Y:S01]  /*0a10*/  @!P3 IMAD.WIDE.U32 R30, R10, R16, R30 ;  /* 0x000000100a1eb225 */ /* 0x000fe200078e001e */
[----:B------:R-:W-:-:S02]  /*0a20*/  @!P1 LEA.HI.X R25, R32, R19, R25, 0x1, P4 ;  /* 0x0000001320199211 */ /* 0x000fc400020f0c19 */
[----:B------:R-:W-:Y:S02]  /*0a30*/  CS2R R46, SRZ ;  /* 0x00000000002e7805 */ /* 0x000fe4000001ff00 */
[----:B------:R-:W-:Y:S01]  /*0a40*/  ISETP.GE.U32.AND P4, PT, R13, UR16, PT ;  /* 0x000000100d007c0c */ /* 0x000fe2000bf86070 */
[----:B------:R-:W5:Y:S01]  /*0a50*/  @!P2 LDC.64 R18, c[0x0][0x220] ;  /* 0x00008800ff12ab82 */ /* 0x000f620000000a00 */
[----:B---3--:R-:W-:Y:S02]  /*0a60*/  @!P3 LEA R22, P5, R30, R22, 0x1 ;  /* 0x000000161e16b211 */ /* 0x008fe400078a08ff */
[----:B------:R-:W-:Y:S01]  /*0a70*/  ISETP.GE.AND.EX P4, PT, R37, UR17, PT, P4 ;  /* 0x0000001125007c0c */ /* 0x000fe2000bf86340 */
[----:B------:R-:W3:Y:S01]  /*0a80*/  @!P1 LDG.E R46, desc[UR10][R24.64] ;  /* 0x0000000a182e9981 */ /* 0x000ee2000c1e1900 */
[----:B0-----:R-:W-:Y:S02]  /*0a90*/  @!P3 IADD3 R26, R31, R17, RZ ;  /* 0x000000111f1ab210 */ /* 0x001fe40007ffe0ff */
[----:B------:R-:W-:Y:S01]  /*0aa0*/  ISETP.GT.U32.OR P4, PT, R0, 0x29f, P4 ;  /* 0x0000029f0000780c */ /* 0x000fe20002784470 */
[----:B------:R-:W0:Y:S01]  /*0ab0*/  @!P6 LDC.64 R16, c[0x0][0x270] ;  /* 0x00009c00ff10eb82 */ /* 0x000e220000000a00 */
[----:B------:R-:W-:Y:S01]  /*0ac0*/  @!P3 LEA.HI.X R23, R30, R23, R26, 0x1, P5 ;  /* 0x000000171e17b211 */ /* 0x000fe200028f0c1a */
[----:B-1----:R-:W-:Y:S01]  /*0ad0*/  @!P2 IMAD R26, R35, R20, RZ ;  /* 0x00000014231aa224 */ /* 0x002fe200078e02ff */
[----:B------:R-:W-:-:S03]  /*0ae0*/  SHF.R.S32.HI R49, RZ, 0x1f, R4 ;  /* 0x0000001fff317819 */ /* 0x000fc60000011404 */
[----:B------:R1:W3:Y:S01]  /*0af0*/  @!P3 LDG.E R47, desc[UR10][R22.64] ;  /* 0x0000000a162fb981 */ /* 0x0002e2000c1e1900 */
[----:B------:R-:W-:Y:S01]  /*0b00*/  ISETP.GE.U32.AND P3, PT, R4, UR16, PT ;  /* 0x0000001004007c0c */ /* 0x000fe2000bf66070 */
[----:B------:R-:W5:Y:S01]  /*0b10*/  @!P6 LDC.64 R34, c[0x0][0x220] ;  /* 0x00008800ff22eb82 */ /* 0x000f620000000a00 */
[----:B------:R-:W-:Y:S01]  /*0b20*/  SHF.R.S32.HI R31, RZ, 0x1f, R14 ;  /* 0x0000001fff1f7819 */ /* 0x000fe2000001140e */
[----:B------:R-:W-:Y:S01]  /*0b30*/  @!P2 IMAD R27, R11, R21, R26 ;  /* 0x000000150b1ba224 */ /* 0x000fe200078e021a */
[----:B------:R-:W-:Y:S02]  /*0b40*/  ISETP.GE.U32.AND P1, PT, R14, UR16, PT ;  /* 0x000000100e007c0c */ /* 0x000fe4000bf26070 */
[----:B-1----:R-:W-:-:S03]  /*0b50*/  @!P2 MOV R22, R70 ;  /* 0x000000460016a202 */ /* 0x002fc60000000f00 */
[----:B------:R-:W1:Y:S01]  /*0b60*/  @!P4 LDC.64 R32, c[0x0][0x270] ;  /* 0x00009c00ff20cb82 */ /* 0x000e620000000a00 */
[----:B------:R-:W-:Y:S02]  /*0b70*/  @!P2 MOV R23, R73 ;  /* 0x000000490017a202 */ /* 0x000fe40000000f00 */
[----:B------:R-:W-:Y:S01]  /*0b80*/  ISETP.GE.AND.EX P3, PT, R49, UR17, PT, P3 ;  /* 0x0000001131007c0c */ /* 0x000fe2000bf66330 */
[----:B------:R-:W-:Y:S01]  /*0b90*/  @!P2 IMAD.WIDE.U32 R20, R11, R20, R22 ;  /* 0x000000140b14a225 */ /* 0x000fe200078e0016 */
[----:B------:R-:W-:Y:S01]  /*0ba0*/  ISETP.GE.AND.EX P1, PT, R31, UR17, PT, P1 ;  /* 0x000000111f007c0c */ /* 0x000fe2000bf26310 */
[----:B------:R-:W-:Y:S01]  /*0bb0*/  HFMA2.MMA R48, -RZ, RZ, 0, 0 ;  /* 0x00000000ff307435 */ /* 0x000fe200000001ff */
[----:B------:R-:W-:Y:S01]  /*0bc0*/  ISETP.GT.U32.OR P3, PT, R0, 0x29f, P3 ;  /* 0x0000029f0000780c */ /* 0x000fe20001f64470 */
[----:B0-----:R-:W-:Y:S01]  /*0bd0*/  @!P6 IMAD R39, R39, R16, RZ ;  /* 0x000000102727e224 */ /* 0x001fe200078e02ff */
[----:B------:R-:W-:Y:S01]  /*0be0*/  @!P2 IADD3 R21, R21, R27, RZ ;  /* 0x0000001b1515a210 */ /* 0x000fe20007ffe0ff */
[----:B------:R-:W0:Y:S01]  /*0bf0*/  @!P4 LDC.64 R22, c[0x0][0x220] ;  /* 0x00008800ff16cb82 */ /* 0x000e220000000a00 */
[----:B-----5:R-:W-:-:S02]  /*0c00*/  @!P2 LEA R18, P5, R20, R18, 0x1 ;  /* 0x000000121412a211 */ /* 0x020fc400078a08ff */
[----:B------:R-:W-:Y:S02]  /*0c10*/  ISETP.GT.U32.OR P1, PT, R0, 0x29f, P1 ;  /* 0x0000029f0000780c */ /* 0x000fe40000f24470 */
[----:B------:R-:W-:Y:S02]  /*0c20*/  @!P2 LEA.HI.X R19, R20, R19, R21, 0x1, P5 ;  /* 0x000000131413a211 */ /* 0x000fe400028f0c15 */
[----:B------:R-:W-:Y:S02]  /*0c30*/  @!P6 MOV R20, R70 ;  /* 0x000000460014e202 */ /* 0x000fe40000000f00 */
[----:B------:R-:W-:Y:S02]  /*0c40*/  @!P6 MOV R21, R73 ;  /* 0x000000490015e202 */ /* 0x000fe40000000f00 */
[----:B------:R-:W-:Y:S01]  /*0c50*/  SHF.R.S32.HI R51, RZ, 0x1f, R5 ;  /* 0x0000001fff337819 */ /* 0x000fe20000011405 */
[C---:B------:R-:W-:Y:S01]  /*0c60*/  @!P6 IMAD R39, R12.reuse, R17, R39 ;  /* 0x000000110c27e224 */ /* 0x040fe200078e0227 */
[----:B------:R-:W-:Y:S01]  /*0c70*/  ISETP.GE.U32.AND P5, PT, R5, UR16, PT ;  /* 0x0000001005007c0c */ /* 0x000fe2000bfa6070 */
[----:B------:R-:W-:Y:S01]  /*0c80*/  @!P6 IMAD.WIDE.U32 R16, R12, R16, R20 ;  /* 0x000000100c10e225 */ /* 0x000fe200078e0014 */
[----:B------:R5:W3:Y:S01]  /*0c90*/  @!P2 LDG.E R48, desc[UR10][R18.64] ;  /* 0x0000000a1230a981 */ /* 0x000ae2000c1e1900 */
[----:B------:R-:W0:Y:S01]  /*0ca0*/  @!P3 LDC.64 R20, c[0x0][0x270] ;  /* 0x00009c00ff14bb82 */ /* 0x000e220000000a00 */
[----:B------:R-:W-:-:S02]  /*0cb0*/  ISETP.GE.AND.EX P5, PT, R51, UR17, PT, P5 ;  /* 0x0000001133007c0c */ /* 0x000fc4000bfa6350 */
[----:B------:R-:W-:Y:S02]  /*0cc0*/  @!P6 IADD3 R17, R17, R39, RZ ;  /* 0x000000271111e210 */ /* 0x000fe40007ffe0ff */
[----:B------:R-:W-:Y:S02]  /*0cd0*/  ISETP.GT.U32.OR P2, PT, R0, 0x29f, P5 ;  /* 0x0000029f0000780c */ /* 0x000fe40002f44470 */
[C---:B------:R-:W-:Y:S01]  /*0ce0*/  @!P6 LEA R34, P5, R16.reuse, R34, 0x1 ;  /* 0x000000221022e211 */ /* 0x040fe200078a08ff */
[----:B------:R-:W0:Y:S01]  /*0cf0*/  @!P1 LDC.64 R26, c[0x0][0x270] ;  /* 0x00009c00ff1a9b82 */ /* 0x000e220000000a00 */
[----:B-1----:R-:W-:Y:S02]  /*0d00*/  @!P4 IMAD R24, R37, R32, RZ ;  /* 0x000000202518c224 */ /* 0x002fe400078e02ff */
[----:B------:R-:W-:Y:S02]  /*0d10*/  @!P6 LEA.HI.X R35, R16, R35, R17, 0x1, P5 ;  /* 0x000000231023e211 */ /* 0x000fe400028f0c11 */
[----:B------:R-:W-:-:S02]  /*0d20*/  @!P4 MOV R16, R70 ;  /* 0x000000460010c202 */ /* 0x000fc40000000f00 */
[----:B------:R-:W-:Y:S02]  /*0d30*/  @!P4 MOV R17, R73 ;  /* 0x000000490011c202 */ /* 0x000fe40000000f00 */
[----:B------:R-:W-:Y:S01]  /*0d40*/  SHF.R.S32.HI R53, RZ, 0x1f, R6 ;  /* 0x0000001fff357819 */ /* 0x000fe20000011406 */
[----:B------:R-:W-:Y:S01]  /*0d50*/  HFMA2.MMA R50, -RZ, RZ, 0, 0 ;  /* 0x00000000ff327435 */ /* 0x000fe200000001ff */
[----:B------:R-:W-:Y:S01]  /*0d60*/  ISETP.GE.U32.AND P5, PT, R6, UR16, PT ;  /* 0x0000001006007c0c */ /* 0x000fe2000bfa6070 */
[C---:B------:R-:W-:Y:S01]  /*0d70*/  @!P4 IMAD R37, R13.reuse, R33, R24 ;  /* 0x000000210d25c224 */ /* 0x040fe200078e0218 */
[----:B-----5:R-:W1:Y:S01]  /*0d80*/  @!P2 LDC.64 R18, c[0x0][0x270] ;  /* 0x00009c00ff12ab82 */ /* 0x020e620000000a00 */
[----:B------:R-:W-:Y:S01]  /*0d90*/  @!P4 IMAD.WIDE.U32 R32, R13, R32, R16 ;  /* 0x000000200d20c225 */ /* 0x000fe200078e0010 */
[----:B------:R-:W-:-:S05]  /*0da0*/  ISETP.GE.AND.EX P5, PT, R53, UR17, PT, P5 ;  /* 0x0000001135007c0c */ /* 0x000fca000bfa6350 */
[----:B------:R5:W3:Y:S01]  /*0db0*/  @!P6 LDG.E R50, desc[UR10][R34.64] ;  /* 0x0000000a2232e981 */ /* 0x000ae2000c1e1900 */
[----:B------:R-:W1:Y:S01]  /*0dc0*/  @!P1 LDC.64 R16, c[0x0][0x220] ;  /* 0x00008800ff109b82 */ /* 0x000e620000000a00 */
[----:B------:R-:W-:-:S07]  /*0dd0*/  ISETP.GT.U32.OR P5, PT, R0, 0x29f, P5 ;  /* 0x0000029f0000780c */ /* 0x000fce0002fa4470 */
[----:B------:R-:W1:Y:S01]  /*0de0*/  @!P3 LDC.64 R24, c[0x0][0x220] ;  /* 0x00008800ff18bb82 */ /* 0x000e620000000a00 */
[----:B------:R-:W-:Y:S02]  /*0df0*/  @!P4 IADD3 R33, R33, R37, RZ ;  /* 0x000000252121c210 */ /* 0x000fe40007ffe0ff */
[C---:B0-----:R-:W-:Y:S01]  /*0e00*/  @!P4 LEA R30, P6, R32.reuse, R22, 0x1 ;  /* 0x00000016201ec211 */ /* 0x041fe200078c08ff */
[----:B------:R-:W-:Y:S01]  /*0e10*/  @!P3 IMAD R22, R49, R20, RZ ;  /* 0x000000143116b224 */ /* 0x000fe200078e02ff */
[----:B-----5:R-:W-:Y:S02]  /*0e20*/  @!P3 MOV R34, R70 ;  /* 0x000000460022b202 */ /* 0x020fe40000000f00 */
[----:B------:R-:W-:Y:S01]  /*0e30*/  @!P3 MOV R35, R73 ;  /* 0x000000490023b202 */ /* 0x000fe20000000f00 */
[----:B------:R-:W-:Y:S01]  /*0e40*/  @!P1 IMAD R36, R31, R26, RZ ;  /* 0x0000001a1f249224 */ /* 0x000fe200078e02ff */
[----:B------:R-:W-:Y:S01]  /*0e50*/  @!P4 LEA.HI.X R31, R32, R23, R33, 0x1, P6 ;  /* 0x00000017201fc211 */ /* 0x000fe200030f0c21 */
[C---:B------:R-:W-:Y:S01]  /*0e60*/  @!P3 IMAD R37, R4.reuse, R21, R22 ;  /* 0x000000150425b224 */ /* 0x040fe200078e0216 */
[----:B------:R-:W-:Y:S01]  /*0e70*/  @!P1 MOV R32, R70 ;  /* 0x0000004600209202 */ /* 0x000fe20000000f00 */
[----:B------:R-:W-:Y:S01]  /*0e80*/  HFMA2.MMA R52, -RZ, RZ, 0, 0 ;  /* 0x00000000ff347435 */ /* 0x000fe200000001ff */
[----:B------:R-:W-:Y:S01]  /*0e90*/  @!P3 IMAD.WIDE.U32 R34, R4, R20, R34 ;  /* 0x000000140422b225 */ /* 0x000fe200078e0022 */
[----:B------:R-:W0:Y:S03]  /*0ea0*/  @!P5 LDC.64 R22, c[0x0][0x270] ;  /* 0x00009c00ff16db82 */ /* 0x000e260000000a00 */
[----:B------:R-:W-:-:S05]  /*0eb0*/  @!P1 IMAD.MOV.U32 R33, RZ, RZ, R73 ;  /* 0x000000ffff219224 */ /* 0x000fca00078e0049 */
[----:B------:R-:W5:Y:S01]  /*0ec0*/  @!P2 LDC.64 R20, c[0x0][0x220] ;  /* 0x00008800ff14ab82 */ /* 0x000f620000000a00 */
[C---:B------:R-:W-:Y:S01]  /*0ed0*/  @!P1 IMAD.WIDE.U32 R32, R14.reuse, R26, R32 ;  /* 0x0000001a0e209225 */ /* 0x040fe200078e0020 */
[----:B------:R1:W3:Y:S03]  /*0ee0*/  @!P4 LDG.E R52, desc[UR10][R30.64] ;  /* 0x0000000a1e34c981 */ /* 0x0002e6000c1e1900 */
[----:B------:R-:W-:Y:S01]  /*0ef0*/  @!P1 IMAD R27, R14, R27, R36 ;  /* 0x0000001b0e1b9224 */ /* 0x000fe200078e0224 */
[----:B-1----:R-:W-:Y:S02]  /*0f00*/  @!P1 LEA R26, P6, R32, R16, 0x1 ;  /* 0x00000010201a9211 */ /* 0x002fe400078c08ff */
[----:B------:R-:W-:Y:S02]  /*0f10*/  @!P3 IADD3 R16, R35, R37, RZ ;  /* 0x000000252310b210 */ /* 0x000fe40007ffe0ff */
[----:B------:R-:W-:-:S02]  /*0f20*/  @!P3 LEA R24, P4, R34, R24, 0x1 ;  /* 0x000000182218b211 */ /* 0x000fc400078808ff */
[----:B------:R-:W-:Y:S02]  /*0f30*/  @!P1 IADD3 R27, R33, R27, RZ ;  /* 0x0000001b211b9210 */ /* 0x000fe40007ffe0ff */
[----:B------:R-:W-:Y:S02]  /*0f40*/  @!P3 LEA.HI.X R25, R34, R25, R16, 0x1, P4 ;  /* 0x000000192219b211 */ /* 0x000fe400020f0c10 */
[----:B------:R-:W-:Y:S02]  /*0f50*/  @!P2 MOV R30, R70 ;  /* 0x00000046001ea202 */ /* 0x000fe40000000f00 */
[----:B------:R-:W-:Y:S01]  /*0f60*/  @!P2 MOV R31, R73 ;  /* 0x00000049001fa202 */ /* 0x000fe20000000f00 */
[----:B------:R-:W-:Y:S01]  /*0f70*/  @!P2 IMAD R36, R51, R18, RZ ;  /* 0x000000123324a224 */ /* 0x000fe200078e02ff */
[----:B------:R-:W-:Y:S02]  /*0f80*/  @!P1 LEA.HI.X R27, R32, R17, R27, 0x1, P6 ;  /* 0x00000011201b9211 */ /* 0x000fe400030f0c1b */
[----:B------:R-:W-:Y:S01]  /*0f90*/  SHF.R.S32.HI R33, RZ, 0x1f, R15 ;  /* 0x0000001fff217819 */ /* 0x000fe2000001140f */
[----:B------:R-:W1:Y:S01]  /*0fa0*/  @!P5 LDC.64 R16, c[0x0][0x220] ;  /* 0x00008800ff10db82 */ /* 0x000e620000000a00 */
[----:B------:R-:W-:-:S02]  /*0fb0*/  ISETP.GE.U32.AND P4, PT, R15, UR16, PT ;  /* 0x000000100f007c0c */ /* 0x000fc4000bf86070 */
[----:B------:R-:W-:Y:S01]  /*0fc0*/  CS2R R54, SRZ ;  /* 0x0000000000367805 */ /* 0x000fe2000001ff00 */
[----:B------:R-:W-:Y:S01]  /*0fd0*/  @!P2 IMAD.WIDE.U32 R30, R5, R18, R30 ;  /* 0x00000012051ea225 */ /* 0x000fe200078e001e */
[----:B------:R-:W-:-:S03]  /*0fe0*/  ISETP.GE.AND.EX P4, PT, R33, UR17, PT, P4 ;  /* 0x0000001121007c0c */ /* 0x000fc6000bf86340 */
[----:B------:R-:W-:Y:S01]  /*0ff0*/  @!P2 IMAD R19, R5, R19, R36 ;  /* 0x000000130513a224 */ /* 0x000fe200078e0224 */
[----:B-----5:R-:W-:Y:S01]  /*1000*/  @!P2 LEA R18, P6, R30, R20, 0x1 ;  /* 0x000000141e12a211 */ /* 0x020fe200078c08ff */
[----:B------:R5:W3:Y:S01]  /*1010*/  @!P3 LDG.E R54, desc[UR10][R24.64] ;  /* 0x0000000a1836b981 */ /* 0x000ae2000c1e1900 */
[----:B------:R-:W-:Y:S01]  /*1020*/  ISETP.GT.U32.OR P4, PT, R0, 0x29f, P4 ;  /* 0x0000029f0000780c */ /* 0x000fe20002784470 */
[----:B0-----:R-:W-:Y:S01]  /*1030*/  @!P5 IMAD R20, R53, R22, RZ ;  /* 0x000000163514d224 */ /* 0x001fe200078e02ff */
[----:B------:R-:W-:Y:S02]  /*1040*/  @!P2 IADD3 R19, R31, R19, RZ ;  /* 0x000000131f13a210 */ /* 0x000fe40007ffe0ff */
[----:B------:R-:W-:Y:S02]  /*1050*/  SHF.R.S32.HI R39, RZ, 0x1f, R40 ;  /* 0x0000001fff277819 */ /* 0x000fe40000011428 */
[----:B------:R-:W-:Y:S01]  /*1060*/  ISETP.GE.U32.AND P3, PT, R40, UR16, PT ;  /* 0x0000001028007c0c */ /* 0x000fe2000bf66070 */
[----:B------:R-:W-:Y:S01]  /*1070*/  @!P5 IMAD R31, R6, R23, R20 ;  /* 0x00000017061fd224 */ /* 0x000fe200078e0214 */
[----:B------:R-:W-:-:S02]  /*1080*/  @!P2 LEA.HI.X R19, R30, R21, R19, 0x1, P6 ;  /* 0x000000151e13a211 */ /* 0x000fc400030f0c13 */
[----:B------:R-:W-:Y:S02]  /*1090*/  ISETP.GE.AND.EX P3, PT, R39, UR17, PT, P3 ;  /* 0x0000001127007c0c */ /* 0x000fe4000bf66330 */
[----:B------:R-:W-:Y:S02]  /*10a0*/  @!P5 MOV R20, R70 ;  /* 0x000000460014d202 */ /* 0x000fe40000000f00 */
[----:B------:R-:W-:Y:S02]  /*10b0*/  CS2R R56, SRZ ;  /* 0x0000000000387805 */ /* 0x000fe4000001ff00 */
[----:B------:R-:W-:Y:S01]  /*10c0*/  @!P5 MOV R21, R73 ;  /* 0x000000490015d202 */ /* 0x000fe20000000f00 */
[----:B------:R0:W3:Y:S01]  /*10d0*/  @!P2 LDG.E R55, desc[UR10][R18.64] ;  /* 0x0000000a1237a981 */ /* 0x0000e2000c1e1900 */
[----:B------:R-:W-:Y:S01]  /*10e0*/  ISETP.GT.U32.OR P3, PT, R0, 0x29f, P3 ;  /* 0x0000029f0000780c */ /* 0x000fe20001f64470 */
[----:B------:R-:W-:Y:S01]  /*10f0*/  @!P5 IMAD.WIDE.U32 R22, R6, R22, R20 ;  /* 0x000000160616d225 */ /* 0x000fe200078e0014 */
[----:B------:R-:W-:-:S02]  /*1100*/  SHF.R.S32.HI R35, RZ, 0x1f, R41 ;  /* 0x0000001fff237819 */ /* 0x000fc40000011429 */
[----:B------:R-:W4:Y:S01]  /*1110*/  @!P4 LDC.64 R20, c[0x0][0x270] ;  /* 0x00009c00ff14cb82 */ /* 0x000f220000000a00 */
[----:B------:R4:W3:Y:S01]  /*1120*/  @P0 LDG.E R56, desc[UR10][R28.64] ;  /* 0x0000000a1c380981 */ /* 0x0008e2000c1e1900 */
[----:B------:R-:W-:Y:S02]  /*1130*/  @!P5 IADD3 R23, R23, R31, RZ ;  /* 0x0000001f1717d210 */ /* 0x000fe40007ffe0ff */
[----:B-1----:R-:W-:-:S05]  /*1140*/  @!P5 LEA R30, P6, R22, R16, 0x1 ;  /* 0x00000010161ed211 */ /* 0x002fca00078c08ff */
[----:B-----5:R-:W1:Y:S01]  /*1150*/  @!P3 LDC.64 R24, c[0x0][0x270] ;  /* 0x00009c00ff18bb82 */ /* 0x020e620000000a00 */
[----:B------:R-:W-:Y:S02]  /*1160*/  @!P5 LEA.HI.X R31, R22, R17, R23, 0x1, P6 ;  /* 0x00000011161fd211 */ /* 0x000fe400030f0c17 */
[----:B------:R-:W-:Y:S02]  /*1170*/  ISETP.GE.U32.AND P6, PT, R41, UR16, PT ;  /* 0x0000001029007c0c */ /* 0x000fe4000bfc6070 */
[----:B------:R-:W-:Y:S01]  /*1180*/  SHF.R.S32.HI R37, RZ, 0x1f, R42 ;  /* 0x0000001fff257819 */ /* 0x000fe2000001142a */
[----:B------:R5:W3:Y:S01]  /*1190*/  @!P5 LDG.E R57, desc[UR10][R30.64] ;  /* 0x0000000a1e39d981 */ /* 0x000ae2000c1e1900 */
[----:B------:R-:W-:Y:S01]  /*11a0*/  ISETP.GE.AND.EX P6, PT, R35, UR17, PT, P6 ;  /* 0x0000001123007c0c */ /* 0x000fe2000bfc6360 */
[----:B------:R-:W2:Y:S01]  /*11b0*/  @!P4 LDC.64 R16, c[0x0][0x220] ;  /* 0x00008800ff10cb82 */ /* 0x000ea20000000a00 */
[----:B------:R-:W-:Y:S02]  /*11c0*/  ISETP.GE.U32.AND P2, PT, R42, UR16, PT ;  /* 0x000000102a007c0c */ /* 0x000fe4000bf46070 */
[----:B------:R-:W-:-:S02]  /*11d0*/  ISETP.GT.U32.OR P6, PT, R0, 0x29f, P6 ;  /* 0x0000029f0000780c */ /* 0x000fc400037c4470 */
[----:B------:R-:W-:-:S03]  /*11e0*/  ISETP.GE.AND.EX P2, PT, R37, UR17, PT, P2 ;  /* 0x0000001125007c0c */ /* 0x000fc6000bf46320 */
[----:B0-----:R-:W0:Y:S01]  /*11f0*/  @!P3 LDC.64 R18, c[0x0][0x220] ;  /* 0x00008800ff12bb82 */ /* 0x001e220000000a00 */
[----:B------:R-:W-:Y:S01]  /*1200*/  ISETP.GT.U32.OR P2, PT, R0, 0x29f, P2 ;  /* 0x0000029f0000780c */ /* 0x000fe20001744470 */
[----:B----4-:R-:W-:Y:S01]  /*1210*/  @!P4 IMAD R22, R33, R20, RZ ;  /* 0x000000142116c224 */ /* 0x010fe200078e02ff */
[----:B------:R-:W-:Y:S02]  /*1220*/  @!P4 MOV R32, R70 ;  /* 0x000000460020c202 */ /* 0x000fe40000000f00 */
[----:B------:R-:W-:Y:S01]  /*1230*/  @!P4 MOV R33, R73 ;  /* 0x000000490021c202 */ /* 0x000fe20000000f00 */
[C---:B------:R-:W-:Y:S02]  /*1240*/  @!P4 IMAD R29, R15.reuse, R21, R22 ;  /* 0x000000150f1dc224 */ /* 0x040fe400078e0216 */
[----:B------:R-:W4:Y:S01]  /*1250*/  @!P6 LDC.64 R22, c[0x0][0x270] ;  /* 0x00009c00ff16eb82 */ /* 0x000f220000000a00 */
[----:B------:R-:W-:Y:S01]  /*1260*/  CS2R R60, SRZ ;  /* 0x00000000003c7805 */ /* 0x000fe2000001ff00 */
[----:B------:R-:W-:Y:S01]  /*1270*/  @!P4 IMAD.WIDE.U32 R32, R15, R20, R32 ;  /* 0x000000140f20c225 */ /* 0x000fe200078e0020 */
[----:B-----5:R-:W-:-:S03]  /*1280*/  @!P3 MOV R31, R73 ;  /* 0x00000049001fb202 */ /* 0x020fc60000000f00 */
[-C--:B-1----:R-:W-:Y:S01]  /*1290*/  @!P3 IMAD R39, R39, R24.reuse, RZ ;  /* 0x000000182727b224 */ /* 0x082fe200078e02ff */
[----:B------:R4:W5:Y:S01]  /*12a0*/  @!P1 LDG.E R60, desc[UR10][R26.64] ;  /* 0x0000000a1a3c9981 */ /* 0x000962000c1e1900 */
[----:B------:R-:W-:Y:S01]  /*12b0*/  @!P3 IMAD.MOV.U32 R30, RZ, RZ, R70 ;  /* 0x000000ffff1eb224 */ /* 0x000fe200078e0046 */
[----:B------:R-:W1:Y:S01]  /*12c0*/  @!P2 LDC.64 R20, c[0x0][0x270] ;  /* 0x00009c00ff14ab82 */ /* 0x000e620000000a00 */
[C---:B------:R-:W-:Y:S01]  /*12d0*/  @!P3 IMAD R39, R40.reuse, R25, R39 ;  /* 0x000000192827b224 */ /* 0x040fe200078e0227 */
[----:B------:R-:W-:Y:S01]  /*12e0*/  @!P4 IADD3 R29, R33, R29, RZ ;  /* 0x0000001d211dc210 */ /* 0x000fe20007ffe0ff */
[----:B------:R-:W-:Y:S01]  /*12f0*/  @!P3 IMAD.WIDE.U32 R30, R40, R24, R30 ;  /* 0x00000018281eb225 */ /* 0x000fe200078e001e */
[----:B--2---:R-:W-:Y:S01]  /*1300*/  @!P4 LEA R28, P1, R32, R16, 0x1 ;  /* 0x00000010201cc211 */ /* 0x004fe200078208ff */
[----:B------:R-:W-:-:S03]  /*1310*/  HFMA2.MMA R63, -RZ, RZ, 0, 0 ;  /* 0x00000000ff3f7435 */ /* 0x000fc600000001ff */
[----:B------:R-:W2:Y:S01]  /*1320*/  @!P6 LDC.64 R24, c[0x0][0x220] ;  /* 0x00008800ff18eb82 */ /* 0x000ea20000000a00 */
[----:B------:R-:W-:Y:S02]  /*1330*/  @!P4 LEA.HI.X R29, R32, R17, R29, 0x1, P1 ;  /* 0x00000011201dc211 */ /* 0x000fe400008f0c1d */
[----:B------:R-:W-:Y:S02]  /*1340*/  @!P3 IADD3 R31, R31, R39, RZ ;  /* 0x000000271f1fb210 */ /* 0x000fe40007ffe0ff */
[C---:B0-----:R-:W-:Y:S01]  /*1350*/  @!P3 LEA R18, P1, R30.reuse, R18, 0x1 ;  /* 0x000000121e12b211 */ /* 0x041fe200078208ff */
[----:B------:R-:W5:Y:S02]  /*1360*/  @!P4 LDG.E R61, desc[UR10][R28.64] ;  /* 0x0000000a1c3dc981 */ /* 0x000f64000c1e1900 */
[----:B------:R-:W0:Y:S01]  /*1370*/  @!P2 LDC.64 R16, c[0x0][0x220] ;  /* 0x00008800ff10ab82 */ /* 0x000e220000000a00 */
[----:B------:R-:W-:Y:S01]  /*1380*/  @!P3 LEA.HI.X R19, R30, R19, R31, 0x1, P1 ;  /* 0x000000131e13b211 */ /* 0x000fe200008f0c1f */
[----:B----4-:R-:W-:-:S04]  /*1390*/  @!P6 IMAD R26, R35, R22, RZ ;  /* 0x00000016231ae224 */ /* 0x010fc800078e02ff */
[----:B------:R4:W5:Y:S01]  /*13a0*/  @!P3 LDG.E R63, desc[UR10][R18.64] ;  /* 0x0000000a123fb981 */ /* 0x000962000c1e1900 */
[----:B------:R-:W-:Y:S02]  /*13b0*/  @!P6 IMAD R27, R41, R23, R26 ;  /* 0x00000017291be224 */ /* 0x000fe400078e021a */
[----:B-1----:R-:W-:Y:S01]  /*13c0*/  @!P2 IMAD R37, R37, R20, RZ ;  /* 0x000000142525a224 */ /* 0x002fe200078e02ff */
[----:B----4-:R-:W-:Y:S02]  /*13d0*/  @!P6 MOV R18, R70 ;  /* 0x000000460012e202 */ /* 0x010fe40000000f00 */
[----:B------:R-:W-:-:S03]  /*13e0*/  @!P6 MOV R19, R73 ;  /* 0x000000490013e202 */ /* 0x000fc60000000f00 */
[----:B------:R-:W-:Y:S01]  /*13f0*/  @!P6 IMAD.WIDE.U32 R22, R41, R22, R18 ;  /* 0x000000162916e225 */ /* 0x000fe200078e0012 */
[----:B------:R-:W-:Y:S02]  /*1400*/  @!P2 MOV R18, R70 ;  /* 0x000000460012a202 */ /* 0x000fe40000000f00 */
[----:B------:R-:W-:Y:S01]  /*1410*/  @!P2 MOV R19, R73 ;  /* 0x000000490013a202 */ /* 0x000fe20000000f00 */
[C---:B------:R-:W-:Y:S01]  /*1420*/  @!P2 IMAD R37, R42.reuse, R21, R37 ;  /* 0x000000152a25a224 */ /* 0x040fe200078e0225 */
[----:B------:R-:W-:Y:S01]  /*1430*/  HFMA2.MMA R64, -RZ, RZ, 0, 0 ;  /* 0x00000000ff407435 */ /* 0x000fe200000001ff */
[----:B------:R-:W-:Y:S01]  /*1440*/  @!P6 IADD3 R23, R23, R27, RZ ;  /* 0x0000001b1717e210 */ /* 0x000fe20007ffe0ff */
[----:B------:R-:W-:Y:S01]  /*1450*/  @!P2 IMAD.WIDE.U32 R20, R42, R20, R18 ;  /* 0x000000142a14a225 */ /* 0x000fe200078e0012 */
[----:B--2---:R-:W-:-:S04]  /*1460*/  @!P6 LEA R24, P1, R22, R24, 0x1 ;  /* 0x000000181618e211 */ /* 0x004fc800078208ff */
[----:B------:R-:W-:Y:S02]  /*1470*/  @!P2 IADD3 R21, R21, R37, RZ ;  /* 0x000000251515a210 */ /* 0x000fe40007ffe0ff */
[----:B0-----:R-:W-:Y:S02]  /*1480*/  @!P2 LEA R16, P3, R20, R16, 0x1 ;  /* 0x000000101410a211 */ /* 0x001fe400078608ff */
[----:B------:R-:W-:Y:S02]  /*1490*/  @!P6 LEA.HI.X R25, R22, R25, R23, 0x1, P1 ;  /* 0x000000191619e211 */ /* 0x000fe400008f0c17 */
[----:B------:R-:W-:Y:S02]  /*14a0*/  MOV R67, RZ ;  /* 0x000000ff00437202 */ /* 0x000fe40000000f00 */
[----:B------:R-:W-:Y:S01]  /*14b0*/  @!P2 LEA.HI.X R17, R20, R17, R21, 0x1, P3 ;  /* 0x000000111411a211 */ /* 0x000fe200018f0c15 */
[----:B------:R0:W2:Y:S04]  /*14c0*/  @!P6 LDG.E R64, desc[UR10][R24.64] ;  /* 0x0000000a1840e981 */ /* 0x0000a8000c1e1900 */
[----:B------:R1:W4:Y:S01]  /*14d0*/  @!P2 LDG.E R67, desc[UR10][R16.64] ;  /* 0x0000000a1043a981 */ /* 0x000322000c1e1900 */
[----:B------:R-:W-:-:S04]  /*14e0*/  PRMT R18, R44, 0x7632, R18 ;  /* 0x000076322c127816 */ /* 0x000fc80000000012 */
[----:B------:R-:W-:Y:S01]  /*14f0*/  SHF.L.U32 R19, R18, 0x10, RZ ;  /* 0x0000001012137819 */ /* 0x000fe200000006ff */
[----:B------:R-:W-:-:S04]  /*1500*/  IMAD.U32 R18, R44, 0x10000, RZ ;  /* 0x000100002c127824 */ /* 0x000fc800078e00ff */
[----:B------:R-:W-:Y:S01]  /*1510*/  FMUL.FTZ R21, R19, R19 ;  /* 0x0000001313157220 */ /* 0x000fe20000410000 */
[----:B------:R-:W-:-:S03]  /*1520*/  FADD.FTZ R26, R18, R19 ;  /* 0x00000013121a7221 */ /* 0x000fc60000010000 */
[----:B0-----:R-:W-:Y:S01]  /*1530*/  FFMA.FTZ R24, R18, R18, R21 ;  /* 0x0000001212187223 */ /* 0x001fe20000010015 */
[----:B------:R-:W-:-:S04]  /*1540*/  PRMT R20, R45, 0x7632, R20 ;  /* 0x000076322d147816 */ /* 0x000fc80000000014 */
[----:B------:R-:W-:Y:S02]  /*1550*/  SHF.L.U32 R23, R20, 0x10, RZ ;  /* 0x0000001014177819 */ /* 0x000fe400000006ff */
[----:B------:R-:W-:Y:S02]  /*1560*/  SHF.L.U32 R22, R45, 0x10, RZ ;  /* 0x000000102d167819 */ /* 0x000fe400000006ff */
[----:B---3--:R-:W-:Y:S01]  /*1570*/  PRMT R20, R46, 0x7632, R20 ;  /* 0x000076322e147816 */ /* 0x008fe20000000014 */
[----:B-1----:R-:W-:-:S03]  /*1580*/  FMUL.FTZ R17, R23, R23 ;  /* 0x0000001717117220 */ /* 0x002fc60000410000 */
[----:B------:R-:W-:Y:S01]  /*1590*/  SHF.L.U32 R21, R20, 0x10, RZ ;  /* 0x0000001014157819 */ /* 0x000fe200000006ff */
[----:B------:R-:W-:Y:S01]  /*15a0*/  FADD.FTZ R23, R22, R23 ;  /* 0x0000001716177221 */ /* 0x000fe20000010000 */
[----:B------:R-:W-:Y:S01]  /*15b0*/  SHF.L.U32 R20, R46, 0x10, RZ ;  /* 0x000000102e147819 */ /* 0x000fe200000006ff */
[----:B------:R-:W-:Y:S01]  /*15c0*/  FFMA.FTZ R22, R22, R22, R17 ;  /* 0x0000001616167223 */ /* 0x000fe20000010011 */
[----:B------:R-:W-:Y:S01]  /*15d0*/  PRMT R16, R47, 0x7632, R16 ;  /* 0x000076322f107816 */ /* 0x000fe20000000010 */
[----:B------:R-:W-:-:S03]  /*15e0*/  FMUL.FTZ R17, R21, R21 ;  /* 0x0000001515117220 */ /* 0x000fc60000410000 */
[----:B------:R-:W-:Y:S01]  /*15f0*/  SHF.L.U32 R16, R16, 0x10, RZ ;  /* 0x0000001010107819 */ /* 0x000fe200000006ff */
[C---:B------:R-:W-:Y:S01]  /*1600*/  FADD.FTZ R21, R20.reuse, R21 ;  /* 0x0000001514157221 */ /* 0x040fe20000010000 */
[----:B------:R-:W-:Y:S01]  /*1610*/  SHF.L.U32 R19, R47, 0x10, RZ ;  /* 0x000000102f137819 */ /* 0x000fe200000006ff */
[----:B------:R-:W-:Y:S01]  /*1620*/  FFMA.FTZ R20, R20, R20, R17 ;  /* 0x0000001414147223 */ /* 0x000fe20000010011 */
[----:B------:R-:W-:-:S04]  /*1630*/  PRMT R18, R48, 0x7632, R18 ;  /* 0x0000763230127816 */ /* 0x000fc80000000012 */
[----:B------:R-:W-:Y:S01]  /*1640*/  SHF.L.U32 R28, R18, 0x10, RZ ;  /* 0x00000010121c7819 */ /* 0x000fe200000006ff */
[----:B------:R-:W-:Y:S01]  /*1650*/  FMUL.FTZ R18, R16, R16 ;  /* 0x0000001010127220 */ /* 0x000fe20000410000 */
[----:B------:R-:W-:Y:S01]  /*1660*/  SHF.L.U32 R17, R48, 0x10, RZ ;  /* 0x0000001030117819 */ /* 0x000fe200000006ff */
[C---:B------:R-:W-:Y:S02]  /*1670*/  FADD.FTZ R16, R19.reuse, R16 ;  /* 0x0000001013107221 */ /* 0x040fe40000010000 */
[----:B------:R-:W-:Y:S01]  /*1680*/  FMUL.FTZ R30, R28, R28 ;  /* 0x0000001c1c1e7220 */ /* 0x000fe20000410000 */
[----:B------:R-:W-:Y:S01]  /*1690*/  FFMA.FTZ R19, R19, R19, R18 ;  /* 0x0000001313137223 */ /* 0x000fe20000010012 */
[C---:B------:R-:W-:Y:S02]  /*16a0*/  FADD.FTZ R18, R17.reuse, R28 ;  /* 0x0000001c11127221 */ /* 0x040fe40000010000 */
[----:B------:R-:W-:Y:S01]  /*16b0*/  FFMA.FTZ R17, R17, R17, R30 ;  /* 0x0000001111117223 */ /* 0x000fe2000001001e */
[----:B------:R-:W-:-:S04]  /*16c0*/  PRMT R33, R50, 0x7632, R33 ;  /* 0x0000763232217816 */ /* 0x000fc80000000021 */
[----:B------:R-:W-:-:S05]  /*16d0*/  SHF.L.U32 R33, R33, 0x10, RZ ;  /* 0x0000001021217819 */ /* 0x000fca00000006ff */
[----:B------:R-:W-:Y:S01]  /*16e0*/  FMUL.FTZ R35, R33, R33 ;  /* 0x0000002121237220 */ /* 0x000fe20000410000 */
[----:B------:R-:W-:-:S04]  /*16f0*/  PRMT R27, R54, 0x7632, R27 ;  /* 0x00007632361b7816 */ /* 0x000fc8000000001b */
[----:B------:R-:W-:Y:S02]  /*1700*/  SHF.L.U32 R30, R27, 0x10, RZ ;  /* 0x000000101b1e7819 */ /* 0x000fe400000006ff */
[----:B------:R-:W-:-:S03]  /*1710*/  SHF.L.U32 R27, R54, 0x10, RZ ;  /* 0x00000010361b7819 */ /* 0x000fc600000006ff */
[----:B------:R-:W-:Y:S01]  /*1720*/  FMUL.FTZ R32, R30, R30 ;  /* 0x0000001e1e207220 */ /* 0x000fe20000410000 */
[----:B------:R-:W-:Y:S02]  /*1730*/  PRMT R29, R55, 0x7632, R29 ;  /* 0x00007632371d7816 */ /* 0x000fe4000000001d */
[C---:B------:R-:W-:Y:S02]  /*1740*/  PRMT R25, R56.reuse, 0x7632, R25 ;  /* 0x0000763238197816 */ /* 0x040fe40000000019 */
[----:B------:R-:W-:Y:S02]  /*1750*/  SHF.L.U32 R34, R29, 0x10, RZ ;  /* 0x000000101d227819 */ /* 0x000fe400000006ff */
[----:B------:R-:W-:Y:S01]  /*1760*/  SHF.L.U32 R28, R25, 0x10, RZ ;  /* 0x00000010191c7819 */ /* 0x000fe200000006ff */
[----:B------:R-:W-:Y:S02]  /*1770*/  IMAD.U32 R25, R56, 0x10000, RZ ;  /* 0x0001000038197824 */ /* 0x000fe400078e00ff */
[----:B------:R-:W-:Y:S01]  /*1780*/  FADD.FTZ R29, R27, R30 ;  /* 0x0000001e1b1d7221 */ /* 0x000fe20000010000 */
[----:B------:R-:W-:Y:S01]  /*1790*/  SHF.L.U32 R31, R55, 0x10, RZ ;  /* 0x00000010371f7819 */ /* 0x000fe200000006ff */
[----:B------:R-:W-:Y:S01]  /*17a0*/  FFMA.FTZ R27, R27, R27, R32 ;  /* 0x0000001b1b1b7223 */ /* 0x000fe20000010020 */
[----:B------:R-:W-:Y:S01]  /*17b0*/  FMUL.FTZ R30, R28, R28 ;  /* 0x0000001c1c1e7220 */ /* 0x000fe20000410000 */
[----:B------:R-:W-:Y:S01]  /*17c0*/  FMUL.FTZ R32, R34, R34 ;  /* 0x0000002222207220 */ /* 0x000fe20000410000 */
[----:B------:R-:W-:-:S02]  /*17d0*/  FADD.FTZ R28, R25, R28 ;  /* 0x0000001c191c7221 */ /* 0x000fc40000010000 */
[----:B------:R-:W-:Y:S01]  /*17e0*/  FFMA.FTZ R30, R25, R25, R30 ;  /* 0x00000019191e7223 */ /* 0x000fe2000001001e */
[C---:B------:R-:W-:Y:S01]  /*17f0*/  FADD.FTZ R25, R31.reuse, R34 ;  /* 0x000000221f197221 */ /* 0x040fe20000010000 */
[----:B------:R-:W-:Y:S01]  /*1800*/  FFMA.FTZ R32, R31, R31, R32 ;  /* 0x0000001f1f207223 */ /* 0x000fe20000010020 */
[----:B------:R-:W-:Y:S01]  /*1810*/  PRMT R31, R57, 0x7632, R31 ;  /* 0x00007632391f7816 */ /* 0x000fe2000000001f */
[----:B------:R-:W-:Y:S01]  /*1820*/  FADD.FTZ R28, RZ, R28 ;  /* 0x0000001cff1c7221 */ /* 0x000fe20000010000 */
[----:B------:R-:W-:Y:S02]  /*1830*/  FADD.FTZ R30, RZ, R30 ;  /* 0x0000001eff1e7221 */ /* 0x000fe40000010000 */
[----:B------:R-:W-:Y:S01]  /*1840*/  SHF.L.U32 R34, R31, 0x10, RZ ;  /* 0x000000101f227819 */ /* 0x000fe200000006ff */
[----:B------:R-:W-:Y:S01]  /*1850*/  FADD.FTZ R28, R28, R29 ;  /* 0x0000001d1c1c7221 */ /* 0x000fe20000010000 */
[----:B------:R-:W-:Y:S01]  /*1860*/  SHF.L.U32 R29, R57, 0x10, RZ ;  /* 0x00000010391d7819 */ /* 0x000fe200000006ff */
[----:B------:R-:W-:-:S02]  /*1870*/  FADD.FTZ R27, R30, R27 ;  /* 0x0000001b1e1b7221 */ /* 0x000fc40000010000 */
[----:B------:R-:W-:Y:S01]  /*1880*/  FMUL.FTZ R30, R34, R34 ;  /* 0x00000022221e7220 */ /* 0x000fe20000410000 */
[----:B------:R-:W-:Y:S01]  /*1890*/  FADD.FTZ R25, R28, R25 ;  /* 0x000000191c197221 */ /* 0x000fe20000010000 */
[----:B------:R-:W-:Y:S01]  /*18a0*/  SHF.L.U32 R28, R50, 0x10, RZ ;  /* 0x00000010321c7819 */ /* 0x000fe200000006ff */
[C---:B------:R-:W-:Y:S01]  /*18b0*/  FADD.FTZ R34, R29.reuse, R34 ;  /* 0x000000221d227221 */ /* 0x040fe20000010000 */
[----:B------:R-:W-:Y:S01]  /*18c0*/  FFMA.FTZ R31, R29, R29, R30 ;  /* 0x0000001d1d1f7223 */ /* 0x000fe2000001001e */
[----:B------:R-:W-:Y:S02]  /*18d0*/  FADD.FTZ R32, R27, R32 ;  /* 0x000000201b207221 */ /* 0x000fe40000010000 */
[----:B------:R-:W-:Y:S01]  /*18e0*/  FADD.FTZ R29, R25, R34 ;  /* 0x00000022191d7221 */ /* 0x000fe20000010000 */
[C---:B------:R-:W-:Y:S01]  /*18f0*/  FADD.FTZ R25, R28.reuse, R33 ;  /* 0x000000211c197221 */ /* 0x040fe20000010000 */
[----:B------:R-:W-:Y:S01]  /*1900*/  FFMA.FTZ R27, R28, R28, R35 ;  /* 0x0000001c1c1b7223 */ /* 0x000fe20000010023 */
[----:B------:R-:W-:Y:S01]  /*1910*/  PRMT R28, R52, 0x7632, R28 ;  /* 0x00007632341c7816 */ /* 0x000fe2000000001c */
[----:B------:R-:W-:Y:S01]  /*1920*/  FADD.FTZ R31, R32, R31 ;  /* 0x0000001f201f7221 */ /* 0x000fe20000010000 */
[----:B------:R-:W-:-:S02]  /*1930*/  FADD.FTZ R26, R29, R26 ;  /* 0x0000001a1d1a7221 */ /* 0x000fc40000010000 */
[----:B------:R-:W-:Y:S01]  /*1940*/  SHF.L.U32 R28, R28, 0x10, RZ ;  /* 0x000000101c1c7819 */ /* 0x000fe200000006ff */
[----:B------:R-:W-:Y:S01]  /*1950*/  FADD.FTZ R31, R31, R24 ;  /* 0x000000181f1f7221 */ /* 0x000fe20000010000 */
[----:B------:R-:W-:Y:S01]  /*1960*/  FADD.FTZ R26, R26, R23 ;  /* 0x000000171a1a7221 */ /* 0x000fe20000010000 */
[----:B------:R-:W-:Y:S02]  /*1970*/  SHF.L.U32 R23, R52, 0x10, RZ ;  /* 0x0000001034177819 */ /* 0x000fe400000006ff */
[----:B-----5:R-:W-:Y:S01]  /*1980*/  PRMT R29, R60, 0x7632, R29 ;  /* 0x000076323c1d7816 */ /* 0x020fe2000000001d */
[----:B------:R-:W-:Y:S01]  /*1990*/  FMUL.FTZ R24, R28, R28 ;  /* 0x0000001c1c187220 */ /* 0x000fe20000410000 */
[----:B------:R-:W-:Y:S01]  /*19a0*/  FADD.FTZ R31, R31, R22 ;  /* 0x000000161f1f7221 */ /* 0x000fe20000010000 */
[----:B------:R-:W-:Y:S01]  /*19b0*/  FADD.FTZ R22, R23, R28 ;  /* 0x0000001c17167221 */ /* 0x000fe20000010000 */
[----:B------:R-:W-:Y:S01]  /*19c0*/  SHF.L.U32 R33, R29, 0x10, RZ ;  /* 0x000000101d217819 */ /* 0x000fe200000006ff */
[----:B------:R-:W-:Y:S01]  /*19d0*/  FFMA.FTZ R23, R23, R23, R24 ;  /* 0x0000001717177223 */ /* 0x000fe20000010018 */
[----:B------:R-:W-:Y:S01]  /*19e0*/  FADD.FTZ R29, R26, R21 ;  /* 0x000000151a1d7221 */ /* 0x000fe20000010000 */
[----:B------:R-:W-:Y:S01]  /*19f0*/  FADD.FTZ R24, R31, R20 ;  /* 0x000000141f187221 */ /* 0x000fe20000010000 */
[----:B------:R-:W-:-:S03]  /*1a00*/  PRMT R26, R61, 0x7632, R26 ;  /* 0x000076323d1a7816 */ /* 0x000fc6000000001a */
[----:B------:R-:W-:Y:S01]  /*1a10*/  FADD.FTZ R24, R24, R19 ;  /* 0x0000001318187221 */ /* 0x000fe20000010000 */
[----:B------:R-:W-:Y:S01]  /*1a20*/  FADD.FTZ R29, R29, R16 ;  /* 0x000000101d1d7221 */ /* 0x000fe20000010000 */
[----:B------:R-:W-:Y:S02]  /*1a30*/  SHF.L.U32 R19, R26, 0x10, RZ ;  /* 0x000000101a137819 */ /* 0x000fe400000006ff */
[----:B------:R-:W-:Y:S01]  /*1a40*/  FADD.FTZ R24, R24, R17 ;  /* 0x0000001118187221 */ /* 0x000fe20000010000 */
[----:B------:R-:W-:Y:S02]  /*1a50*/  SHF.L.U32 R16, R61, 0x10, RZ ;  /* 0x000000103d107819 */ /* 0x000fe400000006ff */
[----:B------:R-:W-:Y:S01]  /*1a60*/  PRMT R28, R63, 0x7632, R28 ;  /* 0x000076323f1c7816 */ /* 0x000fe2000000001c */
[----:B------:R-:W-:Y:S01]  /*1a70*/  FADD.FTZ R18, R29, R18 ;  /* 0x000000121d127221 */ /* 0x000fe20000010000 */
[----:B------:R-:W-:Y:S02]  /*1a80*/  FMUL.FTZ R17, R19, R19 ;  /* 0x0000001313117220 */ /* 0x000fe40000410000 */
[----:B------:R-:W-:Y:S01]  /*1a90*/  SHF.L.U32 R29, R28, 0x10, RZ ;  /* 0x000000101c1d7819 */ /* 0x000fe200000006ff */
[----:B------:R-:W-:Y:S01]  /*1aa0*/  FADD.FTZ R25, R18, R25 ;  /* 0x0000001912197221 */ /* 0x000fe20000010000 */
[----:B------:R-:W-:Y:S01]  /*1ab0*/  FADD.FTZ R19, R16, R19 ;  /* 0x0000001310137221 */ /* 0x000fe20000010000 */
[----:B------:R-:W-:Y:S01]  /*1ac0*/  SHF.L.U32 R30, R60, 0x10, RZ ;  /* 0x000000103c1e7819 */ /* 0x000fe200000006ff */
[----:B------:R-:W-:Y:S01]  /*1ad0*/  FFMA.FTZ R16, R16, R16, R17 ;  /* 0x0000001010107223 */ /* 0x000fe20000010011 */
[----:B------:R-:W-:Y:S01]  /*1ae0*/  SHF.L.U32 R18, R63, 0x10, RZ ;  /* 0x000000103f127819 */ /* 0x000fe200000006ff */
[----:B------:R-:W-:Y:S01]  /*1af0*/  FMUL.FTZ R17, R29, R29 ;  /* 0x0000001d1d117220 */ /* 0x000fe20000410000 */
[----:B------:R-:W-:Y:S01]  /*1b00*/  FMUL.FTZ R35, R33, R33 ;  /* 0x0000002121237220 */ /* 0x000fe20000410000 */
[----:B------:R-:W-:Y:S01]  /*1b10*/  FADD.FTZ R24, R24, R27 ;  /* 0x0000001b18187221 */ /* 0x000fe20000010000 */
[----:B------:R-:W-:Y:S01]  /*1b20*/  FADD.FTZ R25, R25, R22 ;  /* 0x0000001619197221 */ /* 0x000fe20000010000 */
[----:B------:R-:W-:Y:S01]  /*1b30*/  FADD.FTZ R20, R30, R33 ;  /* 0x000000211e147221 */ /* 0x000fe20000010000 */
[C---:B------:R-:W-:Y:S01]  /*1b40*/  FADD.FTZ R22, R18.reuse, R29 ;  /* 0x0000001d12167221 */ /* 0x040fe20000010000 */
[----:B------:R-:W-:Y:S01]  /*1b50*/  FFMA.FTZ R17, R18, R18, R17 ;  /* 0x0000001212117223 */ /* 0x000fe20000010011 */
[----:B------:R-:W-:Y:S01]  /*1b60*/  FFMA.FTZ R21, R30, R30, R35 ;  /* 0x0000001e1e157223 */ /* 0x000fe20000010023 */
[----:B------:R-:W-:Y:S01]  /*1b70*/  FADD.FTZ R24, R24, R23 ;  /* 0x0000001718187221 */ /* 0x000fe20000010000 */
[----:B------:R-:W-:-:S03]  /*1b80*/  FADD.FTZ R20, R25, R20 ;  /* 0x0000001419147221 */ /* 0x000fc60000010000 */
[----:B------:R-:W-:Y:S01]  /*1b90*/  FADD.FTZ R21, R24, R21 ;  /* 0x0000001518157221 */ /* 0x000fe20000010000 */
[----:B------:R-:W-:-:S03]  /*1ba0*/  FADD.FTZ R19, R20, R19 ;  /* 0x0000001314137221 */ /* 0x000fc60000010000 */
[----:B------:R-:W-:Y:S01]  /*1bb0*/  FADD.FTZ R16, R21, R16 ;  /* 0x0000001015107221 */ /* 0x000fe20000010000 */
[----:B--2---:R-:W-:Y:S02]  /*1bc0*/  PRMT R18, R64, 0x7632, R18 ;  /* 0x0000763240127816 */ /* 0x004fe40000000012 */
[----:B----4-:R-:W-:Y:S02]  /*1bd0*/  PRMT R25, R67, 0x7632, R25 ;  /* 0x0000763243197816 */ /* 0x010fe40000000019 */
[----:B------:R-:W-:Y:S01]  /*1be0*/  SHF.L.U32 R23, R18, 0x10, RZ ;  /* 0x0000001012177819 */ /* 0x000fe200000006ff */
[----:B------:R-:W-:Y:S01]  /*1bf0*/  IMAD.U32 R18, R64, 0x10000, RZ ;  /* 0x0001000040127824 */ /* 0x000fe200078e00ff */
[----:B------:R-:W-:-:S03]  /*1c00*/  SHF.L.U32 R24, R25, 0x10, RZ ;  /* 0x0000001019187819 */ /* 0x000fc600000006ff */
[----:B------:R-:W-:Y:S01]  /*1c10*/  FMUL.FTZ R25, R23, R23 ;  /* 0x0000001717197220 */ /* 0x000fe20000410000 */
[----:B------:R-:W-:Y:S01]  /*1c20*/  SHF.L.U32 R21, R67, 0x10, RZ ;  /* 0x0000001043157819 */ /* 0x000fe200000006ff */
[C---:B------:R-:W-:Y:S01]  /*1c30*/  FADD.FTZ R20, R18.reuse, R23 ;  /* 0x0000001712147221 */ /* 0x040fe20000010000 */
[----:B------:R-:W-:Y:S01]  /*1c40*/  FADD.FTZ R19, R19, R22 ;  /* 0x0000001613137221 */ /* 0x000fe20000010000 */
[----:B------:R-:W-:Y:S01]  /*1c50*/  FFMA.FTZ R25, R18, R18, R25 ;  /* 0x0000001212197223 */ /* 0x000fe20000010019 */
[----:B------:R-:W-:Y:S01]  /*1c60*/  FMUL.FTZ R18, R24, R24 ;  /* 0x0000001818127220 */ /* 0x000fe20000410000 */
[----:B------:R-:W-:Y:S01]  /*1c70*/  FADD.FTZ R16, R16, R17 ;  /* 0x0000001110107221 */ /* 0x000fe20000010000 */
[----:B------:R-:W-:Y:S01]  /*1c80*/  FADD.FTZ R24, R21, R24 ;  /* 0x0000001815187221 */ /* 0x000fe20000010000 */
[----:B------:R-:W-:Y:S01]  /*1c90*/  FADD.FTZ R19, R19, R20 ;  /* 0x0000001413137221 */ /* 0x000fe20000010000 */
[----:B------:R-:W-:Y:S01]  /*1ca0*/  FFMA.FTZ R21, R21, R21, R18 ;  /* 0x0000001515157223 */ /* 0x000fe20000010012 */
[----:B------:R-:W-:-:S02]  /*1cb0*/  FADD.FTZ R16, R16, R25 ;  /* 0x0000001910107221 */ /* 0x000fc40000010000 */
[----:B------:R-:W-:Y:S02]  /*1cc0*/  FADD.FTZ R19, R19, R24 ;  /* 0x0000001813137221 */ /* 0x000fe40000010000 */
[----:B------:R-:W-:-:S03]  /*1cd0*/  FADD.FTZ R16, R16, R21 ;  /* 0x0000001510107221 */ /* 0x000fc60000010000 */
        /* <DEDUP_REMOVED lines=22> */
[C---:B------:R-:W-:Y:S01]  /*1e40*/  ISETP.GT.AND P1, PT, R2.reuse, 0xf, PT ;  /* 0x0000000f0200780c */ /* 0x040fe20003f24270 */
[----:B------:R-:W2:Y:S01]  /*1e50*/  LDC R68, c[0x0][0xc] ;  /* 0x00000300ff447b82 */ /* 0x000ea20000000800 */
[----:B------:R-:W-:Y:S02]  /*1e60*/  ISETP.NE.AND P2, PT, R2, RZ, PT ;  /* 0x000000ff0200720c */ /* 0x000fe40003f45270 */
[----:B------:R-:W-:Y:S01]  /*1e70*/  ISETP.NE.AND P3, PT, R0, RZ, PT ;  /* 0x000000ff0000720c */ /* 0x000fe20003f65270 */
[----:B------:R-:W-:Y:S08]  /*1e80*/  BSSY B0, `(.L_x_2092) ;  /* 0x0000040000007945 */ /* 0x000ff00003800000 */
[----:B0-----:R-:W-:Y:S01]  /*1e90*/  @!P1 FADD.FTZ R19, R19, R18 ;  /* 0x0000001213139221 */ /* 0x001fe20000010000 */
[----:B-1----:R-:W-:-:S04]  /*1ea0*/  @!P1 FADD.FTZ R16, R16, R17 ;  /* 0x0000001110109221 */ /* 0x002fc80000010000 */
[----:B------:R-:W-:Y:S02]  /*1eb0*/  MOV R38, R19 ;  /* 0x0000001300267202 */ /* 0x000fe40000000f00 */
[----:B------:R-:W-:-:S05]  /*1ec0*/  MOV R39, R16 ;  /* 0x0000001000277202 */ /* 0x000fca0000000f00 */
[----:B------:R0:W-:Y:S01]  /*1ed0*/  @!P2 STS.64 [R43+0x18], R38 ;  /* 0x000018262b00a388 */ /* 0x0001e20000000a00 */
[----:B------:R-:W-:Y:S01]  /*1ee0*/  BAR.SYNC.DEFER_BLOCKING 0x0 ;  /* 0x0000000000007b1d */ /* 0x000fe20000010000 */
[----:B--2---:R-:W-:Y:S02]  /*1ef0*/  ISETP.GE.U32.AND P1, PT, R68, 0x2, PT ;  /* 0x000000024400780c */ /* 0x004fe40003f26070 */
[----:B------:R-:W-:Y:S02]  /*1f00*/  PRMT R66, R45, 0x7632, R66 ;  /* 0x000076322d427816 */ /* 0x000fe40000000042 */
[----:B------:R-:W-:Y:S01]  /*1f10*/  PRMT R65, R46, 0x7632, R65 ;  /* 0x000076322e417816 */ /* 0x000fe20000000041 */
[----:B0-----:R-:W-:Y:S08]  /*1f20*/  @P3 BRA `(.L_x_2093) ;  /* 0x0000000000d43947 */ /* 0x001ff00003800000 */
[----:B------:R-:W0:Y:S01]  /*1f30*/  S2UR UR8, SR_CgaCtaId ;  /* 0x00000000000879c3 */ /* 0x000e220000008800 */
[----:B------:R-:W-:Y:S02]  /*1f40*/  UMOV UR7, 0x400 ;  /* 0x0000040000077882 */ /* 0x000fe40000000000 */
[----:B0-----:R-:W-:-:S09]  /*1f50*/  ULEA UR7, UR8, UR7, 0x18 ;  /* 0x0000000708077291 */ /* 0x001fd2000f8ec03f */
[----:B------:R-:W0:Y:S04]  /*1f60*/  LDS.128 R20, [UR7+0x20] ;  /* 0x00002007ff147984 */ /* 0x000e280008000c00 */
[----:B------:R-:W1:Y:S04]  /*1f70*/  LDS.128 R24, [UR7+0x30] ;  /* 0x00003007ff187984 */ /* 0x000e680008000c00 */
[----:B------:R-:W2:Y:S04]  /*1f80*/  LDS.128 R28, [UR7+0x40] ;  /* 0x00004007ff1c7984 */ /* 0x000ea80008000c00 */
[----:B------:R-:W3:Y:S04]  /*1f90*/  LDS.128 R32, [UR7+0x50] ;  /* 0x00005007ff207984 */ /* 0x000ee80008000c00 */
[----:B------:R-:W4:Y:S01]  /*1fa0*/  LDS.128 R16, [UR7+0x60] ;  /* 0x00006007ff107984 */ /* 0x000f220008000c00 */
        /* <DEDUP_REMOVED lines=20> */
[----:B----4-:R-:W-:Y:S01]  /*20f0*/  FADD.FTZ R37, R37, R16 ;  /* 0x0000001025257221 */ /* 0x010fe20000010000 */
[----:B------:R-:W-:-:S03]  /*2100*/  FADD.FTZ R16, R36, R17 ;  /* 0x0000001124107221 */ /* 0x000fc60000010000 */
[----:B------:R-:W-:Y:S01]  /*2110*/  FADD.FTZ R17, R37, R18 ;  /* 0x0000001225117221 */ /* 0x000fe20000010000 */
[----:B------:R-:W-:Y:S01]  /*2120*/  FADD.FTZ R16, R16, R19 ;  /* 0x0000001310107221 */ /* 0x000fe20000010000 */
[----:B------:R-:W4:Y:S02]  /*2130*/  LDS.128 R36, [UR7+0xb0] ;  /* 0x0000b007ff247984 */ /* 0x000f240008000c00 */
        /* <DEDUP_REMOVED lines=20> */
.L_x_2093:
[----:B------:R-:W-:Y:S05]  /*2280*/  BSYNC B0 ;  /* 0x0000000000007941 */ /* 0x000fea0003800000 */
.L_x_2092:
        /* <DEDUP_REMOVED lines=14> */
[----:B------:R-:W-:Y:S05]  /*2370*/  @P3 BRA `(.L_x_2095) ;  /* 0x00000000007c3947 */ /* 0x000fea0003800000 */
[----:B------:R-:W0:Y:S01]  /*2380*/  S2R R37, SR_CTAID.Y ;  /* 0x0000000000257919 */ /* 0x000e220000002600 */
[----:B------:R-:W1:Y:S01]  /*2390*/  LDC R22, c[0x0][0x10] ;  /* 0x00000400ff167b82 */ /* 0x000e620000000800 */
[----:B------:R-:W-:Y:S02]  /*23a0*/  ULOP3.LUT UR7, UR4, 0x1, URZ, 0xc0, !UPT ;  /* 0x0000000104077892 */ /* 0x000fe4000f8ec03f */
[----:B------:R-:W-:-:S05]  /*23b0*/  ULOP3.LUT UP0, URZ, UR4, 0x2, URZ, 0xc0, !UPT ;  /* 0x00000002043f7892 */ /* 0x000fca000f80c03f */
[----:B------:R-:W2:Y:S08]  /*23c0*/  LDC.64 R16, c[0x0][0x240] ;  /* 0x00009000ff107b82 */ /* 0x000eb00000000a00 */
[----:B------:R-:W3:Y:S01]  /*23d0*/  LDC.64 R18, c[0x0][0x248] ;  /* 0x00009200ff127b82 */ /* 0x000ee20000000a00 */
[----:B------:R-:W-:Y:S01]  /*23e0*/  PLOP3.LUT P1, PT, PT, PT, UP0, 0x80, 0x0 ;  /* 0x000000000000781c */ /* 0x000fe20003f2f008 */
[----:B-1----:R-:W-:Y:S01]  /*23f0*/  IMAD R21, R22, UR7, RZ ;  /* 0x0000000716157c24 */ /* 0x002fe2000f8e02ff */
[----:B------:R-:W-:-:S02]  /*2400*/  UMOV UR7, 0xffffffff ;  /* 0xffffffff00077882 */ /* 0x000fc40000000000 */
[----:B------:R-:W-:Y:S01]  /*2410*/  USEL UR7, UR7, 0x1, UP0 ;  /* 0x0000000107077887 */ /* 0x000fe20008000000 */
[C---:B------:R-:W-:Y:S01]  /*2420*/  IMAD R20, R21.reuse, R68, RZ ;  /* 0x0000004415147224 */ /* 0x040fe200078e02ff */
[----:B0-----:R-:W-:-:S04]  /*2430*/  IADD3 R21, R21, R37, RZ ;  /* 0x0000002515157210 */ /* 0x001fc80007ffe0ff */
[----:B------:R-:W-:Y:S01]  /*2440*/  SHF.L.U32 R23, R20, 0x1, RZ ;  /* 0x0000000114177819 */ /* 0x000fe200000006ff */
[----:B--2---:R-:W-:Y:S01]  /*2450*/  IMAD.WIDE.U32 R16, R21, 0x4, R16 ;  /* 0x0000000415107825 */ /* 0x004fe200078e0010 */
[----:B------:R-:W-:-:S03]  /*2460*/  SEL R21, R68, RZ, !P1 ;  /* 0x000000ff44157207 */ /* 0x000fc60004800000 */
[----:B---3--:R-:W-:Y:S01]  /*2470*/  IMAD.WIDE R18, R23, 0x4, R18 ;  /* 0x0000000417127825 */ /* 0x008fe200078e0212 */
[----:B------:R-:W-:-:S03]  /*2480*/  ISETP.NE.AND P1, PT, R21, -0x1, PT ;  /* 0xffffffff1500780c */ /* 0x000fc60003f25270 */
[----:B------:R-:W-:-:S04]  /*2490*/  IMAD R23, R22, UR9, R37 ;  /* 0x0000000916177c24 */ /* 0x000fc8000f8e0225 */
[----:B------:R-:W-:Y:S01]  /*24a0*/  IMAD.WIDE.U32 R18, R23, 0x8, R18 ;  /* 0x0000000817127825 */ /* 0x000fe200078e0012 */
[----:B------:R-:W-:-:S04]  /*24b0*/  MOV R23, UR7 ;  /* 0x0000000700177c02 */ /* 0x000fc80008000f00 */
[----:B------:R0:W-:Y:S01]  /*24c0*/  STG.E.64 desc[UR10][R18.64], R38 ;  /* 0x0000002612007986 */ /* 0x0001e2000c101b0a */
[----:B------:R-:W-:Y:S06]  /*24d0*/  MEMBAR.ALL.GPU ;  /* 0x0000000000007992 */ /* 0x000fec000000a000 */
[----:B------:R-:W-:-:S00]  /*24e0*/  ERRBAR ;  /* 0x00000000000079ab */ /* 0x000fc00000000000 */
[----:B------:R-:W-:Y:S06]  /*24f0*/  CGAERRBAR ;  /* 0x00000000000075ab */ /* 0x000fec0000000000 */
[----:B------:R0:W-:Y:S01]  /*2500*/  REDG.E.ADD.S32.STRONG.GPU desc[UR10][R16.64], R23 ;  /* 0x000000171000798e */ /* 0x0001e2000c10e38a */
[----:B------:R-:W-:Y:S05]  /*2510*/  @!P1 BRA `(.L_x_2095) ;  /* 0x0000000000149947 */ /* 0x000fea0003800000 */
.L_x_2096:
[----:B0-----:R-:W2:Y:S04]  /*2520*/  LDG.E.STRONG.GPU R18, desc[UR10][R16.64] ;  /* 0x0000000a10127981 */ /* 0x001ea8000c1ef900 */
[----:B--2---:R-:W-:Y:S01]  /*2530*/  CCTL.IVALL ;  /* 0x00000000ff00798f */ /* 0x004fe20002000000 */
[----:B------:R-:W-:Y:S05]  /*2540*/  YIELD ;  /* 0x0000000000007946 */ /* 0x000fea0003800000 */
[----:B------:R-:W-:-:S13]  /*2550*/  ISETP.NE.AND P1, PT, R18, R21, PT ;  /* 0x000000151200720c */ /* 0x000fda0003f25270 */
[----:B------:R-:W-:Y:S05]  /*2560*/  @P1 BRA `(.L_x_2096) ;  /* 0xfffffffc00ec1947 */ /* 0x000fea000383ffff */
.L_x_2095:
[----:B------:R-:W-:Y:S01]  /*2570*/  ISETP.NE.AND P1, PT, R68, RZ, PT ;  /* 0x000000ff4400720c */ /* 0x000fe20003f25270 */
[----:B------:R-:W-:Y:S05]  /*2580*/  WARPSYNC.ALL ;  /* 0x0000000000007948 */ /* 0x000fea0003800000 */
[----:B------:R-:W-:Y:S07]  /*2590*/  BAR.SYNC.DEFER_BLOCKING 0x0 ;  /* 0x0000000000007b1d */ /* 0x000fee0000010000 */
[----:B------:R-:W-:Y:S05]  /*25a0*/  @!P1 BRA `(.L_x_2094) ;  /* 0x0000000800009947 */ /* 0x000fea0003800000 */
[----:B0-----:R-:W-:Y:S01]  /*25b0*/  IADD3 R16, R68, -0x1, RZ ;  /* 0xffffffff44107810 */ /* 0x001fe20007ffe0ff */
[----:B------:R-:W-:-:S03]  /*25c0*/  HFMA2.MMA R37, -RZ, RZ, 0, 0 ;  /* 0x00000000ff257435 */ /* 0x000fc600000001ff */
[----:B------:R-:W-:-:S13]  /*25d0*/  ISETP.GE.U32.AND P1, PT, R16, 0x3, PT ;  /* 0x000000031000780c */ /* 0x000fda0003f26070 */
[----:B------:R-:W-:Y:S05]  /*25e0*/  @!P1 BRA `(.L_x_2097) ;  /* 0x0000000400189947 */ /* 0x000fea0003800000 */
[----:B------:R-:W-:Y:S02]  /*25f0*/  LOP3.LUT R69, R68, 0x3, RZ, 0xc0, !PT ;  /* 0x0000000344457812 */ /* 0x000fe400078ec0ff */
[----:B------:R-:W-:Y:S02]  /*2600*/  MOV R37, RZ ;  /* 0x000000ff00257202 */ /* 0x000fe40000000f00 */
[----:B------:R-:W-:-:S07]  /*2610*/  IADD3 R69, -R69, R68, RZ ;  /* 0x0000004445457210 */ /* 0x000fce0007ffe1ff */
.L_x_2098:
[----:B------:R-:W-:Y:S02]  /*2620*/  ISETP.EQ.OR P1, PT, R37, UR9, P3 ;  /* 0x0000000925007c0c */ /* 0x000fe40009f22670 */
[----:B------:R-:W-:-:S11]  /*2630*/  MOV R19, UR4 ;  /* 0x0000000400137c02 */ /* 0x000fd60008000f00 */
[----:B------:R-:W0:Y:S01]  /*2640*/  @!P1 LDC R18, c[0x0][0x10] ;  /* 0x00000400ff129b82 */ /* 0x000e220000000800 */
[----:B------:R-:W1:Y:S01]  /*2650*/  @!P1 S2R R20, SR_CTAID.Y ;  /* 0x0000000000149919 */ /* 0x000e620000002600 */
[----:B------:R-:W-:-:S06]  /*2660*/  @!P1 LOP3.LUT R19, R19, 0x1, RZ, 0xc0, !PT ;  /* 0x0000000113139812 */ /* 0x000fcc00078ec0ff */
[----:B------:R-:W2:Y:S01]  /*2670*/  @!P1 LDC.64 R16, c[0x0][0x248] ;  /* 0x00009200ff109b82 */ /* 0x000ea20000000a00 */
[----:B0-----:R-:W-:-:S04]  /*2680*/  @!P1 IMAD R19, R19, R18, RZ ;  /* 0x0000001213139224 */ /* 0x001fc800078e02ff */
[----:B------:R-:W-:-:S05]  /*2690*/  @!P1 IMAD R19, R19, R68, RZ ;  /* 0x0000004413139224 */ /* 0x000fca00078e02ff */
[----:B------:R-:W-:-:S05]  /*26a0*/  @!P1 SHF.L.U32 R19, R19, 0x1, RZ ;  /* 0x0000000113139819 */ /* 0x000fca00000006ff */
[----:B--2---:R-:W-:-:S04]  /*26b0*/  @!P1 IMAD.WIDE R16, R19, 0x4, R16 ;  /* 0x0000000413109825 */ /* 0x004fc800078e0210 */
[----:B-1----:R-:W-:-:S04]  /*26c0*/  @!P1 IMAD R19, R18, R37, R20 ;  /* 0x0000002512139224 */ /* 0x002fc800078e0214 */
[----:B------:R-:W-:-:S06]  /*26d0*/  @!P1 IMAD.WIDE.U32 R16, R19, 0x8, R16 ;  /* 0x0000000813109825 */ /* 0x000fcc00078e0010 */
[----:B------:R-:W2:Y:S01]  /*26e0*/  @!P1 LDG.E.64 R16, desc[UR10][R16.64] ;  /* 0x0000000a10109981 */ /* 0x000ea2000c1e1b00 */
[C---:B------:R-:W-:Y:S01]  /*26f0*/  VIADD R18, R37.reuse, 0x1 ;  /* 0x0000000125127836 */ /* 0x040fe20000000000 */
[----:B------:R-:W-:Y:S02]  /*2700*/  IADD3 R23, R37, 0x2, RZ ;  /* 0x0000000225177810 */ /* 0x000fe40007ffe0ff */
[----:B------:R-:W-:Y:S02]  /*2710*/  MOV R20, UR4 ;  /* 0x0000000400147c02 */ /* 0x000fe40008000f00 */
[----:B------:R-:W-:Y:S02]  /*2720*/  ISETP.EQ.OR P2, PT, R18, UR9, P3 ;  /* 0x0000000912007c0c */ /* 0x000fe40009f42670 */
[----:B------:R-:W-:Y:S02]  /*2730*/  ISETP.EQ.OR P4, PT, R23, UR9, P3 ;  /* 0x0000000917007c0c */ /* 0x000fe40009f82670 */
[----:B------:R-:W-:-:S04]  /*2740*/  IADD3 R22, R37, 0x3, RZ ;  /* 0x0000000325167810 */ /* 0x000fc80007ffe0ff */
[----:B------:R-:W-:-:S05]  /*2750*/  ISETP.EQ.OR P5, PT, R22, UR9, P3 ;  /* 0x0000000916007c0c */ /* 0x000fca0009fa2670 */
[----:B------:R-:W0:Y:S01]  /*2760*/  @!P2 S2R R75, SR_CTAID.Y ;  /* 0x00000000004ba919 */ /* 0x000e220000002600 */
[----:B------:R-:W0:Y:S01]  /*2770*/  @!P2 LDC R77, c[0x0][0x10] ;  /* 0x00000400ff4dab82 */ /* 0x000e220000000800 */
[----:B------:R-:W-:Y:S01]  /*2780*/  @!P2 LOP3.LUT R20, R20, 0x1, RZ, 0xc0, !PT ;  /* 0x000000011414a812 */ /* 0x000fe200078ec0ff */
[----:B------:R-:W1:Y:S01]  /*2790*/  @!P4 S2R R21, SR_CTAID.Y ;  /* 0x000000000015c919 */ /* 0x000e620000002600 */
[----:B0-----:R-:W-:-:S05]  /*27a0*/  @!P2 IMAD R75, R18, R77, R75 ;  /* 0x0000004d124ba224 */ /* 0x001fca00078e024b */
[----:B------:R-:W0:Y:S01]  /*27b0*/  @!P2 LDC.64 R18, c[0x0][0x248] ;  /* 0x00009200ff12ab82 */ /* 0x000e220000000a00 */
[----:B------:R-:W-:-:S04]  /*27c0*/  @!P2 IMAD R77, R20, R77, RZ ;  /* 0x0000004d144da224 */ /* 0x000fc800078e02ff */
[----:B------:R-:W-:-:S03]  /*27d0*/  @!P2 IMAD R77, R77, R68, RZ ;  /* 0x000000444d4da224 */ /* 0x000fc600078e02ff */
[----:B------:R-:W1:Y:S02]  /*27e0*/  @!P4 LDC R20, c[0x0][0x10] ;  /* 0x00000400ff14cb82 */ /* 0x000e640000000800 */
[----:B------:R-:W-:-:S05]  /*27f0*/  @!P2 SHF.L.U32 R77, R77, 0x1, RZ ;  /* 0x000000014d4da819 */ /* 0x000fca00000006ff */
[----:B0-----:R-:W-:Y:S01]  /*2800*/  @!P2 IMAD.WIDE R18, R77, 0x4, R18 ;  /* 0x000000044d12a825 */ /* 0x001fe200078e0212 */
[----:B------:R-:W-:-:S04]  /*2810*/  MOV R77, UR4 ;  /* 0x00000004004d7c02 */ /* 0x000fc80008000f00 */
[----:B------:R-:W-:Y:S01]  /*2820*/  @!P4 LOP3.LUT R77, R77, 0x1, RZ, 0xc0, !PT ;  /* 0x000000014d4dc812 */ /* 0x000fe200078ec0ff */
[----:B------:R-:W-:Y:S02]  /*2830*/  @!P2 IMAD.WIDE.U32 R18, R75, 0x8, R18 ;  /* 0x000000084b12a825 */ /* 0x000fe400078e0012 */
[----:B------:R-:W0:Y:S02]  /*2840*/  @!P5 S2R R75, SR_CTAID.Y ;  /* 0x00000000004bd919 */ /* 0x000e240000002600 */
[-C--:B-1----:R-:W-:Y:S02]  /*2850*/  @!P4 IMAD R23, R23, R20.reuse, R21 ;  /* 0x000000141717c224 */ /* 0x082fe400078e0215 */
[----:B------:R-:W-:Y:S01]  /*2860*/  @!P4 IMAD R77, R77, R20, RZ ;  /* 0x000000144d4dc224 */ /* 0x000fe200078e02ff */
[----:B------:R-:W3:Y:S01]  /*2870*/  @!P2 LDG.E.64 R18, desc[UR10][R18.64] ;  /* 0x0000000a1212a981 */ /* 0x000ee2000c1e1b00 */
[----:B------:R-:W1:Y:S02]  /*2880*/  @!P4 LDC.64 R20, c[0x0][0x248] ;  /* 0x00009200ff14cb82 */ /* 0x000e640000000a00 */
[----:B------:R-:W-:-:S05]  /*2890*/  @!P4 IMAD R77, R77, R68, RZ ;  /* 0x000000444d4dc224 */ /* 0x000fca00078e02ff */
[----:B------:R-:W-:-:S05]  /*28a0*/  @!P4 SHF.L.U32 R77, R77, 0x1, RZ ;  /* 0x000000014d4dc819 */ /* 0x000fca00000006ff */
[----:B-1----:R-:W-:Y:S02]  /*28b0*/  @!P4 IMAD.WIDE R20, R77, 0x4, R20 ;  /* 0x000000044d14c825 */ /* 0x002fe400078e0214 */
[----:B------:R-:W0:Y:S02]  /*28c0*/  @!P5 LDC R77, c[0x0][0x10] ;  /* 0x00000400ff4ddb82 */ /* 0x000e240000000800 */
[----:B------:R-:W-:-:S06]  /*28d0*/  @!P4 IMAD.WIDE.U32 R20, R23, 0x8, R20 ;  /* 0x000000081714c825 */ /* 0x000fcc00078e0014 */
[----:B------:R-:W4:Y:S01]  /*28e0*/  @!P4 LDG.E.64 R20, desc[UR10][R20.64] ;  /* 0x0000000a1414c981 */ /* 0x000f22000c1e1b00 */
[----:B0-----:R-:W-:Y:S02]  /*28f0*/  @!P5 IMAD R75, R22, R77, R75 ;  /* 0x0000004d164bd224 */ /* 0x001fe400078e024b */
[----:B------:R-:W0:Y:S01]  /*2900*/  @!P5 LDC.64 R22, c[0x0][0x248] ;  /* 0x00009200ff16db82 */ /* 0x000e220000000a00 */
[----:B--2---:R-:W-:Y:S01]  /*2910*/  @!P1 FADD.FTZ R38, R38, R16 ;  /* 0x0000001026269221 */ /* 0x004fe20000010000 */
[----:B------:R-:W-:-:S04]  /*2920*/  MOV R16, UR4 ;  /* 0x0000000400107c02 */ /* 0x000fc80008000f00 */
[----:B------:R-:W-:-:S05]  /*2930*/  @!P5 LOP3.LUT R16, R16, 0x1, RZ, 0xc0, !PT ;  /* 0x000000011010d812 */ /* 0x000fca00078ec0ff */
[----:B------:R-:W-:-:S04]  /*2940*/  @!P5 IMAD R77, R16, R77, RZ ;  /* 0x0000004d104dd224 */ /* 0x000fc800078e02ff */
[----:B------:R-:W-:-:S05]  /*2950*/  @!P5 IMAD R77, R77, R68, RZ ;  /* 0x000000444d4dd224 */ /* 0x000fca00078e02ff */
[----:B------:R-:W-:-:S05]  /*2960*/  @!P5 SHF.L.U32 R77, R77, 0x1, RZ ;  /* 0x000000014d4dd819 */ /* 0x000fca00000006ff */
[----:B0-----:R-:W-:-:S04]  /*2970*/  @!P5 IMAD.WIDE R22, R77, 0x4, R22 ;  /* 0x000000044d16d825 */ /* 0x001fc800078e0216 */
[----:B------:R-:W-:-:S06]  /*2980*/  @!P5 IMAD.WIDE.U32 R22, R75, 0x8, R22 ;  /* 0x000000084b16d825 */ /* 0x000fcc00078e0016 */
[----:B------:R-:W2:Y:S01]  /*2990*/  @!P5 LDG.E.64 R22, desc[UR10][R22.64] ;  /* 0x0000000a1616d981 */ /* 0x000ea2000c1e1b00 */
[----:B------:R-:W-:Y:S01]  /*29a0*/  IADD3 R69, R69, -0x4, RZ ;  /* 0xfffffffc45457810 */ /* 0x000fe20007ffe0ff */
[----:B------:R-:W-:-:S03]  /*29b0*/  @!P1 FADD.FTZ R39, R39, R17 ;  /* 0x0000001127279221 */ /* 0x000fc60000010000 */
        /* <DEDUP_REMOVED lines=9> */
.L_x_2097:
[----:B------:R-:W-:-:S13]  /*2a50*/  LOP3.LUT P1, R20, R68, 0x3, RZ, 0xc0, !PT ;  /* 0x0000000344147812 */ /* 0x000fda000782c0ff */
[----:B------:R-:W-:Y:S05]  /*2a60*/  @!P1 BRA `(.L_x_2094) ;  /* 0x0000000000d09947 */ /* 0x000fea0003800000 */
[----:B------:R-:W-:Y:S01]  /*2a70*/  ISETP.EQ.OR P1, PT, R37, UR9, P3 ;  /* 0x0000000925007c0c */ /* 0x000fe20009f22670 */
[----:B------:R-:W-:Y:S01]  /*2a80*/  BSSY B0, `(.L_x_2099) ;  /* 0x0000010000007945 */ /* 0x000fe20003800000 */
[----:B------:R-:W-:-:S11]  /*2a90*/  ISETP.NE.AND P2, PT, R20, 0x1, PT ;  /* 0x000000011400780c */ /* 0x000fd60003f45270 */
[----:B------:R-:W-:Y:S05]  /*2aa0*/  @P1 BRA `(.L_x_2100) ;  /* 0x0000000000341947 */ /* 0x000fea0003800000 */
[----:B------:R-:W0:Y:S01]  /*2ab0*/  S2R R22, SR_CTAID.Y ;  /* 0x0000000000167919 */ /* 0x000e220000002600 */
[----:B------:R-:W1:Y:S01]  /*2ac0*/  LDC.64 R16, c[0x0][0x248] ;  /* 0x00009200ff107b82 */ /* 0x000e620000000a00 */
[----:B------:R-:W-:Y:S01]  /*2ad0*/  ULOP3.LUT UR7, UR4, 0x1, URZ, 0xc0, !UPT ;  /* 0x0000000104077892 */ /* 0x000fe2000f8ec03f */
[----:B------:R-:W-:-:S03]  /*2ae0*/  ULDC UR8, c[0x0][0x10] ;  /* 0x0000040000087ab9 */ /* 0x000fc60000000800 */
[----:B------:R-:W-:-:S06]  /*2af0*/  UIMAD UR7, UR7, UR8, URZ ;  /* 0x00000008070772a4 */ /* 0x000fcc000f8e023f */
[----:B------:R-:W-:-:S05]  /*2b00*/  IMAD R18, R68, UR7, RZ ;  /* 0x0000000744127c24 */ /* 0x000fca000f8e02ff */
[----:B------:R-:W-:-:S05]  /*2b10*/  SHF.L.U32 R19, R18, 0x1, RZ ;  /* 0x0000000112137819 */ /* 0x000fca00000006ff */
[----:B-1----:R-:W-:-:S04]  /*2b20*/  IMAD.WIDE R16, R19, 0x4, R16 ;  /* 0x0000000413107825 */ /* 0x002fc800078e0210 */
[----:B0-----:R-:W-:-:S04]  /*2b30*/  IMAD R19, R37, UR8, R22 ;  /* 0x0000000825137c24 */ /* 0x001fc8000f8e0216 */
[----:B------:R-:W-:-:S06]  /*2b40*/  IMAD.WIDE.U32 R16, R19, 0x8, R16 ;  /* 0x0000000813107825 */ /* 0x000fcc00078e0010 */
[----:B------:R-:W2:Y:S02]  /*2b50*/  LDG.E.64 R16, desc[UR10][R16.64] ;  /* 0x0000000a10107981 */ /* 0x000ea4000c1e1b00 */
[----:B--2---:R-:W-:Y:S01]  /*2b60*/  FADD.FTZ R38, R38, R16 ;  /* 0x0000001026267221 */ /* 0x004fe20000010000 */
[----:B------:R-:W-:-:S07]  /*2b70*/  FADD.FTZ R39, R39, R17 ;  /* 0x0000001127277221 */ /* 0x000fce0000010000 */
.L_x_2100:
[----:B------:R-:W-:Y:S05]  /*2b80*/  BSYNC B0 ;  /* 0x0000000000007941 */ /* 0x000fea0003800000 */
.L_x_2099:
[----:B------:R-:W-:Y:S05]  /*2b90*/  @!P2 BRA `(.L_x_2094) ;  /* 0x000000000084a947 */ /* 0x000fea0003800000 */
[C---:B------:R-:W-:Y:S01]  /*2ba0*/  IADD3 R16, R37.reuse, 0x1, RZ ;  /* 0x0000000125107810 */ /* 0x040fe20007ffe0ff */
[----:B------:R-:W-:Y:S01]  /*2bb0*/  IMAD.U32 R18, RZ, RZ, UR4 ;  /* 0x00000004ff127e24 */ /* 0x000fe2000f8e00ff */
[----:B------:R-:W-:Y:S02]  /*2bc0*/  IADD3 R37, R37, 0x2, RZ ;  /* 0x0000000225257810 */ /* 0x000fe40007ffe0ff */
[----:B------:R-:W-:Y:S02]  /*2bd0*/  ISETP.EQ.OR P2, PT, R16, UR9, P3 ;  /* 0x0000000910007c0c */ /* 0x000fe40009f42670 */
[----:B------:R-:W-:-:S04]  /*2be0*/  ISETP.EQ.OR P1, PT, R37, UR9, P3 ;  /* 0x0000000925007c0c */ /* 0x000fc80009f22670 */
[----:B------:R-:W-:Y:S02]  /*2bf0*/  ISETP.EQ.OR P1, PT, R20, 0x2, P1 ;  /* 0x000000021400780c */ /* 0x000fe40000f22670 */
[----:B------:R-:W-:-:S05]  /*2c00*/  MOV R20, UR4 ;  /* 0x0000000400147c02 */ /* 0x000fca0008000f00 */
[----:B------:R-:W0:Y:S01]  /*2c10*/  @!P2 S2R R23, SR_CTAID.Y ;  /* 0x000000000017a919 */ /* 0x000e220000002600 */
[----:B------:R-:W0:Y:S01]  /*2c20*/  @!P2 LDC R21, c[0x0][0x10] ;  /* 0x00000400ff15ab82 */ /* 0x000e220000000800 */
[----:B------:R-:W-:-:S04]  /*2c30*/  @!P2 LOP3.LUT R18, R18, 0x1, RZ, 0xc0, !PT ;  /* 0x000000011212a812 */ /* 0x000fc800078ec0ff */
[----:B------:R-:W1:Y:S01]  /*2c40*/  @!P1 S2R R22, SR_CTAID.Y ;  /* 0x0000000000169919 */ /* 0x000e620000002600 */
[----:B------:R-:W-:Y:S02]  /*2c50*/  @!P1 LOP3.LUT R20, R20, 0x1, RZ, 0xc0, !PT ;  /* 0x0000000114149812 */ /* 0x000fe400078ec0ff */
[----:B------:R-:W2:Y:S01]  /*2c60*/  @!P1 LDC R69, c[0x0][0x10] ;  /* 0x00000400ff459b82 */ /* 0x000ea20000000800 */
[-C--:B0-----:R-:W-:Y:S02]  /*2c70*/  @!P2 IMAD R23, R16, R21.reuse, R23 ;  /* 0x000000151017a224 */ /* 0x081fe400078e0217 */
[----:B------:R-:W-:-:S05]  /*2c80*/  @!P2 IMAD R21, R18, R21, RZ ;  /* 0x000000151215a224 */ /* 0x000fca00078e02ff */
[----:B------:R-:W0:Y:S01]  /*2c90*/  @!P1 LDC.64 R16, c[0x0][0x248] ;  /* 0x00009200ff109b82 */ /* 0x000e220000000a00 */
[-C--:B--2---:R-:W-:Y:S02]  /*2ca0*/  @!P1 IMAD R75, R20, R69.reuse, RZ ;  /* 0x00000045144b9224 */ /* 0x084fe400078e02ff */
[-C--:B------:R-:W-:Y:S02]  /*2cb0*/  @!P2 IMAD R21, R21, R68.reuse, RZ ;  /* 0x000000441515a224 */ /* 0x080fe400078e02ff */
[----:B------:R-:W-:Y:S02]  /*2cc0*/  @!P1 IMAD R75, R75, R68, RZ ;  /* 0x000000444b4b9224 */ /* 0x000fe400078e02ff */
[----:B-1----:R-:W-:Y:S01]  /*2cd0*/  @!P1 IMAD R37, R37, R69, R22 ;  /* 0x0000004525259224 */ /* 0x002fe200078e0216 */
[----:B------:R-:W1:Y:S01]  /*2ce0*/  @!P2 LDC.64 R18, c[0x0][0x248] ;  /* 0x00009200ff12ab82 */ /* 0x000e620000000a00 */
[----:B------:R-:W-:-:S05]  /*2cf0*/  @!P2 SHF.L.U32 R21, R21, 0x1, RZ ;  /* 0x000000011515a819 */ /* 0x000fca00000006ff */
[----:B-1----:R-:W-:Y:S01]  /*2d00*/  @!P2 IMAD.WIDE R20, R21, 0x4, R18 ;  /* 0x000000041514a825 */ /* 0x002fe200078e0212 */
[----:B------:R-:W-:-:S05]  /*2d10*/  @!P1 SHF.L.U32 R19, R75, 0x1, RZ ;  /* 0x000000014b139819 */ /* 0x000fca00000006ff */
[----:B0-----:R-:W-:-:S04]  /*2d20*/  @!P1 IMAD.WIDE R18, R19, 0x4, R16 ;  /* 0x0000000413129825 */ /* 0x001fc800078e0210 */
        /* <DEDUP_REMOVED lines=8> */
.L_x_2094:
[----:B------:R-:W-:Y:S01]  /*2db0*/  ULDC.64 UR14, c[0x0][0x218] ;  /* 0x00008600000e7ab9 */ /* 0x000fe20000000a00 */
[----:B------:R-:W-:Y:S01]  /*2dc0*/  LOP3.LUT P1, RZ, R0, UR9, RZ, 0xfc, !PT ;  /* 0x0000000900ff7c12 */ /* 0x000fe2000f82fcff */
[----:B------:R-:W1:Y:S01]  /*2dd0*/  S2UR UR8, SR_CgaCtaId ;  /* 0x00000000000879c3 */ /* 0x000e620000008800 */
[----:B------:R-:W-:Y:S01]  /*2de0*/  ISETP.EQ.U32.AND P2, PT, RZ, UR14, PT ;  /* 0x0000000eff007c0c */ /* 0x000fe2000bf42070 */
[----:B------:R-:W-:Y:S01]  /*2df0*/  UMOV UR7, 0x400 ;  /* 0x0000040000077882 */ /* 0x000fe20000000000 */
[----:B0-----:R-:W-:Y:S02]  /*2e00*/  MOV R23, UR6 ;  /* 0x0000000600177c02 */ /* 0x001fe40008000f00 */
[----:B------:R-:W-:Y:S01]  /*2e10*/  ISETP.EQ.OR.EX P1, PT, RZ, UR15, P1, P2 ;  /* 0x0000000fff007c0c */ /* 0x000fe20008f22720 */
[----:B------:R-:W-:Y:S01]  /*2e20*/  ULDC.64 UR14, c[0x0][0x278] ;  /* 0x00009e00000e7ab9 */ /* 0x000fe20000000a00 */
[----:B------:R-:W-:Y:S01]  /*2e30*/  IADD3 R21, R59, R62, RZ ;  /* 0x0000003e3b157210 */ /* 0x000fe20007ffe0ff */
[----:B------:R-:W0:Y:S08]  /*2e40*/  LDC.64 R18, c[0x0][0x228] ;  /* 0x00008a00ff127b82 */ /* 0x000e300000000a00 */
[----:B------:R-:W2:Y:S08]  /*2e50*/  LDC.64 R16, c[0x0][0x230] ;  /* 0x00008c00ff107b82 */ /* 0x000eb00000000a00 */
[----:B------:R-:W3:Y:S01]  /*2e60*/  @!P1 LDC.64 R68, c[0x0][0x218] ;  /* 0x00008600ff449b82 */ /* 0x000ee20000000a00 */
[----:B-1----:R-:W-:-:S03]  /*2e70*/  ULEA UR7, UR8, UR7, 0x18 ;  /* 0x0000000708077291 */ /* 0x002fc6000f8ec03f */
[----:B------:R-:W-:Y:S02]  /*2e80*/  ULDC UR8, c[0x0][0x2a4] ;  /* 0x0000a90000087ab9 */ /* 0x000fe40000000800 */
[----:B------:R-:W-:Y:S01]  /*2e90*/  @!P1 FMUL.FTZ R22, R38, UR8 ;  /* 0x0000000826169c20 */ /* 0x000fe20008410000 */
[----:B0-----:R-:W-:-:S03]  /*2ea0*/  IMAD.WIDE R74, R21, 0x4, R18 ;  /* 0x00000004154a7825 */ /* 0x001fc600078e0212 */
[----:B------:R-:W-:Y:S01]  /*2eb0*/  @!P3 STS.64 [UR7+0xc8], R38 ;  /* 0x0000c826ff00b988 */ /* 0x000fe20008000a07 */
[----:B--2---:R-:W-:-:S04]  /*2ec0*/  IMAD.WIDE R18, R21, 0x4, R16 ;  /* 0x0000000415127825 */ /* 0x004fc800078e0210 */
[----:B---3--:R-:W-:-:S04]  /*2ed0*/  @!P1 IMAD.WIDE R68, R23, 0x8, R68 ;  /* 0x0000000817449825 */ /* 0x008fc800078e0244 */
[----:B------:R-:W-:-:S05]  /*2ee0*/  @!P1 FMUL.FTZ R23, R39, UR8 ;  /* 0x0000000827179c20 */ /* 0x000fca0008410000 */
[----:B------:R-:W-:Y:S01]  /*2ef0*/  @!P1 STG.E.64 desc[UR10][R68.64], R22 ;  /* 0x0000001644009986 */ /* 0x000fe2000c101b0a */
[----:B------:R-:W-:Y:S06]  /*2f00*/  BAR.SYNC.DEFER_BLOCKING 0x0 ;  /* 0x0000000000007b1d */ /* 0x000fec0000010000 */
[----:B------:R-:W2:Y:S04]  /*2f10*/  LDG.E.64 R16, desc[UR10][R74.64] ;  /* 0x0000000a4a107981 */ /* 0x000ea8000c1e1b00 */
[----:B------:R-:W2:Y:S01]  /*2f20*/  LDG.E.64 R18, desc[UR10][R18.64] ;  /* 0x0000000a12127981 */ /* 0x000ea2000c1e1b00 */
[----:B------:R-:W-:-:S02]  /*2f30*/  ISETP.NE.AND P5, PT, RZ, UR12, PT ;  /* 0x0000000cff007c0c */ /* 0x000fc4000bfa5270 */
[----:B------:R-:W-:Y:S01]  /*2f40*/  SHF.L.U32 R56, R56, 0x10, RZ ;  /* 0x0000001038387819 */ /* 0x000fe200000006ff */
[----:B------:R-:W0:Y:S01]  /*2f50*/  LDS.64 R20, [UR7+0xc8] ;  /* 0x0000c807ff147984 */ /* 0x000e220008000a00 */
[----:B------:R-:W-:Y:S02]  /*2f60*/  SHF.L.U32 R36, R36, 0x10, RZ ;  /* 0x0000001024247819 */ /* 0x000fe400000006ff */
[----:B------:R-:W-:Y:S02]  /*2f70*/  ISETP.GE.U32.AND P2, PT, R5, UR14, PT ;  /* 0x0000000e05007c0c */ /* 0x000fe4000bf46070 */
[----:B------:R-:W-:Y:S02]  /*2f80*/  SHF.L.U32 R54, R54, 0x10, RZ ;  /* 0x0000001036367819 */ /* 0x000fe400000006ff */
[----:B------:R-:W-:Y:S02]  /*2f90*/  ISETP.GE.AND.EX P2, PT, R51, UR15, PT, P2 ;  /* 0x0000000f33007c0c */ /* 0x000fe4000bf46320 */
[----:B------:R-:W-:-:S02]  /*2fa0*/  SHF.L.U32 R55, R55, 0x10, RZ ;  /* 0x0000001037377819 */ /* 0x000fc400000006ff */
[----:B------:R-:W-:Y:S02]  /*2fb0*/  ISETP.GT.U32.OR P2, PT, R0, 0x29f, P2 ;  /* 0x0000029f0000780c */ /* 0x000fe40001744470 */
[----:B------:R-:W-:Y:S01]  /*2fc0*/  SHF.L.U32 R34, R34, 0x10, RZ ;  /* 0x0000001022227819 */ /* 0x000fe200000006ff */
[----:B0-----:R-:W-:-:S05]  /*2fd0*/  FMUL.FTZ R20, R20, UR8 ;  /* 0x0000000814147c20 */ /* 0x001fca0008410000 */
[----:B------:R-:W-:-:S13]  /*2fe0*/  R2UR UR7, R20 ;  /* 0x00000000140772ca */ /* 0x000fda00000e0000 */
[----:B------:R-:W-:Y:S01]  /*2ff0*/  MOV R20, UR7 ;  /* 0x0000000700147c02 */ /* 0x000fe20008000f00 */
[----:B------:R-:W-:-:S04]  /*3000*/  FADD.FTZ R36, R36, -UR7 ;  /* 0x8000000724247e21 */ /* 0x000fc80008010000 */
[----:B------:R-:W-:-:S04]  /*3010*/  FMUL.FTZ R20, R20, UR7 ;  /* 0x0000000714147c20 */ /* 0x000fc80008410000 */
[----:B------:R-:W-:Y:S01]  /*3020*/  FFMA.FTZ R20, R21, UR8, -R20 ;  /* 0x0000000815147c23 */ /* 0x000fe20008010814 */
[----:B------:R-:W-:Y:S01]  /*3030*/  SHF.L.U32 R21, R35, 0x10, RZ ;  /* 0x0000001023157819 */ /* 0x000fe200000006ff */
[----:B------:R-:W-:-:S03]  /*3040*/  FADD.FTZ R35, R54, -UR7 ;  /* 0x8000000736237e21 */ /* 0x000fc60008010000 */
[----:B------:R-:W-:-:S13]  /*3050*/  FSETP.GTU.FTZ.AND P1, PT, R20, RZ, PT ;  /* 0x000000ff1400720b */ /* 0x000fda0003f3c000 */
[----:B------:R-:W-:Y:S01]  /*3060*/  VOTEU.ANY UP0, P1 ;  /* 0x00000000003f7886 */ /* 0x000fe20000800100 */
[----:B------:R-:W-:-:S04]  /*3070*/  PLOP3.LUT P1, PT, PT, PT, UP0, 0x80, 0x0 ;  /* 0x000000000000781c */ /* 0x000fc80003f2f008 */
[----:B------:R-:W-:-:S09]  /*3080*/  @UP0 ULDC UR8, c[0x0][0x238] ;  /* 0x00008e0000080ab9 */ /* 0x000fd20000000800 */
[----:B------:R-:W-:Y:S01]  /*3090*/  @P1 FADD.FTZ R20, R20, UR8 ;  /* 0x0000000814141e21 */ /* 0x000fe20008010000 */
[----:B------:R-:W-:-:S05]  /*30a0*/  UMOV UR8, 0x3f800000 ;  /* 0x3f80000000087882 */ /* 0x000fca0000000000 */
[----:B------:R-:W0:Y:S02]  /*30b0*/  @P1 MUFU.RSQ R20, R20 ;  /* 0x0000001400141308 */ /* 0x000e240000001400 */
[----:B0-----:R-:W-:Y:S01]  /*30c0*/  @P1 R2UR UR13, R20 ;  /* 0x00000000140d12ca */ /* 0x001fe200000e0000 */
[----:B------:R-:W-:Y:S01]  /*30d0*/  FADD.FTZ R20, R56, -UR7 ;  /* 0x8000000738147e21 */ /* 0x000fe20008010000 */
[----:B------:R-:W-:-:S04]  /*30e0*/  ISETP.GE.U32.AND P1, PT, R4, UR14, PT ;  /* 0x0000000e04007c0c */ /* 0x000fc8000bf26070 */
[----:B------:R-:W-:-:S04]  /*30f0*/  ISETP.GE.AND.EX P1, PT, R49, UR15, PT, P1 ;  /* 0x0000000f31007c0c */ /* 0x000fc8000bf26310 */
[----:B------:R-:W-:-:S03]  /*3100*/  ISETP.GT.U32.OR P1, PT, R0, 0x29f, P1 ;  /* 0x0000029f0000780c */ /* 0x000fc60000f24470 */
[----:B------:R-:W-:Y:S02]  /*3110*/  @UP0 UMOV UR8, UR13 ;  /* 0x0000000d00080c82 */ /* 0x000fe40008000000 */
[----:B------:R-:W-:Y:S01]  /*3120*/  FMUL.FTZ R37, R20, UR8 ;  /* 0x0000000814257c20 */ /* 0x000fe20008410000 */
[----:B------:R-:W-:Y:S01]  /*3130*/  FMUL.FTZ R38, R36, UR8 ;  /* 0x0000000824267c20 */ /* 0x000fe20008410000 */
[----:B------:R-:W-:Y:S02]  /*3140*/  FADD.FTZ R36, R21, -UR7 ;  /* 0x8000000715247e21 */ /* 0x000fe40008010000 */
        /* <DEDUP_REMOVED lines=13> */
.L_x_2101:
[----:B------:R-:W-:Y:S04]  /*3220*/  BSSY B0, `(.L_x_2102) ;  /* 0x000000e000007945 */ /* 0x000fe80003800000 */
[----:B------:R-:W-:Y:S05]  /*3230*/  @!P0 BRA `(.L_x_2103) ;  /* 0x0000000000308947 */ /* 0x000fea0003800000 */
[----:B------:R-:W-:Y:S01]  /*3240*/  ULDC.64 UR16, c[0x0][0x270] ;  /* 0x00009c0000107ab9 */ /* 0x000fe20000000a00 */
[----:B------:R-:W-:Y:S01]  /*3250*/  MOV R20, R70 ;  /* 0x0000004600147202 */ /* 0x000fe20000000f00 */
[----:B------:R-:W-:Y:S01]  /*3260*/  IMAD R23, R3, UR16, RZ ;  /* 0x0000001003177c24 */ /* 0x000fe2000f8e02ff */
[----:B------:R-:W-:Y:S01]  /*3270*/  F2FP.BF16.F32.PACK_AB R37, R38, R37 ;  /* 0x000000252625723e */ /* 0x000fe200000010ff */
[----:B------:R-:W-:Y:S02]  /*3280*/  IMAD.MOV.U32 R21, RZ, RZ, R73 ;  /* 0x000000ffff157224 */ /* 0x000fe400078e0049 */
[C---:B------:R-:W-:Y:S02]  /*3290*/  IMAD R23, R58.reuse, UR17, R23 ;  /* 0x000000113a177c24 */ /* 0x040fe4000f8e0217 */
[----:B------:R-:W-:Y:S01]  /*32a0*/  IMAD.WIDE.U32 R20, R58, UR16, R20 ;  /* 0x000000103a147c25 */ /* 0x000fe2000f8e0014 */
[----:B------:R-:W-:Y:S02]  /*32b0*/  ULDC.64 UR16, c[0x0][0x210] ;  /* 0x0000840000107ab9 */ /* 0x000fe40000000a00 */
[----:B------:R-:W-:-:S02]  /*32c0*/  LEA R22, P3, R20, UR16, 0x1 ;  /* 0x0000001014167c11 */ /* 0x000fc4000f8608ff */
[----:B------:R-:W-:-:S04]  /*32d0*/  IADD3 R23, R21, R23, RZ ;  /* 0x0000001715177210 */ /* 0x000fc80007ffe0ff */
[----:B------:R-:W-:-:S05]  /*32e0*/  LEA.HI.X R23, R20, UR17, R23, 0x1, P3 ;  /* 0x0000001114177c11 */ /* 0x000fca00098f0c17 */
[----:B------:R0:W-:Y:S02]  /*32f0*/  STG.E desc[UR10][R22.64], R37 ;  /* 0x0000002516007986 */ /* 0x0001e4000c10190a */
.L_x_2103:
[----:B------:R-:W-:Y:S05]  /*3300*/  BSYNC B0 ;  /* 0x0000000000007941 */ /* 0x000fea0003800000 */
.L_x_2102:
[----:B------:R-:W-:Y:S01]  /*3310*/  FMUL.FTZ R35, R35, UR8 ;  /* 0x0000000823237c20 */ /* 0x000fe20008410000 */
[----:B------:R-:W-:Y:S01]  /*3320*/  FMUL.FTZ R36, R36, UR8 ;  /* 0x0000000824247c20 */ /* 0x000fe20008410000 */
[----:B------:R-:W-:Y:S01]  /*3330*/  FADD.FTZ R55, R55, -UR7 ;  /* 0x8000000737377e21 */ /* 0x000fe20008010000 */
[----:B------:R-:W-:Y:S01]  /*3340*/  FADD.FTZ R34, R34, -UR7 ;  /* 0x8000000722227e21 */ /* 0x000fe20008010000 */
[----:B------:R-:W-:Y:S01]  /*3350*/  FFMA.FTZ R35, R16, R35, R18 ;  /* 0x0000002310237223 */ /* 0x000fe20000010012 */
[----:B------:R-:W-:Y:S01]  /*3360*/  FFMA.FTZ R36, R17, R36, R19 ;  /* 0x0000002411247223 */ /* 0x000fe20000010013 */
[----:B------:R-:W-:Y:S06]  /*3370*/  @!P5 BRA `(.L_x_2104) ;  /* 0x000000000028d947 */ /* 0x000fec0003800000 */
        /* <DEDUP_REMOVED lines=10> */
.L_x_2104:
        /* <DEDUP_REMOVED lines=14> */
.L_x_2106:
[----:B------:R-:W-:Y:S05]  /*3500*/  BSYNC B0 ;  /* 0x0000000000007941 */ /* 0x000fea0003800000 */
.L_x_2105:
[----:B------:R-:W-:Y:S01]  /*3510*/  FMUL.FTZ R55, R55, UR8 ;  /* 0x0000000837377c20 */ /* 0x000fe20008410000 */
[----:B------:R-:W-:Y:S01]  /*3520*/  FMUL.FTZ R34, R34, UR8 ;  /* 0x0000000822227c20 */ /* 0x000fe20008410000 */
[----:B------:R-:W-:Y:S02]  /*3530*/  SHF.L.U32 R57, R57, 0x10, RZ ;  /* 0x0000001039397819 */ /* 0x000fe400000006ff */
[----:B------:R-:W-:Y:S01]  /*3540*/  SHF.L.U32 R33, R33, 0x10, RZ ;  /* 0x0000001021217819 */ /* 0x000fe200000006ff */
        /* <DEDUP_REMOVED lines=13> */
.L_x_2107:
[----:B------:R-:W-:Y:S04]  /*3620*/  BSSY B0, `(.L_x_2108) ;  /* 0x000000e000007945 */ /* 0x000fe80003800000 */
[----:B------:R-:W-:Y:S05]  /*3630*/  @P2 BRA `(.L_x_2109) ;  /* 0x0000000000302947 */ /* 0x000fea0003800000 */
[----:B------:R-:W-:Y:S01]  /*3640*/  ULDC.64 UR16, c[0x0][0x270] ;  /* 0x00009c0000107ab9 */ /* 0x000fe20000000a00 */
[----:B------:R-:W-:Y:S01]  /*3650*/  MOV R20, R70 ;  /* 0x0000004600147202 */ /* 0x000fe20000000f00 */
[----:B01----:R-:W-:Y:S01]  /*3660*/  IMAD R22, R51, UR16, RZ ;  /* 0x0000001033167c24 */ /* 0x003fe2000f8e02ff */
        /* <DEDUP_REMOVED lines=9> */
.L_x_2109:
[----:B------:R-:W-:Y:S05]  /*3700*/  BSYNC B0 ;  /* 0x0000000000007941 */ /* 0x000fea0003800000 */
.L_x_2108:
[----:B------:R-:W-:Y:S01]  /*3710*/  PRMT R36, R44, 0x7632, R36 ;  /* 0x000076322c247816 */ /* 0x000fe20000000024 */
[----:B------:R-:W-:Y:S01]  /*3720*/  FADD.FTZ R57, R57, -UR7 ;  /* 0x8000000739397e21 */ /* 0x000fe20008010000 */
[----:B-1----:R-:W-:Y:S01]  /*3730*/  SHF.R.S32.HI R35, RZ, 0x1f, R7 ;  /* 0x0000001fff237819 */ /* 0x002fe20000011407 */
[----:B------:R-:W-:Y:S01]  /*3740*/  FADD.FTZ R33, R33, -UR7 ;  /* 0x8000000721217e21 */ /* 0x000fe20008010000 */
[----:B------:R-:W-:Y:S01]  /*3750*/  ISETP.GE.U32.AND P1, PT, R6, UR14, PT ;  /* 0x0000000e06007c0c */ /* 0x000fe2000bf26070 */
[----:B------:R-:W-:Y:S01]  /*3760*/  FMUL.FTZ R57, R57, UR8 ;  /* 0x0000000839397c20 */ /* 0x000fe20008410000 */
[----:B------:R-:W-:Y:S01]  /*3770*/  ISETP.GE.U32.AND P2, PT, R7, UR14, PT ;  /* 0x0000000e07007c0c */ /* 0x000fe2000bf46070 */
[----:B------:R-:W-:Y:S01]  /*3780*/  FMUL.FTZ R20, R33, UR8 ;  /* 0x0000000821147c20 */ /* 0x000fe20008410000 */
[----:B------:R-:W-:Y:S01]  /*3790*/  SHF.R.S32.HI R34, RZ, 0x1f, R8 ;  /* 0x0000001fff227819 */ /* 0x000fe20000011408 */
[----:B------:R-:W-:Y:S01]  /*37a0*/  FFMA.FTZ R57, R16, R57, R18 ;  /* 0x0000003910397223 */ /* 0x000fe20000010012 */
[----:B------:R-:W-:Y:S01]  /*37b0*/  ISETP.GE.U32.AND P3, PT, R8, UR14, PT ;  /* 0x0000000e08007c0c */ /* 0x000fe2000bf66070 */
[----:B------:R-:W-:Y:S01]  /*37c0*/  FFMA.FTZ R38, R17, R20, R19 ;  /* 0x0000001411267223 */ /* 0x000fe20000010013 */
[----:B------:R-:W-:-:S02]  /*37d0*/  SHF.L.U32 R44, R44, 0x10, RZ ;  /* 0x000000102c2c7819 */ /* 0x000fc400000006ff */
[----:B------:R-:W-:Y:S02]  /*37e0*/  SHF.L.U32 R36, R36, 0x10, RZ ;  /* 0x0000001024247819 */ /* 0x000fe400000006ff */
[----:B------:R-:W-:Y:S01]  /*37f0*/  ISETP.GE.AND.EX P1, PT, R53, UR15, PT, P1 ;  /* 0x0000000f35007c0c */ /* 0x000fe2000bf26310 */
[----:B------:R-:W-:Y:S01]  /*3800*/  FADD.FTZ R33, R44, -UR7 ;  /* 0x800000072c217e21 */ /* 0x000fe20008010000 */
[----:B------:R-:W-:Y:S01]  /*3810*/  ISETP.GE.AND.EX P2, PT, R35, UR15, PT, P2 ;  /* 0x0000000f23007c0c */ /* 0x000fe2000bf46320 */
[----:B------:R-:W-:Y:S01]  /*3820*/  FADD.FTZ R36, R36, -UR7 ;  /* 0x8000000724247e21 */ /* 0x000fe20008010000 */
[----:B------:R-:W-:Y:S02]  /*3830*/  ISETP.GE.AND.EX P3, PT, R34, UR15, PT, P3 ;  /* 0x0000000f22007c0c */ /* 0x000fe4000bf66330 */
[----:B------:R-:W-:Y:S02]  /*3840*/  SHF.L.U32 R45, R45, 0x10, RZ ;  /* 0x000000102d2d7819 */ /* 0x000fe400000006ff */
[----:B------:R-:W-:-:S02]  /*3850*/  ISETP.GT.U32.OR P1, PT, R0, 0x29f, P1 ;  /* 0x0000029f0000780c */ /* 0x000fc40000f24470 */
[C---:B------:R-:W-:Y:S02]  /*3860*/  ISETP.GT.U32.OR P2, PT, R0.reuse, 0x29f, P2 ;  /* 0x0000029f0000780c */ /* 0x040fe40001744470 */
[----:B------:R-:W-:Y:S02]  /*3870*/  ISETP.GT.U32.OR P3, PT, R0, 0x29f, P3 ;  /* 0x0000029f0000780c */ /* 0x000fe40001f64470 */
[----:B------:R-:W-:Y:S01]  /*3880*/  SHF.L.U32 R66, R66, 0x10, RZ ;  /* 0x0000001042427819 */ /* 0x000fe200000006ff */
[----:B------:R-:W-:Y:S10]  /*3890*/  @!P5 BRA `(.L_x_2110) ;  /* 0x000000000028d947 */ /* 0x000ff40003800000 */
[----:B0-2---:R-:W-:Y:S01]  /*38a0*/  FMUL.FTZ R23, R38, -1.4426950216293334961 ;  /* 0xbfb8aa3b26177820 */ /* 0x005fe20000410000 */
        /* <DEDUP_REMOVED lines=9> */
.L_x_2110:
[----:B------:R-:W-:Y:S04]  /*3940*/  BSSY B0, `(.L_x_2111) ;  /* 0x000000e000007945 */ /* 0x000fe80003800000 */
[----:B------:R-:W-:Y:S05]  /*3950*/  @P1 BRA `(.L_x_2112) ;  /* 0x0000000000301947 */ /* 0x000fea0003800000 */
        /* <DEDUP_REMOVED lines=8> */
[----:B0-2---:R-:W-:-:S02]  /*39e0*/  LEA R22, P1, R20, UR16, 0x1 ;  /* 0x0000001014167c11 */ /* 0x005fc4000f8208ff */
[----:B------:R-:W-:-:S04]  /*39f0*/  IADD3 R53, R21, R53, RZ ;  /* 0x0000003515357210 */ /* 0x000fc80007ffe0ff */
[----:B------:R-:W-:-:S05]  /*3a00*/  LEA.HI.X R23, R20, UR17, R53, 0x1, P1 ;  /* 0x0000001114177c11 */ /* 0x000fca00088f0c35 */
[----:B------:R1:W-:Y:S02]  /*3a10*/  STG.E desc[UR10][R22.64], R57 ;  /* 0x0000003916007986 */ /* 0x0003e4000c10190a */
.L_x_2112:
[----:B------:R-:W-:Y:S05]  /*3a20*/  BSYNC B0 ;  /* 0x0000000000007941 */ /* 0x000fea0003800000 */
.L_x_2111:
[----:B------:R-:W-:Y:S01]  /*3a30*/  FMUL.FTZ R33, R33, UR8 ;  /* 0x0000000821217c20 */ /* 0x000fe20008410000 */
[----:B------:R-:W-:Y:S01]  /*3a40*/  FMUL.FTZ R36, R36, UR8 ;  /* 0x0000000824247c20 */ /* 0x000fe20008410000 */
[----:B------:R-:W-:Y:S01]  /*3a50*/  FADD.FTZ R45, R45, -UR7 ;  /* 0x800000072d2d7e21 */ /* 0x000fe20008010000 */
[----:B------:R-:W-:Y:S01]  /*3a60*/  FADD.FTZ R66, R66, -UR7 ;  /* 0x8000000742427e21 */ /* 0x000fe20008010000 */
[----:B------:R-:W-:Y:S01]  /*3a70*/  FFMA.FTZ R33, R16, R33, R18 ;  /* 0x0000002110217223 */ /* 0x000fe20000010012 */
[----:B------:R-:W-:Y:S01]  /*3a80*/  FFMA.FTZ R36, R17, R36, R19 ;  /* 0x0000002411247223 */ /* 0x000fe20000010013 */
[----:B------:R-:W-:Y:S06]  /*3a90*/  @!P5 BRA `(.L_x_2113) ;  /* 0x000000000028d947 */ /* 0x000fec0003800000 */
        /* <DEDUP_REMOVED lines=10> */
.L_x_2113:
[----:B------:R-:W-:Y:S04]  /*3b40*/  BSSY B0, `(.L_x_2114) ;  /* 0x000000e000007945 */ /* 0x000fe80003800000 */
[----:B------:R-:W-:Y:S05]  /*3b50*/  @P2 BRA `(.L_x_2115) ;  /* 0x0000000000302947 */ /* 0x000fea0003800000 */
[----:B------:R-:W-:Y:S01]  /*3b60*/  ULDC.64 UR16, c[0x0][0x270] ;  /* 0x00009c0000107ab9 */ /* 0x000fe20000000a00 */
[----:B------:R-:W-:Y:S01]  /*3b70*/  MOV R20, R70 ;  /* 0x0000004600147202 */ /* 0x000fe20000000f00 */
[----:B012---:R-:W-:Y:S01]  /*3b80*/  IMAD R22, R35, UR16, RZ ;  /* 0x0000001023167c24 */ /* 0x007fe2000f8e02ff */
        /* <DEDUP_REMOVED lines=9> */
.L_x_2115:
[----:B------:R-:W-:Y:S05]  /*3c20*/  BSYNC B0 ;  /* 0x0000000000007941 */ /* 0x000fea0003800000 */
.L_x_2114:
[----:B------:R-:W-:Y:S01]  /*3c30*/  FMUL.FTZ R45, R45, UR8 ;  /* 0x000000082d2d7c20 */ /* 0x000fe20008410000 */
[----:B------:R-:W-:Y:S01]  /*3c40*/  FMUL.FTZ R66, R66, UR8 ;  /* 0x0000000842427c20 */ /* 0x000fe20008410000 */
[----:B---3--:R-:W-:Y:S02]  /*3c50*/  SHF.L.U32 R33, R46, 0x10, RZ ;  /* 0x000000102e217819 */ /* 0x008fe400000006ff */
[----:B------:R-:W-:Y:S01]  /*3c60*/  SHF.L.U32 R65, R65, 0x10, RZ ;  /* 0x0000001041417819 */ /* 0x000fe200000006ff */
        /* <DEDUP_REMOVED lines=13> */
.L_x_2116:
        /* <DEDUP_REMOVED lines=14> */
.L_x_2118:
[----:B------:R-:W-:Y:S05]  /*3e20*/  BSYNC B0 ;  /* 0x0000000000007941 */ /* 0x000fea0003800000 */
.L_x_2117:
[----:B------:R-:W-:Y:S01]  /*3e30*/  SHF.L.U32 R21, R32, 0x10, RZ ;  /* 0x0000001020157819 */ /* 0x000fe200000006ff */
[----:B------:R-:W-:Y:S01]  /*3e40*/  IMAD.U32 R32, R50, 0x10000, RZ ;  /* 0x0001000032207824 */ /* 0x000fe200078e00ff */
[----:B0123--:R-:W-:Y:S01]  /*3e50*/  SHF.L.U32 R23, R48, 0x10, RZ ;  /* 0x0000001030177819 */ /* 0x00ffe200000006ff */
[----:B------:R-:W-:Y:S01]  /*3e60*/  FADD.FTZ R33, R33, -UR7 ;  /* 0x8000000721217e21 */ /* 0x000fe20008010000 */
[----:B------:R-:W-:Y:S01]  /*3e70*/  SHF.L.U32 R22, R47, 0x10, RZ ;  /* 0x000000102f167819 */ /* 0x000fe200000006ff */
        /* <DEDUP_REMOVED lines=13> */
[----:B------:R-:W-:Y:S01]  /*3f50*/  FMUL.FTZ R33, R33, UR8 ;  /* 0x0000000821217c20 */ /* 0x000fe20008410000 */
[----:B------:R-:W-:Y:S01]  /*3f60*/  FADD.FTZ R48, R48, -UR7 ;  /* 0x8000000730307e21 */ /* 0x000fe20008010000 */
[----:B------:R-:W-:Y:S01]  /*3f70*/  FMUL.FTZ R35, R32, UR8 ;  /* 0x0000000820237c20 */ /* 0x000fe20008410000 */
[----:B------:R-:W-:Y:S01]  /*3f80*/  FADD.FTZ R50, R50, -UR7 ;  /* 0x8000000732327e21 */ /* 0x000fe20008010000 */
[----:B------:R-:W-:Y:S01]  /*3f90*/  FMUL.FTZ R47, R22, UR8 ;  /* 0x00000008162f7c20 */ /* 0x000fe20008410000 */
[----:B------:R-:W-:Y:S01]  /*3fa0*/  FMUL.FTZ R23, R23, UR8 ;  /* 0x0000000817177c20 */ /* 0x000fe20008410000 */
[----:B------:R-:W-:Y:S01]  /*3fb0*/  FMUL.FTZ R49, R34, UR8 ;  /* 0x0000000822317c20 */ /* 0x000fe20008410000 */
[----:B------:R-:W-:Y:S01]  /*3fc0*/  FMUL.FTZ R51, R36, UR8 ;  /* 0x0000000824337c20 */ /* 0x000fe20008410000 */
[----:B------:R-:W-:Y:S01]  /*3fd0*/  FMUL.FTZ R53, R38, UR8 ;  /* 0x0000000826357c20 */ /* 0x000fe20008410000 */
[----:B------:R-:W-:Y:S01]  /*3fe0*/  FMUL.FTZ R55, R44, UR8 ;  /* 0x000000082c377c20 */ /* 0x000fe20008410000 */
[----:B------:R-:W-:Y:S01]  /*3ff0*/  FMUL.FTZ R57, R48, UR8 ;  /* 0x0000000830397c20 */ /* 0x000fe20008410000 */
[----:B------:R-:W-:Y:S01]  /*4000*/  FMUL.FTZ R61, R50, UR8 ;  /* 0x00000008323d7c20 */ /* 0x000fe20008410000 */
[----:B------:R-:W-:Y:S01]  /*4010*/  SHF.R.S32.HI R20, RZ, 0x1f, R9 ;  /* 0x0000001fff147819 */ /* 0x000fe20000011409 */
[----:B------:R-:W-:Y:S01]  /*4020*/  FADD.FTZ R65, R65, -UR7 ;  /* 0x8000000741417e21 */ /* 0x000fe20008010000 */
[----:B------:R-:W-:Y:S01]  /*4030*/  SHF.R.S32.HI R46, RZ, 0x1f, R10 ;  /* 0x0000001fff2e7819 */ /* 0x000fe2000001140a */
[C-C-:B------:R-:W-:Y:S01]  /*4040*/  FFMA.FTZ R48, R16.reuse, R33, R18.reuse ;  /* 0x0000002110307223 */ /* 0x140fe20000010012 */
[----:B------:R-:W-:Y:S01]  /*4050*/  SHF.R.S32.HI R45, RZ, 0x1f, R11 ;  /* 0x0000001fff2d7819 */ /* 0x000fe2000001140b */
[C---:B------:R-:W-:Y:S01]  /*4060*/  FFMA.FTZ R38, R16.reuse, R35, R18 ;  /* 0x0000002310267223 */ /* 0x040fe20000010012 */
[----:B------:R-:W-:Y:S01]  /*4070*/  SHF.R.S32.HI R39, RZ, 0x1f, R12 ;  /* 0x0000001fff277819 */ /* 0x000fe2000001140c */
[C-C-:B------:R-:W-:Y:S01]  /*4080*/  FFMA.FTZ R47, R16.reuse, R47, R18.reuse ;  /* 0x0000002f102f7223 */ /* 0x140fe20000010012 */
[----:B------:R-:W-:Y:S01]  /*4090*/  SHF.R.S32.HI R37, RZ, 0x1f, R13 ;  /* 0x0000001fff257819 */ /* 0x000fe2000001140d */
        /* <DEDUP_REMOVED lines=8> */
[C-C-:B------:R-:W-:Y:S01]  /*4120*/  FFMA.FTZ R34, R16.reuse, R55, R18.reuse ;  /* 0x0000003710227223 */ /* 0x140fe20000010012 */
[----:B------:R-:W-:Y:S01]  /*4130*/  ISETP.GE.U32.AND P4, PT, R13, UR14, PT ;  /* 0x0000000e0d007c0c */ /* 0x000fe2000bf86070 */
[C-C-:B------:R-:W-:Y:S01]  /*4140*/  FFMA.FTZ R35, R16.reuse, R57, R18.reuse ;  /* 0x0000003910237223 */ /* 0x140fe20000010012 */
[----:B------:R-:W-:Y:S01]  /*4150*/  FFMA.FTZ R16, R16, R61, R18 ;  /* 0x0000003d10107223 */ /* 0x000fe20000010012 */
[----:B------:R-:W-:Y:S01]  /*4160*/  ISETP.GE.AND.EX P6, PT, R20, UR15, PT, P6 ;  /* 0x0000000f14007c0c */ /* 0x000fe2000bfc6360 */
[----:B------:R-:W-:Y:S01]  /*4170*/  FMUL.FTZ R18, R65, UR8 ;  /* 0x0000000841127c20 */ /* 0x000fe20008410000 */
[----:B------:R-:W-:Y:S01]  /*4180*/  ISETP.GE.AND.EX P1, PT, R46, UR15, PT, P1 ;  /* 0x0000000f2e007c0c */ /* 0x000fe2000bf26310 */
[----:B------:R-:W-:Y:S01]  /*4190*/  FADD.FTZ R49, R21, -UR7 ;  /* 0x8000000715317e21 */ /* 0x000fe20008010000 */
[----:B------:R-:W-:-:S02]  /*41a0*/  ISETP.GE.AND.EX P2, PT, R45, UR15, PT, P2 ;  /* 0x0000000f2d007c0c */ /* 0x000fc4000bf46320 */
[----:B------:R-:W-:Y:S02]  /*41b0*/  ISETP.GE.AND.EX P3, PT, R39, UR15, PT, P3 ;  /* 0x0000000f27007c0c */ /* 0x000fe4000bf66330 */
[----:B------:R-:W-:Y:S02]  /*41c0*/  ISETP.GE.AND.EX P4, PT, R37, UR15, PT, P4 ;  /* 0x0000000f25007c0c */ /* 0x000fe4000bf86340 */
[----:B------:R-:W-:Y:S01]  /*41d0*/  SHF.L.U32 R50, R31, 0x10, RZ ;  /* 0x000000101f327819 */ /* 0x000fe200000006ff */
[----:B------:R-:W-:Y:S01]  /*41e0*/  FFMA.FTZ R31, R17, R18, R19 ;  /* 0x00000012111f7223 */ /* 0x000fe20000010013 */
[C---:B------:R-:W-:Y:S02]  /*41f0*/  ISETP.GT.U32.OR P6, PT, R0.reuse, 0x29f, P6 ;  /* 0x0000029f0000780c */ /* 0x040fe400037c4470 */
[C---:B------:R-:W-:Y:S02]  /*4200*/  ISETP.GT.U32.OR P1, PT, R0.reuse, 0x29f, P1 ;  /* 0x0000029f0000780c */ /* 0x040fe40000f24470 */
[----:B------:R-:W-:-:S02]  /*4210*/  ISETP.GT.U32.OR P2, PT, R0, 0x29f, P2 ;  /* 0x0000029f0000780c */ /* 0x000fc40001744470 */
[C---:B------:R-:W-:Y:S02]  /*4220*/  ISETP.GT.U32.OR P3, PT, R0.reuse, 0x29f, P3 ;  /* 0x0000029f0000780c */ /* 0x040fe40001f64470 */
[----:B------:R-:W-:Y:S02]  /*4230*/  ISETP.GT.U32.OR P4, PT, R0, 0x29f, P4 ;  /* 0x0000029f0000780c */ /* 0x000fe40002784470 */
[----:B------:R-:W-:Y:S01]  /*4240*/  SHF.L.U32 R51, R30, 0x10, RZ ;  /* 0x000000101e337819 */ /* 0x000fe200000006ff */
[----:B------:R-:W-:Y:S10]  /*4250*/  @!P5 BRA `(.L_x_2119) ;  /* 0x000000000028d947 */ /* 0x000ff40003800000 */
        /* <DEDUP_REMOVED lines=10> */
.L_x_2119:
        /* <DEDUP_REMOVED lines=14> */
.L_x_2121:
[----:B------:R-:W-:Y:S05]  /*43e0*/  BSYNC B0 ;  /* 0x0000000000007941 */ /* 0x000fea0003800000 */
.L_x_2120:
[----:B------:R-:W-:Y:S01]  /*43f0*/  FADD.FTZ R50, R50, -UR7 ;  /* 0x8000000732327e21 */ /* 0x000fe20008010000 */
[----:B------:R-:W-:Y:S01]  /*4400*/  FMUL.FTZ R18, R49, UR8 ;  /* 0x0000000831127c20 */ /* 0x000fe20008410000 */
[----:B------:R-:W-:Y:S01]  /*4410*/  SHF.L.U32 R30, R29, 0x10, RZ ;  /* 0x000000101d1e7819 */ /* 0x000fe200000006ff */
[----:B------:R-:W-:Y:S01]  /*4420*/  FADD.FTZ R51, R51, -UR7 ;  /* 0x8000000733337e21 */ /* 0x000fe20008010000 */
[----:B------:R-:W-:Y:S01]  /*4430*/  FMUL.FTZ R50, R50, UR8 ;  /* 0x0000000832327c20 */ /* 0x000fe20008410000 */
        /* <DEDUP_REMOVED lines=12> */
.L_x_2122:
[----:B------:R-:W-:Y:S04]  /*4500*/  BSSY B0, `(.L_x_2123) ;  /* 0x000000e000007945 */ /* 0x000fe80003800000 */
[----:B------:R-:W-:Y:S05]  /*4510*/  @P1 BRA `(.L_x_2124) ;  /* 0x0000000000301947 */ /* 0x000fea0003800000 */
[----:B------:R-:W-:Y:S01]  /*4520*/  ULDC.64 UR16, c[0x0][0x270] ;  /* 0x00009c0000107ab9 */ /* 0x000fe20000000a00 */
[----:B------:R-:W-:Y:S01]  /*4530*/  MOV R20, R70 ;  /* 0x0000004600147202 */ /* 0x000fe20000000f00 */
[----:B0-----:R-:W-:Y:S01]  /*4540*/  IMAD R23, R46, UR16, RZ ;  /* 0x000000102e177c24 */ /* 0x001fe2000f8e02ff */
        /* <DEDUP_REMOVED lines=9> */
.L_x_2124:
[----:B------:R-:W-:Y:S05]  /*45e0*/  BSYNC B0 ;  /* 0x0000000000007941 */ /* 0x000fea0003800000 */
.L_x_2123:
[----:B0-----:R-:W-:Y:S01]  /*45f0*/  FADD.FTZ R31, R30, -UR7 ;  /* 0x800000071e1f7e21 */ /* 0x001fe20008010000 */
[----:B------:R-:W-:Y:S01]  /*4600*/  FMUL.FTZ R46, R51, UR8 ;  /* 0x00000008332e7c20 */ /* 0x000fe20008410000 */
[----:B------:R-:W-:Y:S01]  /*4610*/  FFMA.FTZ R29, R17, R50, R19 ;  /* 0x00000032111d7223 */ /* 0x000fe20000010013 */
[----:B------:R-:W-:Y:S06]  /*4620*/  @!P5 BRA `(.L_x_2125) ;  /* 0x000000000028d947 */ /* 0x000fec0003800000 */
[----:B------:R-:W-:Y:S01]  /*4630*/  FMUL.FTZ R18, R44, -1.4426950216293334961 ;  /* 0xbfb8aa3b2c127820 */ /* 0x000fe20000410000 */
[----:B-1----:R-:W-:-:S05]  /*4640*/  FMUL.FTZ R22, R29, -1.4426950216293334961 ;  /* 0xbfb8aa3b1d167820 */ /* 0x002fca0000410000 */
        /* <DEDUP_REMOVED lines=8> */
.L_x_2125:
[----:B------:R-:W-:Y:S04]  /*46d0*/  BSSY B0, `(.L_x_2126) ;  /* 0x000000e000007945 */ /* 0x000fe80003800000 */
[----:B------:R-:W-:Y:S05]  /*46e0*/  @P2 BRA `(.L_x_2127) ;  /* 0x0000000000302947 */ /* 0x000fea0003800000 */
[----:B------:R-:W-:Y:S01]  /*46f0*/  ULDC.64 UR16, c[0x0][0x270] ;  /* 0x00009c0000107ab9 */ /* 0x000fe20000000a00 */
[----:B------:R-:W-:Y:S01]  /*4700*/  MOV R20, R70 ;  /* 0x0000004600147202 */ /* 0x000fe20000000f00 */
[----:B------:R-:W-:Y:S01]  /*4710*/  IMAD R18, R45, UR16, RZ ;  /* 0x000000102d127c24 */ /* 0x000fe2000f8e02ff */
[----:B------:R-:W-:Y:S02]  /*4720*/  MOV R21, R73 ;  /* 0x0000004900157202 */ /* 0x000fe40000000f00 */
[----:B------:R-:W-:Y:S01]  /*4730*/  F2FP.BF16.F32.PACK_AB R29, R29, R44 ;  /* 0x0000002c1d1d723e */ /* 0x000fe200000010ff */
[C---:B-1----:R-:W-:Y:S02]  /*4740*/  IMAD R23, R11.reuse, UR17, R18 ;  /* 0x000000110b177c24 */ /* 0x042fe4000f8e0212 */
[----:B------:R-:W-:Y:S01]  /*4750*/  IMAD.WIDE.U32 R20, R11, UR16, R20 ;  /* 0x000000100b147c25 */ /* 0x000fe2000f8e0014 */
[----:B------:R-:W-:Y:S02]  /*4760*/  ULDC.64 UR16, c[0x0][0x210] ;  /* 0x0000840000107ab9 */ /* 0x000fe40000000a00 */
[----:B------:R-:W-:-:S02]  /*4770*/  LEA R22, P1, R20, UR16, 0x1 ;  /* 0x0000001014167c11 */ /* 0x000fc4000f8208ff */
[----:B------:R-:W-:-:S04]  /*4780*/  IADD3 R23, R21, R23, RZ ;  /* 0x0000001715177210 */ /* 0x000fc80007ffe0ff */
[----:B------:R-:W-:-:S05]  /*4790*/  LEA.HI.X R23, R20, UR17, R23, 0x1, P1 ;  /* 0x0000001114177c11 */ /* 0x000fca00088f0c17 */
[----:B------:R0:W-:Y:S02]  /*47a0*/  STG.E desc[UR10][R22.64], R29 ;  /* 0x0000001d16007986 */ /* 0x0001e4000c10190a */
.L_x_2127:
[----:B------:R-:W-:Y:S05]  /*47b0*/  BSYNC B0 ;  /* 0x0000000000007941 */ /* 0x000fea0003800000 */
.L_x_2126:
[----:B------:R-:W-:Y:S01]  /*47c0*/  FMUL.FTZ R44, R31, UR8 ;  /* 0x000000081f2c7c20 */ /* 0x000fe20008410000 */
[----:B0-----:R-:W-:Y:S01]  /*47d0*/  FFMA.FTZ R29, R17, R46, R19 ;  /* 0x0000002e111d7223 */ /* 0x001fe20000010013 */
        /* <DEDUP_REMOVED lines=11> */
.L_x_2128:
        /* <DEDUP_REMOVED lines=10> */
[----:B-1----:R-:W-:-:S02]  /*4930*/  LEA R22, P1, R20, UR16, 0x1 ;  /* 0x0000001014167c11 */ /* 0x002fc4000f8208ff */
[----:B------:R-:W-:-:S04]  /*4940*/  IADD3 R39, R21, R39, RZ ;  /* 0x0000002715277210 */ /* 0x000fc80007ffe0ff */
[----:B------:R-:W-:-:S05]  /*4950*/  LEA.HI.X R23, R20, UR17, R39, 0x1, P1 ;  /* 0x0000001114177c11 */ /* 0x000fca00088f0c27 */
[----:B------:R0:W-:Y:S02]  /*4960*/  STG.E desc[UR10][R22.64], R29 ;  /* 0x0000001d16007986 */ /* 0x0001e4000c10190a */
.L_x_2130:
[----:B------:R-:W-:Y:S05]  /*4970*/  BSYNC B0 ;  /* 0x0000000000007941 */ /* 0x000fea0003800000 */
.L_x_2129:
        /* <DEDUP_REMOVED lines=12> */
.L_x_2131:
        /* <DEDUP_REMOVED lines=14> */
.L_x_2133:
[----:B------:R-:W-:Y:S05]  /*4b20*/  BSYNC B0 ;  /* 0x0000000000007941 */ /* 0x000fea0003800000 */
.L_x_2132:
[----:B------:R-:W-:Y:S01]  /*4b30*/  SHF.L.U32 R24, R24, 0x10, RZ ;  /* 0x0000001018187819 */ /* 0x000fe200000006ff */
[----:B------:R-:W-:Y:S01]  /*4b40*/  IMAD.U32 R28, R28, 0x10000, RZ ;  /* 0x000100001c1c7824 */ /* 0x000fe200078e00ff */
[----:B------:R-:W-:Y:S02]  /*4b50*/  SHF.L.U32 R25, R25, 0x10, RZ ;  /* 0x0000001019197819 */ /* 0x000fe400000006ff */
[----:B------:R-:W-:Y:S01]  /*4b60*/  SHF.L.U32 R26, R26, 0x10, RZ ;  /* 0x000000101a1a7819 */ /* 0x000fe200000006ff */
[----:B------:R-:W-:Y:S01]  /*4b70*/  FADD.FTZ R24, R24, -UR7 ;  /* 0x8000000718187e21 */ /* 0x000fe20008010000 */
[----:B------:R-:W-:Y:S01]  /*4b80*/  SHF.L.U32 R27, R27, 0x10, RZ ;  /* 0x000000101b1b7819 */ /* 0x000fe200000006ff */
[----:B------:R-:W-:Y:S01]  /*4b90*/  FADD.FTZ R25, R25, -UR7 ;  /* 0x8000000719197e21 */ /* 0x000fe20008010000 */
[----:B------:R-:W-:Y:S01]  /*4ba0*/  FADD.FTZ R28, R28, -UR7 ;  /* 0x800000071c1c7e21 */ /* 0x000fe20008010000 */
[----:B------:R-:W-:Y:S01]  /*4bb0*/  FADD.FTZ R20, R26, -UR7 ;  /* 0x800000071a147e21 */ /* 0x000fe20008010000 */
[----:B------:R-:W-:Y:S01]  /*4bc0*/  SHF.R.S32.HI R36, RZ, 0x1f, R14 ;  /* 0x0000001fff247819 */ /* 0x000fe2000001140e */
[----:B------:R-:W-:Y:S01]  /*4bd0*/  FADD.FTZ R27, R27, -UR7 ;  /* 0x800000071b1b7e21 */ /* 0x000fe20008010000 */
[----:B------:R-:W-:Y:S01]  /*4be0*/  SHF.R.S32.HI R31, RZ, 0x1f, R15 ;  /* 0x0000001fff1f7819 */ /* 0x000fe2000001140f */
[----:B------:R-:W-:Y:S01]  /*4bf0*/  FMUL.FTZ R18, R24, UR8 ;  /* 0x0000000818127c20 */ /* 0x000fe20008410000 */
[----:B------:R-:W-:Y:S01]  /*4c00*/  SHF.R.S32.HI R30, RZ, 0x1f, R40 ;  /* 0x0000001fff1e7819 */ /* 0x000fe20000011428 */
[----:B------:R-:W-:Y:S01]  /*4c10*/  FMUL.FTZ R26, R25, UR8 ;  /* 0x00000008191a7c20 */ /* 0x000fe20008410000 */
[----:B0-----:R-:W-:Y:S01]  /*4c20*/  SHF.R.S32.HI R29, RZ, 0x1f, R41 ;  /* 0x0000001fff1d7819 */ /* 0x001fe20000011429 */
[----:B------:R-:W-:Y:S01]  /*4c30*/  FMUL.FTZ R20, R20, UR8 ;  /* 0x0000000814147c20 */ /* 0x000fe20008410000 */
[----:B-1----:R-:W-:Y:S01]  /*4c40*/  SHF.R.S32.HI R22, RZ, 0x1f, R42 ;  /* 0x0000001fff167819 */ /* 0x002fe2000001142a */
[----:B------:R-:W-:Y:S01]  /*4c50*/  FMUL.FTZ R24, R27, UR8 ;  /* 0x000000081b187c20 */ /* 0x000fe20008410000 */
[----:B------:R-:W-:Y:S01]  /*4c60*/  ISETP.GE.U32.AND P6, PT, R14, UR14, PT ;  /* 0x0000000e0e007c0c */ /* 0x000fe2000bfc6070 */
[----:B------:R-:W-:Y:S01]  /*4c70*/  FMUL.FTZ R28, R28, UR8 ;  /* 0x000000081c1c7c20 */ /* 0x000fe20008410000 */
        /* <DEDUP_REMOVED lines=8> */
[----:B------:R-:W-:Y:S01]  /*4d00*/  ISETP.GE.AND.EX P6, PT, R36, UR15, PT, P6 ;  /* 0x0000000f24007c0c */ /* 0x000fe2000bfc6360 */
[----:B------:R-:W-:Y:S01]  /*4d10*/  FFMA.FTZ R17, R17, R18, R19 ;  /* 0x0000001211117223 */ /* 0x000fe20000010013 */
[----:B------:R-:W-:-:S02]  /*4d20*/  ISETP.GE.AND.EX P1, PT, R31, UR15, PT, P1 ;  /* 0x0000000f1f007c0c */ /* 0x000fc4000bf26310 */
[----:B------:R-:W-:Y:S02]  /*4d30*/  ISETP.GE.AND.EX P2, PT, R30, UR15, PT, P2 ;  /* 0x0000000f1e007c0c */ /* 0x000fe4000bf46320 */
[----:B------:R-:W-:Y:S02]  /*4d40*/  ISETP.GE.AND.EX P3, PT, R29, UR15, PT, P3 ;  /* 0x0000000f1d007c0c */ /* 0x000fe4000bf66330 */
[----:B------:R-:W-:Y:S02]  /*4d50*/  ISETP.GE.AND.EX P4, PT, R22, UR15, PT, P4 ;  /* 0x0000000f16007c0c */ /* 0x000fe4000bf86340 */
[C---:B------:R-:W-:Y:S02]  /*4d60*/  ISETP.GT.U32.OR P6, PT, R0.reuse, 0x29f, P6 ;  /* 0x0000029f0000780c */ /* 0x040fe400037c4470 */
[C---:B------:R-:W-:Y:S02]  /*4d70*/  ISETP.GT.U32.OR P1, PT, R0.reuse, 0x29f, P1 ;  /* 0x0000029f0000780c */ /* 0x040fe40000f24470 */
[----:B------:R-:W-:-:S02]  /*4d80*/  ISETP.GT.U32.OR P2, PT, R0, 0x29f, P2 ;  /* 0x0000029f0000780c */ /* 0x000fc40001744470 */
        /* <DEDUP_REMOVED lines=13> */
.L_x_2134:
        /* <DEDUP_REMOVED lines=14> */
.L_x_2136:
[----:B------:R-:W-:Y:S05]  /*4f40*/  BSYNC B0 ;  /* 0x0000000000007941 */ /* 0x000fea0003800000 */
.L_x_2135:
        /* <DEDUP_REMOVED lines=11> */
.L_x_2137:
[----:B------:R-:W-:Y:S04]  /*5000*/  BSSY B0, `(.L_x_2138) ;  /* 0x000000e000007945 */ /* 0x000fe80003800000 */
[----:B------:R-:W-:Y:S05]  /*5010*/  @P1 BRA `(.L_x_2139) ;  /* 0x0000000000301947 */ /* 0x000fea0003800000 */
[----:B------:R-:W-:Y:S01]  /*5020*/  ULDC.64 UR14, c[0x0][0x270] ;  /* 0x00009c00000e7ab9 */ /* 0x000fe20000000a00 */
[----:B0-----:R-:W-:Y:S01]  /*5030*/  MOV R20, R70 ;  /* 0x0000004600147202 */ /* 0x001fe20000000f00 */
        /* <DEDUP_REMOVED lines=10> */
.L_x_2139:
[----:B------:R-:W-:Y:S05]  /*50e0*/  BSYNC B0 ;  /* 0x0000000000007941 */ /* 0x000fea0003800000 */
.L_x_2138:
[----:B------:R-:W-:Y:S05]  /*50f0*/  @!P5 BRA `(.L_x_2140) ;  /* 0x000000000028d947 */ /* 0x000fea0003800000 */
[----:B0-----:R-:W-:Y:S01]  /*5100*/  FMUL.FTZ R17, R34, -1.4426950216293334961 ;  /* 0xbfb8aa3b22117820 */ /* 0x001fe20000410000 */
[----:B------:R-:W-:-:S05]  /*5110*/  FMUL.FTZ R20, R25, -1.4426950216293334961 ;  /* 0xbfb8aa3b19147820 */ /* 0x000fca0000410000 */
[----:B------:R-:W1:Y:S08]  /*5120*/  MUFU.EX2 R17, R17 ;  /* 0x0000001100117308 */ /* 0x000e700000000800 */
[----:B------:R-:W0:Y:S01]  /*5130*/  MUFU.EX2 R20, R20 ;  /* 0x0000001400147308 */ /* 0x000e220000000800 */
[----:B-1----:R-:W-:-:S07]  /*5140*/  FADD.FTZ R18, R17, 1 ;  /* 0x3f80000011127421 */ /* 0x002fce0000010000 */
[----:B------:R-:W1:Y:S01]  /*5150*/  MUFU.RCP R19, R18 ;  /* 0x0000001200137308 */ /* 0x000e620000001000 */
[----:B0-----:R-:W-:-:S07]  /*5160*/  FADD.FTZ R21, R20, 1 ;  /* 0x3f80000014157421 */ /* 0x001fce0000010000 */
[----:B------:R-:W0:Y:S01]  /*5170*/  MUFU.RCP R26, R21 ;  /* 0x00000015001a7308 */ /* 0x000e220000001000 */
[----:B-1----:R-:W-:Y:S01]  /*5180*/  FMUL.FTZ R34, R34, R19 ;  /* 0x0000001322227220 */ /* 0x002fe20000410000 */
[----:B0-----:R-:W-:-:S07]  /*5190*/  FMUL.FTZ R25, R25, R26 ;  /* 0x0000001a19197220 */ /* 0x001fce0000410000 */
.L_x_2140:
[----:B------:R-:W-:Y:S04]  /*51a0*/  BSSY B0, `(.L_x_2141) ;  /* 0x000000e000007945 */ /* 0x000fe80003800000 */
[----:B------:R-:W-:Y:S05]  /*51b0*/  @P2 BRA `(.L_x_2142) ;  /* 0x0000000000302947 */ /* 0x000fea0003800000 */
[----:B------:R-:W-:Y:S01]  /*51c0*/  ULDC.64 UR14, c[0x0][0x270] ;  /* 0x00009c00000e7ab9 */ /* 0x000fe20000000a00 */
[----:B-1----:R-:W-:Y:S01]  /*51d0*/  MOV R18, R70 ;  /* 0x0000004600127202 */ /* 0x002fe20000000f00 */
[----:B0-----:R-:W-:Y:S01]  /*51e0*/  IMAD R17, R30, UR14, RZ ;  /* 0x0000000e1e117c24 */ /* 0x001fe2000f8e02ff */
        /* <DEDUP_REMOVED lines=9> */
.L_x_2142:
[----:B------:R-:W-:Y:S05]  /*5280*/  BSYNC B0 ;  /* 0x0000000000007941 */ /* 0x000fea0003800000 */
.L_x_2141:
[----:B------:R-:W-:Y:S05]  /*5290*/  @!P5 BRA `(.L_x_2143) ;  /* 0x000000000028d947 */ /* 0x000fea0003800000 */
[----:B0-----:R-:W-:Y:S01]  /*52a0*/  FMUL.FTZ R17, R35, -1.4426950216293334961 ;  /* 0xbfb8aa3b23117820 */ /* 0x001fe20000410000 */
[----:B-12---:R-:W-:-:S05]  /*52b0*/  FMUL.FTZ R19, R24, -1.4426950216293334961 ;  /* 0xbfb8aa3b18137820 */ /* 0x006fca0000410000 */
        /* <DEDUP_REMOVED lines=8> */
.L_x_2143:
[----:B------:R-:W-:Y:S04]  /*5340*/  BSSY B0, `(.L_x_2144) ;  /* 0x000000e000007945 */ /* 0x000fe80003800000 */
[----:B------:R-:W-:Y:S05]  /*5350*/  @P3 BRA `(.L_x_2145) ;  /* 0x0000000000303947 */ /* 0x000fea0003800000 */
[----:B------:R-:W-:Y:S01]  /*5360*/  ULDC.64 UR14, c[0x0][0x270] ;  /* 0x00009c00000e7ab9 */ /* 0x000fe20000000a00 */
[----:B-12---:R-:W-:Y:S01]  /*5370*/  MOV R18, R70 ;  /* 0x0000004600127202 */ /* 0x006fe20000000f00 */
[----:B------:R-:W-:Y:S01]  /*5380*/  IMAD R26, R29, UR14, RZ ;  /* 0x0000000e1d1a7c24 */ /* 0x000fe2000f8e02ff */
[----:B------:R-:W-:Y:S02]  /*5390*/  MOV R19, R73 ;  /* 0x0000004900137202 */ /* 0x000fe40000000f00 */
[----:B------:R-:W-:Y:S01]  /*53a0*/  F2FP.BF16.F32.PACK_AB R35, R24, R35 ;  /* 0x000000231823723e */ /* 0x000fe200000010ff */
[C---:B0-----:R-:W-:Y:S02]  /*53b0*/  IMAD R17, R41.reuse, UR15, R26 ;  /* 0x0000000f29117c24 */ /* 0x041fe4000f8e021a */
[----:B------:R-:W-:Y:S01]  /*53c0*/  IMAD.WIDE.U32 R20, R41, UR14, R18 ;  /* 0x0000000e29147c25 */ /* 0x000fe2000f8e0012 */
[----:B------:R-:W-:Y:S02]  /*53d0*/  ULDC.64 UR14, c[0x0][0x210] ;  /* 0x00008400000e7ab9 */ /* 0x000fe40000000a00 */
[----:B------:R-:W-:-:S02]  /*53e0*/  LEA R18, P1, R20, UR14, 0x1 ;  /* 0x0000000e14127c11 */ /* 0x000fc4000f8208ff */
[----:B------:R-:W-:-:S04]  /*53f0*/  IADD3 R17, R21, R17, RZ ;  /* 0x0000001115117210 */ /* 0x000fc80007ffe0ff */
[----:B------:R-:W-:-:S05]  /*5400*/  LEA.HI.X R19, R20, UR15, R17, 0x1, P1 ;  /* 0x0000000f14137c11 */ /* 0x000fca00088f0c11 */
[----:B------:R3:W-:Y:S02]  /*5410*/  STG.E desc[UR10][R18.64], R35 ;  /* 0x0000002312007986 */ /* 0x0007e4000c10190a */
.L_x_2145:
[----:B------:R-:W-:Y:S05]  /*5420*/  BSYNC B0 ;  /* 0x0000000000007941 */ /* 0x000fea0003800000 */
.L_x_2144:
[----:B------:R-:W-:Y:S05]  /*5430*/  @!P5 BRA `(.L_x_2146) ;  /* 0x000000000028d947 */ /* 0x000fea0003800000 */
[----:B0-----:R-:W-:Y:S01]  /*5440*/  FMUL.FTZ R17, R16, -1.4426950216293334961 ;  /* 0xbfb8aa3b10117820 */ /* 0x001fe20000410000 */
[----:B------:R-:W-:-:S05]  /*5450*/  FMUL.FTZ R20, R23, -1.4426950216293334961 ;  /* 0xbfb8aa3b17147820 */ /* 0x000fca0000410000 */
[----:B------:R-:W1:Y:S08]  /*5460*/  MUFU.EX2 R17, R17 ;  /* 0x0000001100117308 */ /* 0x000e700000000800 */
[----:B------:R-:W0:Y:S01]  /*5470*/  MUFU.EX2 R20, R20 ;  /* 0x0000001400147308 */ /* 0x000e220000000800 */
[----:B-123--:R-:W-:-:S07]  /*5480*/  FADD.FTZ R18, R17, 1 ;  /* 0x3f80000011127421 */ /* 0x00efce0000010000 */
[----:B------:R-:W1:Y:S01]  /*5490*/  MUFU.RCP R19, R18 ;  /* 0x0000001200137308 */ /* 0x000e620000001000 */
[----:B0-----:R-:W-:-:S07]  /*54a0*/  FADD.FTZ R21, R20, 1 ;  /* 0x3f80000014157421 */ /* 0x001fce0000010000 */
[----:B------:R-:W0:Y:S01]  /*54b0*/  MUFU.RCP R24, R21 ;  /* 0x0000001500187308 */ /* 0x000e220000001000 */
[----:B-1----:R-:W-:Y:S01]  /*54c0*/  FMUL.FTZ R16, R16, R19 ;  /* 0x0000001310107220 */ /* 0x002fe20000410000 */
[----:B0-----:R-:W-:-:S07]  /*54d0*/  FMUL.FTZ R23, R23, R24 ;  /* 0x0000001817177220 */ /* 0x001fce0000410000 */
.L_x_2146:
[----:B------:R-:W-:Y:S04]  /*54e0*/  BSSY B0, `(.L_x_2147) ;  /* 0x000000d000007945 */ /* 0x000fe80003800000 */
[----:B------:R-:W-:Y:S05]  /*54f0*/  @P4 BRA `(.L_x_2148) ;  /* 0x00000000002c4947 */ /* 0x000fea0003800000 */
[----:B------:R-:W-:Y:S01]  /*5500*/  ULDC.64 UR14, c[0x0][0x270] ;  /* 0x00009c00000e7ab9 */ /* 0x000fe20000000a00 */
[----:B------:R-:W-:Y:S01]  /*5510*/  MOV R71, R73 ;  /* 0x0000004900477202 */ /* 0x000fe20000000f00 */
[----:B0-----:R-:W-:Y:S01]  /*5520*/  IMAD R17, R22, UR14, RZ ;  /* 0x0000000e16117c24 */ /* 0x001fe2000f8e02ff */
[----:B------:R-:W-:Y:S01]  /*5530*/  F2FP.BF16.F32.PACK_AB R23, R23, R16 ;  /* 0x000000101717723e */ /* 0x000fe200000010ff */
[----:B------:R-:W-:-:S04]  /*5540*/  IMAD.WIDE.U32 R70, R42, UR14, R70 ;  /* 0x0000000e2a467c25 */ /* 0x000fc8000f8e0046 */
[----:B------:R-:W-:Y:S01]  /*5550*/  IMAD R17, R42, UR15, R17 ;  /* 0x0000000f2a117c24 */ /* 0x000fe2000f8e0211 */
[----:B------:R-:W-:Y:S02]  /*5560*/  ULDC.64 UR14, c[0x0][0x210] ;  /* 0x00008400000e7ab9 */ /* 0x000fe40000000a00 */
[----:B-123--:R-:W-:Y:S02]  /*5570*/  LEA R18, P1, R70, UR14, 0x1 ;  /* 0x0000000e46127c11 */ /* 0x00efe4000f8208ff */
[----:B------:R-:W-:-:S04]  /*5580*/  IADD3 R17, R71, R17, RZ ;  /* 0x0000001147117210 */ /* 0x000fc80007ffe0ff */
[----:B------:R-:W-:-:S05]  /*5590*/  LEA.HI.X R19, R70, UR15, R17, 0x1, P1 ;  /* 0x0000000f46137c11 */ /* 0x000fca00088f0c11 */
[----:B------:R4:W-:Y:S02]  /*55a0*/  STG.E desc[UR10][R18.64], R23 ;  /* 0x0000001712007986 */ /* 0x0009e4000c10190a */
.L_x_2148:
[----:B------:R-:W-:Y:S05]  /*55b0*/  BSYNC B0 ;  /* 0x0000000000007941 */ /* 0x000fea0003800000 */
.L_x_2147:
[----:B------:R-:W-:Y:S01]  /*55c0*/  ULDC UR7, c[0x0][0x10] ;  /* 0x0000040000077ab9 */ /* 0x000fe20000000800 */
[----:B------:R-:W-:Y:S02]  /*55d0*/  UIADD3 UR4, UR4, 0x1, URZ ;  /* 0x0000000104047890 */ /* 0x000fe4000fffe03f */
[----:B------:R-:W-:-:S04]  /*55e0*/  UIADD3 UR6, UR7, UR6, URZ ;  /* 0x0000000607067290 */ /* 0x000fc8000fffe03f */
[----:B------:R-:W-:-:S06]  /*55f0*/  UISETP.GE.AND UP0, UPT, UR6, UR5, UPT ;  /* 0x000000050600728c */ /* 0x000fcc000bf06270 */
[----:B------:R-:W-:-:S13]  /*5600*/  PLOP3.LUT P1, PT, PT, PT, UP0, 0x80, 0x0 ;  /* 0x000000000000781c */ /* 0x000fda0003f2f008 */
[----:B------:R-:W-:Y:S05]  /*5610*/  @!P1 BRA `(.L_x_2149) ;  /* 0xffffffac003c9947 */ /* 0x000fea000383ffff */
[----:B------:R-:W-:Y:S05]  /*5620*/  EXIT ;  /* 0x000000000000794d */ /* 0x000fea0003800000 */
.L_x_2150:
        /* <DEDUP_REMOVED lines=13> */
.L_x_3263:


//--------------------- .text._Z35group_norm_nhwc_fwd_one_pass_kernelI11Bf16IOBf16WLi64ELi42ELi672EEv26Group_norm_nhwc_fwd_params --------------------------
	.section	.text._Z35group_norm_nhwc_fwd_one_pass_kernelI11Bf16IOBf16WLi64ELi42ELi672EEv26Group_norm_nhwc_fwd_params,"ax",@progbits
	.align	128
        .global         _Z35group_norm_nhwc_fwd_one_pass_kernelI11Bf16IOBf16WLi64ELi42ELi672EEv26Group_norm_nhwc_fwd_params
        .type           _Z35group_norm_nhwc_fwd_one_pass_kernelI11Bf16IOBf16WLi64ELi42ELi672EEv26Group_norm_nhwc_fwd_params,@function
        .size           _Z35group_norm_nhwc_fwd_one_pass_kernelI11Bf16IOBf16WLi64ELi42ELi672EEv26Group_norm_nhwc_fwd_params,(.L_x_3264 - _Z35group_norm_nhwc_fwd_one_pass_kernelI11Bf16IOBf16WLi64ELi42ELi672EEv26Group_norm_nhwc_fwd_params)
        .other          _Z35group_norm_nhwc_fwd_one_pass_kernelI11Bf16IOBf16WLi64ELi42ELi672EEv26Group_norm_nhwc_fwd_params,@"STO_CUDA_ENTRY STV_DEFAULT"
_Z35group_norm_nhwc_fwd_one_pass_kernelI11Bf16IOBf16WLi64ELi42ELi672EEv26Group_norm_nhwc_fwd_params:
.text._Z35group_norm_nhwc_fwd_one_pass_kernelI11Bf16IOBf16WLi64ELi42ELi672EEv26Group_norm_nhwc_fwd_params:
        /* <DEDUP_REMOVED lines=33> */
.L_x_2166:
[----:B0-----:R-:W0:Y:S01]  /*0210*/  LDC R4, c[0x0][0x288] ;  /* 0x0000a200ff047b82 */ /* 0x001e220000000800 */
[----:B------:R-:W-:Y:S01]  /*0220*/  IABS R9, R23 ;  /* 0x0000001700097213 */ /* 0x000fe20000000000 */
[----:B------:R-:W-:Y:S01]  /*0230*/  ULDC.64 UR12, c[0x0][0x278] ;  /* 0x00009e00000c7ab9 */ /* 0x000fe20000000a00 */
[----:B------:R-:W-:Y:S02]  /*0240*/  IADD3 R15, R22, 0x20, RZ ;  /* 0x00000020160f7810 */ /* 0x000fe40007ffe0ff */
[----:B------:R-:W-:Y:S02]  /*0250*/  SHF.R.S32.HI R12, RZ, 0x1f, R24 ;  /* 0x0000001fff0c7819 */ /* 0x000fe40000011418 */
[----:B------:R-:W-:Y:S01]  /*0260*/  SHF.R.S32.HI R13, RZ, 0x1f, R15 ;  /* 0x0000001fff0d7819 */ /* 0x000fe2000001140f */
[----:B------:R-:W1:Y:S01]  /*0270*/  @P0 LDC.64 R10, c[0x0][0x270] ;  /* 0x00009c00ff0a0b82 */ /* 0x000e620000000a00 */
        /* <DEDUP_REMOVED lines=162> */
.L_x_2152:
[----:B------:R-:W-:Y:S05]  /*0ca0*/  BSYNC B0 ;  /* 0x0000000000007941 */ /* 0x000fea0003800000 */
.L_x_2151:
[----:B------:R-:W1:Y:S02]  /*0cb0*/  LDC R10, c[0x0][0xc] ;  /* 0x00000300ff0a7b82 */ /* 0x000e640000000800 */
[----:B-1----:R-:W-:-:S13]  /*0cc0*/  ISETP.GE.U32.AND P1, PT, R10, 0x2, PT ;  /* 0x000000020a00780c */ /* 0x002fda0003f26070 */
[----:B------:R-:W-:Y:S05]  /*0cd0*/  @!P1 BRA `(.L_x_2153) ;  /* 0x0000000800709947 */ /* 0x000fea0003800000 */
[----:B------:R-:W-:Y:S05]  /*0ce0*/  @P2 BRA `(.L_x_2154) ;  /* 0x0000000000742947 */ /* 0x000fea0003800000 */
[----:B------:R-:W1:Y:S01]  /*0cf0*/  LDC R13, c[0x0][0x10] ;  /* 0x00000400ff0d7b82 */ /* 0x000e620000000800 */
[----:B------:R-:W2:Y:S01]  /*0d00*/  S2R R8, SR_CTAID.Y ;  /* 0x0000000000087919 */ /* 0x000ea20000002600 */
[C---:B------:R-:W-:Y:S02]  /*0d10*/  LOP3.LUT R9, R18.reuse, 0x1, RZ, 0xc0, !PT ;  /* 0x0000000112097812 */ /* 0x040fe400078ec0ff */
[----:B------:R-:W-:-:S04]  /*0d20*/  LOP3.LUT P1, RZ, R18, 0x2, RZ, 0xc0, !PT ;  /* 0x0000000212ff7812 */ /* 0x000fc8000782c0ff */
[----:B------:R-:W3:Y:S08]  /*0d30*/  LDC.64 R6, c[0x0][0x248] ;  /* 0x00009200ff067b82 */ /* 0x000ef00000000a00 */
[----:B------:R-:W4:Y:S01]  /*0d40*/  LDC.64 R4, c[0x0][0x240] ;  /* 0x00009000ff047b82 */ /* 0x000f220000000a00 */
[----:B-1----:R-:W-:-:S04]  /*0d50*/  IMAD R9, R9, R13, RZ ;  /* 0x0000000d09097224 */ /* 0x002fc800078e02ff */
[----:B------:R-:W-:-:S05]  /*0d60*/  IMAD R11, R9, R10, RZ ;  /* 0x0000000a090b7224 */ /* 0x000fca00078e02ff */
[----:B------:R-:W-:Y:S01]  /*0d70*/  SHF.L.U32 R11, R11, 0x1, RZ ;  /* 0x000000010b0b7819 */ /* 0x000fe200000006ff */
[----:B--2---:R-:W-:Y:S01]  /*0d80*/  IMAD R13, R13, UR7, R8 ;  /* 0x000000070d0d7c24 */ /* 0x004fe2000f8e0208 */
[----:B------:R-:W-:-:S03]  /*0d90*/  IADD3 R9, R9, R8, RZ ;  /* 0x0000000809097210 */ /* 0x000fc60007ffe0ff */
[----:B---3--:R-:W-:Y:S01]  /*0da0*/  IMAD.WIDE R6, R11, 0x4, R6 ;  /* 0x000000040b067825 */ /* 0x008fe200078e0206 */
[----:B------:R-:W-:-:S03]  /*0db0*/  MOV R11, 0xffffffff ;  /* 0xffffffff000b7802 */ /* 0x000fc60000000f00 */
[----:B----4-:R-:W-:Y:S01]  /*0dc0*/  IMAD.WIDE.U32 R4, R9, 0x4, R4 ;  /* 0x0000000409047825 */ /* 0x010fe200078e0004 */
[----:B------:R-:W-:Y:S02]  /*0dd0*/  SEL R9, R10, RZ, !P1 ;  /* 0x000000ff0a097207 */ /* 0x000fe40004800000 */
[----:B------:R-:W-:Y:S01]  /*0de0*/  SEL R11, R11, 0x1, P1 ;  /* 0x000000010b0b7807 */ /* 0x000fe20000800000 */
[----:B------:R-:W-:Y:S01]  /*0df0*/  IMAD.WIDE.U32 R6, R13, 0x8, R6 ;  /* 0x000000080d067825 */ /* 0x000fe200078e0006 */
[----:B------:R-:W-:-:S04]  /*0e00*/  ISETP.NE.AND P1, PT, R9, -0x1, PT ;  /* 0xffffffff0900780c */ /* 0x000fc80003f25270 */
[----:B------:R1:W-:Y:S01]  /*0e10*/  STG.E.64 desc[UR8][R6.64], R20 ;  /* 0x0000001406007986 */ /* 0x0003e2000c101b08 */
[----:B------:R-:W-:Y:S06]  /*0e20*/  MEMBAR.ALL.GPU ;  /* 0x0000000000007992 */ /* 0x000fec000000a000 */
[----:B------:R-:W-:-:S00]  /*0e30*/  ERRBAR ;  /* 0x00000000000079ab */ /* 0x000fc00000000000 */
[----:B------:R-:W-:Y:S06]  /*0e40*/  CGAERRBAR ;  /* 0x00000000000075ab */ /* 0x000fec0000000000 */
[----:B------:R1:W-:Y:S01]  /*0e50*/  REDG.E.ADD.S32.STRONG.GPU desc[UR8][R4.64], R11 ;  /* 0x0000000b0400798e */ /* 0x0003e2000c10e388 */
[----:B------:R-:W-:Y:S05]  /*0e60*/  @!P1 BRA `(.L_x_2154) ;  /* 0x0000000000149947 */ /* 0x000fea0003800000 */
.L_x_2155:
[----:B-1----:R-:W2:Y:S04]  /*0e70*/  LDG.E.STRONG.GPU R6, desc[UR8][R4.64] ;  /* 0x0000000804067981 */ /* 0x002ea8000c1ef900 */
[----:B--2---:R-:W-:Y:S01]  /*0e80*/  CCTL.IVALL ;  /* 0x00000000ff00798f */ /* 0x004fe20002000000 */
[----:B------:R-:W-:Y:S05]  /*0e90*/  YIELD ;  /* 0x0000000000007946 */ /* 0x000fea0003800000 */
[----:B------:R-:W-:-:S13]  /*0ea0*/  ISETP.NE.AND P1, PT, R6, R9, PT ;  /* 0x000000090600720c */ /* 0x000fda0003f25270 */
[----:B------:R-:W-:Y:S05]  /*0eb0*/  @P1 BRA `(.L_x_2155) ;  /* 0xfffffffc00ec1947 */ /* 0x000fea000383ffff */
.L_x_2154:
        /* <DEDUP_REMOVED lines=10> */
[----:B------:R-:W-:-:S07]  /*0f60*/  IADD3 R12, -R5, R10, RZ ;  /* 0x0000000a050c7210 */ /* 0x000fce0007ffe1ff */
.L_x_2157:
[----:B------:R-:W-:-:S13]  /*0f70*/  ISETP.EQ.OR P4, PT, R11, UR7, P2 ;  /* 0x000000070b007c0c */ /* 0x000fda0009782670 */
[----:B------:R-:W1:Y:S01]  /*0f80*/  @!P4 LDC R6, c[0x0][0x10] ;  /* 0x00000400ff06cb82 */ /* 0x000e620000000800 */
        /* <DEDUP_REMOVED lines=41> */
[-C--:B-1----:R-:W-:Y:S02]  /*1220*/  @!P4 IMAD R13, R13, R25.reuse, R9 ;  /* 0x000000190d0dc224 */ /* 0x082fe400078e0209 */
        /* <DEDUP_REMOVED lines=19> */
.L_x_2156:
        /* <DEDUP_REMOVED lines=19> */
.L_x_2159:
[----:B------:R-:W-:Y:S05]  /*1490*/  BSYNC B0 ;  /* 0x0000000000007941 */ /* 0x000fea0003800000 */
.L_x_2158:
        /* <DEDUP_REMOVED lines=32> */
.L_x_2153:
[----:B------:R-:W-:Y:S01]  /*16a0*/  ULDC.64 UR12, c[0x0][0x218] ;  /* 0x00008600000c7ab9 */ /* 0x000fe20000000a00 */
[----:B------:R-:W-:Y:S01]  /*16b0*/  LOP3.LUT P1, RZ, R0, UR7, RZ, 0xfc, !PT ;  /* 0x0000000700ff7c12 */ /* 0x000fe2000f82fcff */
[----:B------:R-:W2:Y:S01]  /*16c0*/  S2UR UR6, SR_CgaCtaId ;  /* 0x00000000000679c3 */ /* 0x000ea20000008800 */
[----:B------:R-:W-:Y:S01]  /*16d0*/  ISETP.EQ.U32.AND P3, PT, RZ, UR12, PT ;  /* 0x0000000cff007c0c */ /* 0x000fe2000bf62070 */
[----:B------:R-:W-:Y:S01]  /*16e0*/  UMOV UR5, 0x400 ;  /* 0x0000040000057882 */ /* 0x000fe20000000000 */
[----:B------:R-:W-:Y:S02]  /*16f0*/  IADD3 R3, R24, R3, RZ ;  /* 0x0000000318037210 */ /* 0x000fe40007ffe0ff */
[----:B------:R-:W-:-:S03]  /*1700*/  ISETP.EQ.OR.EX P1, PT, RZ, UR13, P1, P3 ;  /* 0x0000000dff007c0c */ /* 0x000fc60008f22730 */
[----:B------:R-:W3:Y:S08]  /*1710*/  LDC.64 R8, c[0x0][0x228] ;  /* 0x00008a00ff087b82 */ /* 0x000ef00000000a00 */
[----:B-1----:R-:W1:Y:S08]  /*1720*/  LDC.64 R4, c[0x0][0x230] ;  /* 0x00008c00ff047b82 */ /* 0x002e700000000a00 */
[----:B------:R-:W4:Y:S01]  /*1730*/  @!P1 LDC.64 R10, c[0x0][0x218] ;  /* 0x00008600ff0a9b82 */ /* 0x000f220000000a00 */
[----:B--2---:R-:W-:-:S03]  /*1740*/  ULEA UR5, UR6, UR5, 0x18 ;  /* 0x0000000506057291 */ /* 0x004fc6000f8ec03f */
[----:B------:R-:W-:Y:S02]  /*1750*/  ULDC UR6, c[0x0][0x2a4] ;  /* 0x0000a90000067ab9 */ /* 0x000fe40000000800 */
[----:B------:R-:W-:Y:S01]  /*1760*/  @!P1 FMUL.FTZ R7, R21, UR6 ;  /* 0x0000000615079c20 */ /* 0x000fe20008410000 */
[----:B------:R-:W-:Y:S01]  /*1770*/  @!P1 FMUL.FTZ R6, R20, UR6 ;  /* 0x0000000614069c20 */ /* 0x000fe20008410000 */
[C---:B---3--:R-:W-:Y:S02]  /*1780*/  IMAD.WIDE R8, R3.reuse, 0x2, R8 ;  /* 0x0000000203087825 */ /* 0x048fe400078e0208 */
[----:B------:R-:W-:Y:S02]  /*1790*/  @!P2 STS.64 [UR5+0xc8], R20 ;  /* 0x0000c814ff00a988 */ /* 0x000fe40008000a05 */
[----:B-1----:R-:W-:-:S04]  /*17a0*/  IMAD.WIDE R4, R3, 0x2, R4 ;  /* 0x0000000203047825 */ /* 0x002fc800078e0204 */
[----:B----4-:R-:W-:-:S05]  /*17b0*/  @!P1 IMAD.WIDE R10, R23, 0x8, R10 ;  /* 0x00000008170a9825 */ /* 0x010fca00078e020a */
[----:B------:R1:W-:Y:S01]  /*17c0*/  @!P1 STG.E.64 desc[UR8][R10.64], R6 ;  /* 0x000000060a009986 */ /* 0x0003e2000c101b08 */
[----:B------:R-:W-:Y:S06]  /*17d0*/  BAR.SYNC.DEFER_BLOCKING 0x0 ;  /* 0x0000000000007b1d */ /* 0x000fec0000010000 */
[----:B------:R-:W2:Y:S04]  /*17e0*/  LDG.E.U16 R3, desc[UR8][R8.64] ;  /* 0x0000000808037981 */ /* 0x000ea8000c1e1500 */
[----:B------:R3:W4:Y:S04]  /*17f0*/  LDG.E.U16 R14, desc[UR8][R8.64+0x2] ;  /* 0x00000208080e7981 */ /* 0x000728000c1e1500 */
[----:B------:R-:W5:Y:S04]  /*1800*/  LDG.E.U16 R15, desc[UR8][R4.64] ;  /* 0x00000008040f7981 */ /* 0x000f68000c1e1500 */
[----:B------:R0:W5:Y:S01]  /*1810*/  LDG.E.U16 R25, desc[UR8][R4.64+0x2] ;  /* 0x0000020804197981 */ /* 0x000162000c1e1500 */
[----:B-1----:R-:W-:-:S02]  /*1820*/  PRMT R7, R17, 0x7632, R7 ;  /* 0x0000763211077816 */ /* 0x002fc40000000007 */
[C---:B---3--:R-:W-:Y:S01]  /*1830*/  PRMT R9, R16.reuse, 0x7632, R9 ;  /* 0x0000763210097816 */ /* 0x048fe20000000009 */
[----:B------:R-:W1:Y:S01]  /*1840*/  LDS.64 R12, [UR5+0xc8] ;  /* 0x0000c805ff0c7984 */ /* 0x000e620008000a00 */
[----:B------:R-:W-:Y:S02]  /*1850*/  SHF.L.U32 R7, R7, 0x10, RZ ;  /* 0x0000001007077819 */ /* 0x000fe400000006ff */
[----:B------:R-:W-:Y:S02]  /*1860*/  SHF.L.U32 R9, R9, 0x10, RZ ;  /* 0x0000001009097819 */ /* 0x000fe400000006ff */
[----:B0-----:R-:W-:Y:S02]  /*1870*/  SHF.L.U32 R5, R17, 0x10, RZ ;  /* 0x0000001011057819 */ /* 0x001fe400000006ff */
[----:B------:R-:W-:Y:S01]  /*1880*/  SHF.L.U32 R17, R16, 0x10, RZ ;  /* 0x0000001010117819 */ /* 0x000fe200000006ff */
[----:B-1----:R-:W-:-:S04]  /*1890*/  FMUL.FTZ R12, R12, UR6 ;  /* 0x000000060c0c7c20 */ /* 0x002fc80008410000 */
[C---:B------:R-:W-:Y:S01]  /*18a0*/  FMUL.FTZ R6, R12.reuse, R12 ;  /* 0x0000000c0c067220 */ /* 0x040fe20000410000 */
[----:B------:R-:W-:Y:S01]  /*18b0*/  FADD.FTZ R5, R5, -R12 ;  /* 0x8000000c05057221 */ /* 0x000fe20000010000 */
[C---:B------:R-:W-:Y:S01]  /*18c0*/  FADD.FTZ R7, -R12.reuse, R7 ;  /* 0x000000070c077221 */ /* 0x040fe20000010100 */
[----:B------:R-:W-:Y:S01]  /*18d0*/  FADD.FTZ R9, -R12, R9 ;  /* 0x000000090c097221 */ /* 0x000fe20000010100 */
[----:B------:R-:W-:Y:S01]  /*18e0*/  FFMA.FTZ R13, R13, UR6, -R6 ;  /* 0x000000060d0d7c23 */ /* 0x000fe20008010806 */
[----:B------:R-:W-:-:S04]  /*18f0*/  FADD.FTZ R17, R17, -R12 ;  /* 0x8000000c11117221 */ /* 0x000fc80000010000 */
[----:B------:R-:W-:-:S13]  /*1900*/  FSETP.GTU.FTZ.AND P1, PT, R13, RZ, PT ;  /* 0x000000ff0d00720b */ /* 0x000fda0003f3c000 */
[----:B------:R-:W0:Y:S02]  /*1910*/  @P1 LDC R6, c[0x0][0x238] ;  /* 0x00008e00ff061b82 */ /* 0x000e240000000800 */
[----:B0-----:R-:W-:Y:S01]  /*1920*/  @P1 FADD.FTZ R13, R13, R6 ;  /* 0x000000060d0d1221 */ /* 0x001fe20000010000 */
[----:B------:R-:W-:-:S06]  /*1930*/  MOV R6, 0x3f800000 ;  /* 0x3f80000000067802 */ /* 0x000fcc0000000f00 */
[----:B------:R-:W0:Y:S01]  /*1940*/  @P1 MUFU.RSQ R6, R13 ;  /* 0x0000000d00061308 */ /* 0x000e220000001400 */
[----:B------:R-:W-:Y:S01]  /*1950*/  ISETP.NE.AND P1, PT, RZ, UR10, PT ;  /* 0x0000000aff007c0c */ /* 0x000fe2000bf25270 */
[-C--:B0-----:R-:W-:Y:S01]  /*1960*/  FMUL.FTZ R7, R7, R6.reuse ;  /* 0x0000000607077220 */ /* 0x081fe20000410000 */
[-C--:B------:R-:W-:Y:S01]  /*1970*/  FMUL.FTZ R9, R9, R6.reuse ;  /* 0x0000000609097220 */ /* 0x080fe20000410000 */
[-C--:B------:R-:W-:Y:S01]  /*1980*/  FMUL.FTZ R4, R5, R6.reuse ;  /* 0x0000000605047220 */ /* 0x080fe20000410000 */
[----:B------:R-:W-:Y:S01]  /*1990*/  FMUL.FTZ R6, R17, R6 ;  /* 0x0000000611067220 */ /* 0x000fe20000410000 */
[----:B--2---:R-:W-:Y:S02]  /*19a0*/  SHF.L.U32 R11, R3, 0x10, RZ ;  /* 0x00000010030b7819 */ /* 0x004fe400000006ff */
[----:B----4-:R-:W-:Y:S02]  /*19b0*/  SHF.L.U32 R14, R14, 0x10, RZ ;  /* 0x000000100e0e7819 */ /* 0x010fe400000006ff */
[----:B-----5:R-:W-:-:S02]  /*19c0*/  SHF.L.U32 R15, R15, 0x10, RZ ;  /* 0x000000100f0f7819 */ /* 0x020fc400000006ff */
[----:B------:R-:W-:-:S03]  /*19d0*/  SHF.L.U32 R25, R25, 0x10, RZ ;  /* 0x0000001019197819 */ /* 0x000fc600000006ff */
[C-C-:B------:R-:W-:Y:S01]  /*19e0*/  FFMA.FTZ R3, R11.reuse, R6, R15.reuse ;  /* 0x000000060b037223 */ /* 0x140fe2000001000f */
[----:B------:R-:W-:Y:S01]  /*19f0*/  FFMA.FTZ R11, R11, R4, R15 ;  /* 0x000000040b0b7223 */ /* 0x000fe2000001000f */
[C-C-:B------:R-:W-:Y:S01]  /*1a00*/  FFMA.FTZ R8, R14.reuse, R9, R25.reuse ;  /* 0x000000090e087223 */ /* 0x140fe20000010019 */
[----:B------:R-:W-:Y:S01]  /*1a10*/  FFMA.FTZ R10, R14, R7, R25 ;  /* 0x000000070e0a7223 */ /* 0x000fe20000010019 */
[----:B------:R-:W-:Y:S01]  /*1a20*/  IADD3 R9, R22, 0x20, RZ ;  /* 0x0000002016097810 */ /* 0x000fe20007ffe0ff */
        /* <DEDUP_REMOVED lines=11> */
.L_x_2160:
        /* <DEDUP_REMOVED lines=15> */
.L_x_2162:
[----:B------:R-:W-:Y:S05]  /*1bd0*/  BSYNC B0 ;  /* 0x0000000000007941 */ /* 0x000fea0003800000 */
.L_x_2161:
[----:B------:R-:W-:Y:S05]  /*1be0*/  @!P1 BRA `(.L_x_2163) ;  /* 0x0000000000289947 */ /* 0x000fea0003800000 */
        /* <DEDUP_REMOVED lines=10> */
.L_x_2163:
[----:B------:R-:W-:Y:S01]  /*1c90*/  ULDC.64 UR12, c[0x0][0x278] ;  /* 0x00009e00000c7ab9 */ /* 0x000fe20000000a00 */
[----:B0-----:R-:W-:Y:S01]  /*1ca0*/  SHF.R.S32.HI R6, RZ, 0x1f, R9 ;  /* 0x0000001fff067819 */ /* 0x001fe20000011409 */
        /* <DEDUP_REMOVED lines=17> */
.L_x_2165:
[----:B------:R-:W-:Y:S05]  /*1dc0*/  BSYNC B0 ;  /* 0x0000000000007941 */ /* 0x000fea0003800000 */
.L_x_2164:
[----:B------:R-:W1:Y:S01]  /*1dd0*/  LDC R4, c[0x0][0x10] ;  /* 0x00000400ff047b82 */ /* 0x000e620000000800 */
[----:B------:R-:W-:Y:S02]  /*1de0*/  IADD3 R18, R18, 0x1, RZ ;  /* 0x0000000112127810 */ /* 0x000fe40007ffe0ff */
[----:B-1----:R-:W-:-:S04]  /*1df0*/  IADD3 R23, R4, R23, RZ ;  /* 0x0000001704177210 */ /* 0x002fc80007ffe0ff */
[----:B------:R-:W-:-:S13]  /*1e00*/  ISETP.GE.AND P1, PT, R23, UR4, PT ;  /* 0x0000000417007c0c */ /* 0x000fda000bf26270 */
[----:B------:R-:W-:Y:S05]  /*1e10*/  @!P1 BRA `(.L_x_2166) ;  /* 0xffffffe000fc9947 */ /* 0x000fea000383ffff */
[----:B------:R-:W-:Y:S05]  /*1e20*/  EXIT ;  /* 0x000000000000794d */ /* 0x000fea0003800000 */
.L_x_2167:
        /* <DEDUP_REMOVED lines=13> */
.L_x_3264:


//--------------------- .text._Z35group_norm_nhwc_fwd_one_pass_kernelI11Bf16IOBf16WLi128ELi42ELi672EEv26Group_norm_nhwc_fwd_params --------------------------
	.section	.text._Z35group_norm_nhwc_fwd_one_pass_kernelI11Bf16IOBf16WLi128ELi42ELi672EEv26Group_norm_nhwc_fwd_params,"ax",@progbits
	.align	128
        .global         _Z35group_norm_nhwc_fwd_one_pass_kernelI11Bf16IOBf16WLi128ELi42ELi672EEv26Group_norm_nhwc_fwd_params
        .type           _Z35group_norm_nhwc_fwd_one_pass_kernelI11Bf16IOBf16WLi128ELi42ELi672EEv26Group_norm_nhwc_fwd_params,@function
        .size           _Z35group_norm_nhwc_fwd_one_pass_kernelI11Bf16IOBf16WLi128ELi42ELi672EEv26Group_norm_nhwc_fwd_params,(.L_x_3265 - _Z35group_norm_nhwc_fwd_one_pass_kernelI11Bf16IOBf16WLi128ELi42ELi672EEv26Group_norm_nhwc_fwd_params)
        .other          _Z35group_norm_nhwc_fwd_one_pass_kernelI11Bf16IOBf16WLi128ELi42ELi672EEv26Group_norm_nhwc_fwd_params,@"STO_CUDA_ENTRY STV_DEFAULT"
_Z35group_norm_nhwc_fwd_one_pass_kernelI11Bf16IOBf16WLi128ELi42ELi672EEv26Group_norm_nhwc_fwd_params:
.text._Z35group_norm_nhwc_fwd_one_pass_kernelI11Bf16IOBf16WLi128ELi42ELi672EEv26Group_norm_nhwc_fwd_params:
        /* <DEDUP_REMOVED lines=33> */
.L_x_2189:
[----:B0-----:R-:W0:Y:S01]  /*0210*/  LDC R2, c[0x0][0x288] ;  /* 0x0000a200ff027b82 */ /* 0x001e220000000800 */
[----:B------:R-:W-:Y:S01]  /*0220*/  ULDC.64 UR14, c[0x0][0x278] ;  /* 0x00009e00000e7ab9 */ /* 0x000fe20000000a00 */
[----:B------:R-:W-:Y:S01]  /*0230*/  ULDC.64 UR12, c[0x0][0x280] ;  /* 0x0000a000000c7ab9 */ /* 0x000fe20000000a00 */
[----:B------:R-:W-:-:S05]  /*0240*/  MOV R16, RZ ;  /* 0x000000ff00107202 */ /* 0x000fca0000000f00 */
[----:B-12---:R-:W1:Y:S01]  /*0250*/  @P0 LDC.64 R12, c[0x0][0x220] ;  /* 0x00008800ff0c0b82 */ /* 0x006e620000000a00 */
        /* <DEDUP_REMOVED lines=9> */
[----:B------:R-:W-:Y:S01]  /*02f0*/  IMAD.HI.U32 R5, R5, R9, R4 ;  /* 0x0000000905057227 */ /* 0x000fe200078e0004 */
[----:B------:R-:W-:-:S04]  /*0300*/  LOP3.LUT R4, R23, R2, RZ, 0x3c, !PT ;  /* 0x0000000217047212 */ /* 0x000fc800078e3cff */
        /* <DEDUP_REMOVED lines=9> */
[----:B------:R-:W-:Y:S02]  /*03a0*/  ISETP.NE.AND P2, PT, R2, RZ, PT ;  /* 0x000000ff0200720c */ /* 0x000fe40003f45270 */
[----:B------:R-:W-:Y:S01]  /*03b0*/  SHF.R.S32.HI R7, RZ, 0x1f, R25 ;  /* 0x0000001fff077819 */ /* 0x000fe20000011419 */
[----:B0-----:R-:W-:-:S04]  /*03c0*/  @P0 IMAD R14, R3, R8, RZ ;  /* 0x00000008030e0224 */ /* 0x001fc800078e02ff */
[----:B------:R-:W-:-:S04]  /*03d0*/  @P0 IMAD R19, R22, R9, R14 ;  /* 0x0000000916130224 */ /* 0x000fc800078e020e */
        /* <DEDUP_REMOVED lines=8> */
[----:B------:R-:W-:-:S03]  /*0460*/  ISETP.GT.U32.OR P1, PT, R0, 0x29f, P1 ;  /* 0x0000029f0000780c */ /* 0x000fc60000f24470 */
[----:B------:R-:W-:Y:S01]  /*0470*/  IMAD R2, R2, R4, R23 ;  /* 0x0000000402027224 */ /* 0x000fe200078e0217 */
[----:B------:R-:W-:-:S03]  /*0480*/  SHF.R.S32.HI R4, RZ, 0x1f, R11 ;  /* 0x0000001fff047819 */ /* 0x000fc6000001140b */
[----:B------:R-:W-:Y:S02]  /*0490*/  IMAD R2, R2, 0x2a, RZ ;  /* 0x0000002a02027824 */ /* 0x000fe400078e02ff */
[----:B------:R-:W-:Y:S01]  /*04a0*/  IMAD R10, R4, UR12, RZ ;  /* 0x0000000c040a7c24 */ /* 0x000fe2000f8e02ff */
[----:B------:R-:W-:Y:S02]  /*04b0*/  IADD3 R4, R22, 0x40, RZ ;  /* 0x0000004016047810 */ /* 0x000fe40007ffe0ff */
[----:B------:R-:W-:Y:S01]  /*04c0*/  IADD3 R26, P2, R25, R2, RZ ;  /* 0x00000002191a7210 */ /* 0x000fe20007f5e0ff */
[C---:B------:R-:W-:Y:S01]  /*04d0*/  IMAD R29, R11.reuse, UR13, R10 ;  /* 0x0000000d0b1d7c24 */ /* 0x040fe2000f8e020a */
[----:B------:R-:W-:Y:S02]  /*04e0*/  SHF.R.S32.HI R15, RZ, 0x1f, R4 ;  /* 0x0000001fff0f7819 */ /* 0x000fe40000011404 */
[----:B------:R-:W-:Y:S02]  /*04f0*/  LEA.HI.X.SX32 R27, R2, R7, 0x1, P2 ;  /* 0x00000007021b7211 */ /* 0x000fe400010f0eff */
[----:B------:R-:W0:Y:S01]  /*0500*/  @!P1 LDC.64 R6, c[0x0][0x270] ;  /* 0x00009c00ff069b82 */ /* 0x000e220000000a00 */
[----:B------:R-:W-:Y:S01]  /*0510*/  ISETP.GE.U32.AND P2, PT, R4, UR14, PT ;  /* 0x0000000e04007c0c */ /* 0x000fe2000bf46070 */
[----:B------:R-:W-:-:S03]  /*0520*/  IMAD.WIDE.U32 R26, R11, UR12, R26 ;  /* 0x0000000c0b1a7c25 */ /* 0x000fc6000f8e001a */
        /* <DEDUP_REMOVED lines=12> */
[C---:B------:R-:W-:Y:S01]  /*05f0*/  @!P1 IMAD R14, R21.reuse, R7, R14 ;  /* 0x00000007150e9224 */ /* 0x040fe200078e020e */
[----:B------:R-:W0:Y:S01]  /*0600*/  @!P2 LDC.64 R8, c[0x0][0x270] ;  /* 0x00009c00ff08ab82 */ /* 0x000e220000000a00 */
[----:B------:R-:W-:Y:S02]  /*0610*/  @!P1 IMAD.WIDE.U32 R6, R21, R6, R18 ;  /* 0x0000000615069225 */ /* 0x000fe400078e0012 */
[----:B------:R1:W3:Y:S03]  /*0620*/  @P0 LDG.E R16, desc[UR8][R12.64] ;  /* 0x000000080c100981 */ /* 0x0002e6000c1e1900 */
[----:B------:R-:W-:-:S02]  /*0630*/  @!P1 IADD3 R7, R7, R14, RZ ;  /* 0x0000000e07079210 */ /* 0x000fc40007ffe0ff */
[----:B--2---:R-:W-:-:S04]  /*0640*/  @!P1 LEA R18, P3, R6, R10, 0x1 ;  /* 0x0000000a06129211 */ /* 0x004fc800078608ff */
[----:B------:R-:W-:Y:S02]  /*0650*/  @!P1 LEA.HI.X R19, R6, R11, R7, 0x1, P3 ;  /* 0x0000000b06139211 */ /* 0x000fe400018f0c07 */
[----:B------:R-:W2:Y:S01]  /*0660*/  @!P2 LDC.64 R10, c[0x0][0x220] ;  /* 0x00008800ff0aab82 */ /* 0x000ea20000000a00 */
[----:B------:R-:W-:Y:S02]  /*0670*/  CS2R R6, SRZ ;  /* 0x0000000000067805 */ /* 0x000fe4000001ff00 */
[----:B-1----:R-:W-:Y:S02]  /*0680*/  @!P2 MOV R12, R26 ;  /* 0x0000001a000ca202 */ /* 0x002fe40000000f00 */
[----:B------:R-:W-:Y:S02]  /*0690*/  @!P2 MOV R13, R29 ;  /* 0x0000001d000da202 */ /* 0x000fe40000000f00 */
[----:B------:R-:W4:Y:S01]  /*06a0*/  @!P1 LDG.E R6, desc[UR8][R18.64] ;  /* 0x0000000812069981 */ /* 0x000f22000c1e1900 */
[----:B0-----:R-:W-:-:S04]  /*06b0*/  @!P2 IMAD R15, R15, R8, RZ ;  /* 0x000000080f0fa224 */ /* 0x001fc800078e02ff */
[C---:B------:R-:W-:Y:S02]  /*06c0*/  @!P2 IMAD R15, R4.reuse, R9, R15 ;  /* 0x00000009040fa224 */ /* 0x040fe400078e020f */
[----:B------:R-:W-:-:S05]  /*06d0*/  @!P2 IMAD.WIDE.U32 R8, R4, R8, R12 ;  /* 0x000000080408a225 */ /* 0x000fca00078e000c */
[----:B------:R-:W-:Y:S02]  /*06e0*/  @!P2 IADD3 R4, R9, R15, RZ ;  /* 0x0000000f0904a210 */ /* 0x000fe40007ffe0ff */
[----:B--2---:R-:W-:-:S04]  /*06f0*/  @!P2 LEA R10, P1, R8, R10, 0x1 ;  /* 0x0000000a080aa211 */ /* 0x004fc800078208ff */
[----:B------:R-:W-:-:S05]  /*0700*/  @!P2 LEA.HI.X R11, R8, R11, R4, 0x1, P1 ;  /* 0x0000000b080ba211 */ /* 0x000fca00008f0c04 */
[----:B------:R0:W2:Y:S01]  /*0710*/  @!P2 LDG.E R7, desc[UR8][R10.64] ;  /* 0x000000080a07a981 */ /* 0x0000a2000c1e1900 */
[----:B------:R-:W-:-:S04]  /*0720*/  IADD3 R4, R22, 0x60, RZ ;  /* 0x0000006016047810 */ /* 0x000fc80007ffe0ff */
[----:B------:R-:W-:Y:S02]  /*0730*/  ISETP.GE.U32.AND P1, PT, R4, UR14, PT ;  /* 0x0000000e04007c0c */ /* 0x000fe4000bf26070 */
[----:B------:R-:W-:-:S04]  /*0740*/  SHF.R.S32.HI R15, RZ, 0x1f, R4 ;  /* 0x0000001fff0f7819 */ /* 0x000fc80000011404 */
[----:B------:R-:W-:-:S04]  /*0750*/  ISETP.GE.AND.EX P1, PT, R15, UR15, PT, P1 ;  /* 0x0000000f0f007c0c */ /* 0x000fc8000bf26310 */
[----:B------:R-:W-:Y:S02]  /*0760*/  ISETP.GT.U32.OR P1, PT, R0, 0x29f, P1 ;  /* 0x0000029f0000780c */ /* 0x000fe40000f24470 */
[C---:B---3--:R-:W-:Y:S02]  /*0770*/  PRMT R8, R16.reuse, 0x7632, R8 ;  /* 0x0000763210087816 */ /* 0x048fe40000000008 */
[----:B------:R-:W-:Y:S02]  /*0780*/  SHF.L.U32 R12, R16, 0x10, RZ ;  /* 0x00000010100c7819 */ /* 0x000fe400000006ff */
[----:B------:R-:W-:-:S07]  /*0790*/  SHF.L.U32 R13, R8, 0x10, RZ ;  /* 0x00000010080d7819 */ /* 0x000fce00000006ff */
[----:B------:R-:W1:Y:S01]  /*07a0*/  @!P1 LDC.64 R8, c[0x0][0x270] ;  /* 0x00009c00ff089b82 */ /* 0x000e620000000a00 */
[----:B0-----:R-:W-:Y:S01]  /*07b0*/  FMUL.FTZ R11, R13, R13 ;  /* 0x0000000d0d0b7220 */ /* 0x001fe20000410000 */
[----:B------:R-:W-:Y:S01]  /*07c0*/  FADD.FTZ R13, R12, R13 ;  /* 0x0000000d0c0d7221 */ /* 0x000fe20000010000 */
[C---:B----4-:R-:W-:Y:S02]  /*07d0*/  PRMT R14, R6.reuse, 0x7632, R14 ;  /* 0x00007632060e7816 */ /* 0x050fe4000000000e */
[----:B------:R-:W-:Y:S02]  /*07e0*/  SHF.L.U32 R10, R6, 0x10, RZ ;  /* 0x00000010060a7819 */ /* 0x000fe400000006ff */
[----:B------:R-:W-:Y:S01]  /*07f0*/  SHF.L.U32 R19, R14, 0x10, RZ ;  /* 0x000000100e137819 */ /* 0x000fe200000006ff */
[----:B------:R-:W-:Y:S01]  /*0800*/  FFMA.FTZ R11, R12, R12, R11 ;  /* 0x0000000c0c0b7223 */ /* 0x000fe2000001000b */
[----:B------:R-:W-:-:S03]  /*0810*/  FADD.FTZ R13, RZ, R13 ;  /* 0x0000000dff0d7221 */ /* 0x000fc60000010000 */
[C---:B------:R-:W-:Y:S01]  /*0820*/  FADD.FTZ R12, R10.reuse, R19 ;  /* 0x000000130a0c7221 */ /* 0x040fe20000010000 */
[----:B------:R-:W-:Y:S01]  /*0830*/  FMUL.FTZ R19, R19, R19 ;  /* 0x0000001313137220 */ /* 0x000fe20000410000 */
[----:B------:R-:W-:Y:S02]  /*0840*/  FADD.FTZ R11, RZ, R11 ;  /* 0x0000000bff0b7221 */ /* 0x000fe40000010000 */
[--C-:B------:R-:W-:Y:S01]  /*0850*/  FADD.FTZ R13, R13, R12.reuse ;  /* 0x0000000c0d0d7221 */ /* 0x100fe20000010000 */
[----:B------:R-:W-:Y:S01]  /*0860*/  FFMA.FTZ R10, R10, R10, R19 ;  /* 0x0000000a0a0a7223 */ /* 0x000fe20000010013 */
[----:B-1----:R-:W-:Y:S01]  /*0870*/  @!P1 IMAD R19, R15, R8, RZ ;  /* 0x000000080f139224 */ /* 0x002fe200078e02ff */
[----:B--2---:R-:W-:-:S04]  /*0880*/  PRMT R12, R7, 0x7632, R12 ;  /* 0x00007632070c7816 */ /* 0x004fc8000000000c */
[----:B------:R-:W-:Y:S01]  /*0890*/  SHF.L.U32 R14, R12, 0x10, RZ ;  /* 0x000000100c0e7819 */ /* 0x000fe200000006ff */
[----:B------:R-:W-:Y:S01]  /*08a0*/  FADD.FTZ R12, R11, R10 ;  /* 0x0000000a0b0c7221 */ /* 0x000fe20000010000 */
[----:B------:R-:W-:Y:S02]  /*08b0*/  SHF.L.U32 R11, R7, 0x10, RZ ;  /* 0x00000010070b7819 */ /* 0x000fe400000006ff */
[----:B------:R-:W-:Y:S01]  /*08c0*/  @!P1 MOV R15, R29 ;  /* 0x0000001d000f9202 */ /* 0x000fe20000000f00 */
[----:B------:R-:W-:Y:S02]  /*08d0*/  FMUL.FTZ R18, R14, R14 ;  /* 0x0000000e0e127220 */ /* 0x000fe40000410000 */
[----:B------:R-:W-:Y:S01]  /*08e0*/  FADD.FTZ R10, R11, R14 ;  /* 0x0000000e0b0a7221 */ /* 0x000fe20000010000 */
        /* <DEDUP_REMOVED lines=9> */
[----:B------:R-:W-:Y:S01]  /*0980*/  FFMA.FTZ R11, R11, R11, R18 ;  /* 0x0000000b0b0b7223 */ /* 0x000fe20000010012 */
[----:B------:R-:W0:Y:S01]  /*0990*/  S2R R14, SR_LANEID ;  /* 0x00000000000e7919 */ /* 0x000e220000000000 */
[----:B------:R-:W-:Y:S02]  /*09a0*/  FADD.FTZ R10, R13, R10 ;  /* 0x0000000a0d0a7221 */ /* 0x000fe40000010000 */
        /* <DEDUP_REMOVED lines=46> */
[----:B0-----:R-:W-:-:S03]  /*0c90*/  FADD.FTZ R18, R19, R9 ;  /* 0x0000000913127221 */ /* 0x001fc60000010000 */
[----:B------:R-:W-:Y:S01]  /*0ca0*/  FADD.FTZ R9, R8, R10 ;  /* 0x0000000a08097221 */ /* 0x000fe20000010000 */
[----:B------:R-:W-:-:S03]  /*0cb0*/  FADD.FTZ R18, R18, R11 ;  /* 0x0000000b12127221 */ /* 0x000fc60000010000 */
[----:B--2---:R-:W-:Y:S01]  /*0cc0*/  FADD.FTZ R19, R9, R12 ;  /* 0x0000000c09137221 */ /* 0x004fe20000010000 */
[----:B------:R-:W-:Y:S01]  /*0cd0*/  FADD.FTZ R18, R18, R13 ;  /* 0x0000000d12127221 */ /* 0x000fe20000010000 */
[----:B------:R-:W0:Y:S02]  /*0ce0*/  LDS.128 R8, [UR5+0x40] ;  /* 0x00004005ff087984 */ /* 0x000e240008000c00 */
        /* <DEDUP_REMOVED lines=41> */
.L_x_2169:
[----:B------:R-:W-:Y:S05]  /*0f80*/  BSYNC B0 ;  /* 0x0000000000007941 */ /* 0x000fea0003800000 */
.L_x_2168:
        /* <DEDUP_REMOVED lines=28> */
.L_x_2172:
[----:B------:R-:W2:Y:S04]  /*1150*/  LDG.E.STRONG.GPU R11, desc[UR8][R8.64] ;  /* 0x00000008080b7981 */ /* 0x000ea8000c1ef900 */
[----:B--2---:R-:W-:Y:S01]  /*1160*/  CCTL.IVALL ;  /* 0x00000000ff00798f */ /* 0x004fe20002000000 */
[----:B------:R-:W-:Y:S05]  /*1170*/  YIELD ;  /* 0x0000000000007946 */ /* 0x000fea0003800000 */
[----:B------:R-:W-:-:S13]  /*1180*/  ISETP.NE.AND P1, PT, R11, R14, PT ;  /* 0x0000000e0b00720c */ /* 0x000fda0003f25270 */
[----:B------:R-:W-:Y:S05]  /*1190*/  @P1 BRA `(.L_x_2172) ;  /* 0xfffffffc00ec1947 */ /* 0x000fea000383ffff */
.L_x_2171:
        /* <DEDUP_REMOVED lines=11> */
.L_x_2174:
        /* <DEDUP_REMOVED lines=63> */
.L_x_2173:
        /* <DEDUP_REMOVED lines=19> */
.L_x_2176:
[----:B------:R-:W-:Y:S05]  /*1770*/  BSYNC B0 ;  /* 0x0000000000007941 */ /* 0x000fea0003800000 */
.L_x_2175:
        /* <DEDUP_REMOVED lines=32> */
.L_x_2170:
[----:B------:R-:W-:Y:S01]  /*1980*/  ULDC.64 UR12, c[0x0][0x218] ;  /* 0x00008600000c7ab9 */ /* 0x000fe20000000a00 */
[----:B------:R-:W-:Y:S01]  /*1990*/  LOP3.LUT P1, RZ, R0, UR7, RZ, 0xfc, !PT ;  /* 0x0000000700ff7c12 */ /* 0x000fe2000f82fcff */
[----:B------:R-:W1:Y:S01]  /*19a0*/  S2UR UR6, SR_CgaCtaId ;  /* 0x00000000000679c3 */ /* 0x000e620000008800 */
[----:B------:R-:W-:Y:S01]  /*19b0*/  ISETP.EQ.U32.AND P3, PT, RZ, UR12, PT ;  /* 0x0000000cff007c0c */ /* 0x000fe2000bf62070 */
[----:B------:R-:W-:Y:S01]  /*19c0*/  UMOV UR5, 0x400 ;  /* 0x0000040000057882 */ /* 0x000fe20000000000 */
[----:B------:R-:W-:Y:S01]  /*19d0*/  ULDC UR11, c[0x0][0x2a4] ;  /* 0x0000a900000b7ab9 */ /* 0x000fe20000000800 */
[----:B------:R-:W-:Y:S02]  /*19e0*/  IADD3 R2, R25, R2, RZ ;  /* 0x0000000219027210 */ /* 0x000fe40007ffe0ff */
        /* <DEDUP_REMOVED lines=13> */
[----:B-1----:R-:W2:Y:S04]  /*1ac0*/  LDG.E.U16 R13, desc[UR8][R10.64] ;  /* 0x000000080a0d7981 */ /* 0x002ea8000c1e1500 */
[----:B------:R-:W3:Y:S04]  /*1ad0*/  LDG.E.U16 R24, desc[UR8][R14.64] ;  /* 0x000000080e187981 */ /* 0x000ee8000c1e1500 */
[----:B------:R-:W1:Y:S04]  /*1ae0*/  LDS.64 R8, [UR5+0xc8] ;  /* 0x0000c805ff087984 */ /* 0x000e680008000a00 */
[----:B------:R4:W5:Y:S04]  /*1af0*/  LDG.E.U16 R10, desc[UR8][R10.64+0x2] ;  /* 0x000002080a0a7981 */ /* 0x000968000c1e1500 */
[----:B------:R5:W5:Y:S01]  /*1b00*/  LDG.E.U16 R15, desc[UR8][R14.64+0x2] ;  /* 0x000002080e0f7981 */ /* 0x000b62000c1e1500 */
[----:B-1----:R-:W-:-:S04]  /*1b10*/  FMUL.FTZ R2, R8, UR11 ;  /* 0x0000000b08027c20 */ /* 0x002fc80008410000 */
[----:B------:R-:W-:-:S04]  /*1b20*/  FMUL.FTZ R8, R2, R2 ;  /* 0x0000000202087220 */ /* 0x000fc80000410000 */
[----:B------:R-:W-:-:S05]  /*1b30*/  FFMA.FTZ R8, R9, UR11, -R8 ;  /* 0x0000000b09087c23 */ /* 0x000fca0008010808 */
[----:B------:R-:W-:-:S13]  /*1b40*/  FSETP.GTU.FTZ.AND P1, PT, R8, RZ, PT ;  /* 0x000000ff0800720b */ /* 0x000fda0003f3c000 */
[----:B------:R-:W1:Y:S01]  /*1b50*/  @P1 LDC R9, c[0x0][0x238] ;  /* 0x00008e00ff091b82 */ /* 0x000e620000000800 */
[----:B------:R-:W-:Y:S02]  /*1b60*/  MOV R12, 0x3f800000 ;  /* 0x3f800000000c7802 */ /* 0x000fe40000000f00 */
[----:B------:R-:W-:Y:S02]  /*1b70*/  ISETP.NE.AND P4, PT, RZ, UR10, PT ;  /* 0x0000000aff007c0c */ /* 0x000fe4000bf85270 */
[----:B0-----:R-:W-:Y:S01]  /*1b80*/  SHF.L.U32 R19, R16, 0x10, RZ ;  /* 0x0000001010137819 */ /* 0x001fe200000006ff */
[--C-:B-1----:R-:W-:Y:S01]  /*1b90*/  @P1 FADD.FTZ R8, R8, R9.reuse ;  /* 0x0000000908081221 */ /* 0x102fe20000010000 */
[----:B------:R-:W-:-:S03]  /*1ba0*/  PRMT R9, R16, 0x7632, R9 ;  /* 0x0000763210097816 */ /* 0x000fc60000000009 */
[----:B------:R-:W0:Y:S01]  /*1bb0*/  @P1 MUFU.RSQ R12, R8 ;  /* 0x00000008000c1308 */ /* 0x000e220000001400 */
[----:B------:R-:W-:-:S05]  /*1bc0*/  SHF.L.U32 R9, R9, 0x10, RZ ;  /* 0x0000001009097819 */ /* 0x000fca00000006ff */
[----:B----4-:R-:W-:Y:S01]  /*1bd0*/  FADD.FTZ R11, -R2, R9 ;  /* 0x00000009020b7221 */ /* 0x010fe20000010100 */
[----:B------:R-:W-:-:S03]  /*1be0*/  FADD.FTZ R9, R19, -R2 ;  /* 0x8000000213097221 */ /* 0x000fc60000010000 */
[-C--:B0-----:R-:W-:Y:S01]  /*1bf0*/  FMUL.FTZ R11, R11, R12.reuse ;  /* 0x0000000c0b0b7220 */ /* 0x081fe20000410000 */
[----:B------:R-:W-:Y:S01]  /*1c00*/  FMUL.FTZ R9, R9, R12 ;  /* 0x0000000c09097220 */ /* 0x000fe20000410000 */
[----:B--2---:R-:W-:Y:S02]  /*1c10*/  SHF.L.U32 R13, R13, 0x10, RZ ;  /* 0x000000100d0d7819 */ /* 0x004fe400000006ff */
[----:B---3--:R-:W-:Y:S02]  /*1c20*/  SHF.L.U32 R16, R24, 0x10, RZ ;  /* 0x0000001018107819 */ /* 0x008fe400000006ff */
[----:B-----5:R-:W-:Y:S02]  /*1c30*/  SHF.L.U32 R14, R10, 0x10, RZ ;  /* 0x000000100a0e7819 */ /* 0x020fe400000006ff */
[----:B------:R-:W-:Y:S01]  /*1c40*/  SHF.L.U32 R15, R15, 0x10, RZ ;  /* 0x000000100f0f7819 */ /* 0x000fe200000006ff */
[----:B------:R-:W-:-:S04]  /*1c50*/  FFMA.FTZ R18, R13, R9, R16 ;  /* 0x000000090d127223 */ /* 0x000fc80000010010 */
        /* <DEDUP_REMOVED lines=12> */
.L_x_2177:
        /* <DEDUP_REMOVED lines=14> */
.L_x_2179:
[----:B------:R-:W-:Y:S05]  /*1e00*/  BSYNC B0 ;  /* 0x0000000000007941 */ /* 0x000fea0003800000 */
.L_x_2178:
[----:B------:R-:W-:Y:S01]  /*1e10*/  SHF.L.U32 R9, R6, 0x10, RZ ;  /* 0x0000001006097819 */ /* 0x000fe200000006ff */
[----:B------:R-:W-:Y:S01]  /*1e20*/  ULDC.64 UR12, c[0x0][0x278] ;  /* 0x00009e00000c7ab9 */ /* 0x000fe20000000a00 */
[----:B0-----:R-:W-:Y:S02]  /*1e30*/  SHF.L.U32 R11, R7, 0x10, RZ ;  /* 0x00000010070b7819 */ /* 0x001fe400000006ff */
[----:B------:R-:W-:Y:S01]  /*1e40*/  SHF.L.U32 R19, R4, 0x10, RZ ;  /* 0x0000001004137819 */ /* 0x000fe200000006ff */
[--C-:B------:R-:W-:Y:S01]  /*1e50*/  FADD.FTZ R9, R9, -R2.reuse ;  /* 0x8000000209097221 */ /* 0x100fe20000010000 */
[----:B------:R-:W-:Y:S01]  /*1e60*/  PRMT R7, R6, 0x7632, R7 ;  /* 0x0000763206077816 */ /* 0x000fe20000000007 */
[----:B------:R-:W-:Y:S01]  /*1e70*/  FADD.FTZ R11, R11, -R2 ;  /* 0x800000020b0b7221 */ /* 0x000fe20000010000 */
[----:B------:R-:W-:Y:S01]  /*1e80*/  PRMT R4, R4, 0x7632, R4 ;  /* 0x0000763204047816 */ /* 0x000fe20000000004 */
[----:B------:R-:W-:Y:S01]  /*1e90*/  FADD.FTZ R19, R19, -R2 ;  /* 0x8000000213137221 */ /* 0x000fe20000010000 */
[-C--:B------:R-:W-:Y:S01]  /*1ea0*/  FMUL.FTZ R9, R9, R12.reuse ;  /* 0x0000000c09097220 */ /* 0x080fe20000410000 */
[-C--:B------:R-:W-:Y:S01]  /*1eb0*/  FMUL.FTZ R11, R11, R12.reuse ;  /* 0x0000000c0b0b7220 */ /* 0x080fe20000410000 */
[----:B------:R-:W-:Y:S01]  /*1ec0*/  SHF.L.U32 R4, R4, 0x10, RZ ;  /* 0x0000001004047819 */ /* 0x000fe200000006ff */
[----:B------:R-:W-:Y:S01]  /*1ed0*/  FMUL.FTZ R19, R19, R12 ;  /* 0x0000000c13137220 */ /* 0x000fe20000410000 */
[C-C-:B------:R-:W-:Y:S01]  /*1ee0*/  FFMA.FTZ R9, R13.reuse, R9, R16.reuse ;  /* 0x000000090d097223 */ /* 0x140fe20000010010 */
[C-C-:B------:R-:W-:Y:S01]  /*1ef0*/  FFMA.FTZ R8, R13.reuse, R11, R16.reuse ;  /* 0x0000000b0d087223 */ /* 0x140fe20000010010 */
[----:B------:R-:W-:Y:S01]  /*1f00*/  IADD3 R11, R22, 0x40, RZ ;  /* 0x00000040160b7810 */ /* 0x000fe20007ffe0ff */
[----:B------:R-:W-:Y:S01]  /*1f10*/  FFMA.FTZ R13, R13, R19, R16 ;  /* 0x000000130d0d7223 */ /* 0x000fe20000010010 */
[C---:B------:R-:W-:Y:S01]  /*1f20*/  PRMT R19, R7.reuse, 0x7632, R19 ;  /* 0x0000763207137816 */ /* 0x040fe20000000013 */
[----:B------:R-:W-:Y:S01]  /*1f30*/  FADD.FTZ R4, -R2, R4 ;  /* 0x0000000402047221 */ /* 0x000fe20000010100 */
[----:B------:R-:W-:-:S02]  /*1f40*/  SHF.L.U32 R7, R7, 0x10, RZ ;  /* 0x0000001007077819 */ /* 0x000fc400000006ff */
[----:B------:R-:W-:Y:S01]  /*1f50*/  SHF.L.U32 R19, R19, 0x10, RZ ;  /* 0x0000001013137819 */ /* 0x000fe200000006ff */
[-C--:B------:R-:W-:Y:S01]  /*1f60*/  FMUL.FTZ R6, R4, R12.reuse ;  /* 0x0000000c04067220 */ /* 0x080fe20000410000 */
[----:B------:R-:W-:Y:S01]  /*1f70*/  IADD3 R10, R22, 0x60, RZ ;  /* 0x00000060160a7810 */ /* 0x000fe20007ffe0ff */
[C---:B------:R-:W-:Y:S01]  /*1f80*/  FADD.FTZ R7, -R2.reuse, R7 ;  /* 0x0000000702077221 */ /* 0x040fe20000010100 */
[----:B------:R-:W-:Y:S01]  /*1f90*/  ISETP.GE.U32.AND P3, PT, R21, UR12, PT ;  /* 0x0000000c15007c0c */ /* 0x000fe2000bf66070 */
[----:B------:R-:W-:Y:S01]  /*1fa0*/  FADD.FTZ R19, -R2, R19 ;  /* 0x0000001302137221 */ /* 0x000fe20000010100 */
[----:B------:R-:W-:Y:S01]  /*1fb0*/  ISETP.GE.U32.AND P1, PT, R11, UR12, PT ;  /* 0x0000000c0b007c0c */ /* 0x000fe2000bf26070 */
[-C--:B------:R-:W-:Y:S01]  /*1fc0*/  FMUL.FTZ R4, R7, R12.reuse ;  /* 0x0000000c07047220 */ /* 0x080fe20000410000 */
[----:B------:R-:W-:Y:S01]  /*1fd0*/  ISETP.GE.U32.AND P2, PT, R10, UR12, PT ;  /* 0x0000000c0a007c0c */ /* 0x000fe2000bf46070 */
[----:B------:R-:W-:Y:S01]  /*1fe0*/  FMUL.FTZ R19, R19, R12 ;  /* 0x0000000c13137220 */ /* 0x000fe20000410000 */
[----:B------:R-:W-:Y:S01]  /*1ff0*/  SHF.R.S32.HI R2, RZ, 0x1f, R11 ;  /* 0x0000001fff027819 */ /* 0x000fe2000001140b */
[C-C-:B------:R-:W-:Y:S01]  /*2000*/  FFMA.FTZ R12, R14.reuse, R6, R15.reuse ;  /* 0x000000060e0c7223 */ /* 0x140fe2000001000f */
[----:B------:R-:W-:Y:S01]  /*2010*/  SHF.R.S32.HI R16, RZ, 0x1f, R10 ;  /* 0x0000001fff107819 */ /* 0x000fe2000001140a */
[C-C-:B------:R-:W-:Y:S01]  /*2020*/  FFMA.FTZ R19, R14.reuse, R19, R15.reuse ;  /* 0x000000130e137223 */ /* 0x140fe2000001000f */
[----:B------:R-:W-:Y:S01]  /*2030*/  ISETP.GE.AND.EX P3, PT, R5, UR13, PT, P3 ;  /* 0x0000000d05007c0c */ /* 0x000fe2000bf66330 */
[----:B------:R-:W-:Y:S01]  /*2040*/  FFMA.FTZ R14, R14, R4, R15 ;  /* 0x000000040e0e7223 */ /* 0x000fe2000001000f */
[----:B------:R-:W-:-:S02]  /*2050*/  ISETP.GE.AND.EX P1, PT, R2, UR13, PT, P1 ;  /* 0x0000000d02007c0c */ /* 0x000fc4000bf26310 */
[----:B------:R-:W-:Y:S02]  /*2060*/  ISETP.GE.AND.EX P2, PT, R16, UR13, PT, P2 ;  /* 0x0000000d10007c0c */ /* 0x000fe4000bf46320 */
        /* <DEDUP_REMOVED lines=14> */
.L_x_2180:
        /* <DEDUP_REMOVED lines=14> */
.L_x_2182:
[----:B------:R-:W-:Y:S05]  /*2230*/  BSYNC B0 ;  /* 0x0000000000007941 */ /* 0x000fea0003800000 */
.L_x_2181:
        /* <DEDUP_REMOVED lines=11> */
.L_x_2183:
[----:B------:R-:W-:Y:S04]  /*22f0*/  BSSY B0, `(.L_x_2184) ;  /* 0x000000e000007945 */ /* 0x000fe80003800000 */
        /* <DEDUP_REMOVED lines=9> */
[----:B0-----:R-:W-:Y:S02]  /*2390*/  LEA R6, P1, R4, UR12, 0x1 ;  /* 0x0000000c04067c11 */ /* 0x001fe4000f8208ff */
[----:B------:R-:W-:-:S04]  /*23a0*/  IADD3 R11, R5, R11, RZ ;  /* 0x0000000b050b7210 */ /* 0x000fc80007ffe0ff */
[----:B------:R-:W-:-:S05]  /*23b0*/  LEA.HI.X R7, R4, UR13, R11, 0x1, P1 ;  /* 0x0000000d04077c11 */ /* 0x000fca00088f0c0b */
[----:B------:R1:W-:Y:S02]  /*23c0*/  STG.E desc[UR8][R6.64], R19 ;  /* 0x0000001306007986 */ /* 0x0003e4000c101908 */
.L_x_2185:
[----:B------:R-:W-:Y:S05]  /*23d0*/  BSYNC B0 ;  /* 0x0000000000007941 */ /* 0x000fea0003800000 */
.L_x_2184:
[----:B------:R-:W-:Y:S05]  /*23e0*/  @!P4 BRA `(.L_x_2186) ;  /* 0x000000000028c947 */ /* 0x000fea0003800000 */
[----:B------:R-:W-:Y:S01]  /*23f0*/  FMUL.FTZ R2, R13, -1.4426950216293334961 ;  /* 0xbfb8aa3b0d027820 */ /* 0x000fe20000410000 */
[----:B------:R-:W-:-:S05]  /*2400*/  FMUL.FTZ R5, R12, -1.4426950216293334961 ;  /* 0xbfb8aa3b0c057820 */ /* 0x000fca0000410000 */
[----:B------:R-:W2:Y:S08]  /*2410*/  MUFU.EX2 R2, R2 ;  /* 0x0000000200027308 */ /* 0x000eb00000000800 */
[----:B------:R-:W0:Y:S01]  /*2420*/  MUFU.EX2 R5, R5 ;  /* 0x0000000500057308 */ /* 0x000e220000000800 */
[----:B--2---:R-:W-:-:S07]  /*2430*/  FADD.FTZ R4, R2, 1 ;  /* 0x3f80000002047421 */ /* 0x004fce0000010000 */
[----:B------:R-:W2:Y:S01]  /*2440*/  MUFU.RCP R4, R4 ;  /* 0x0000000400047308 */ /* 0x000ea20000001000 */
[----:B01----:R-:W-:-:S07]  /*2450*/  FADD.FTZ R6, R5, 1 ;  /* 0x3f80000005067421 */ /* 0x003fce0000010000 */
[----:B------:R-:W0:Y:S01]  /*2460*/  MUFU.RCP R7, R6 ;  /* 0x0000000600077308 */ /* 0x000e220000001000 */
[----:B--2---:R-:W-:Y:S01]  /*2470*/  FMUL.FTZ R13, R13, R4 ;  /* 0x000000040d0d7220 */ /* 0x004fe20000410000 */
[----:B0-----:R-:W-:-:S07]  /*2480*/  FMUL.FTZ R12, R12, R7 ;  /* 0x000000070c0c7220 */ /* 0x001fce0000410000 */
.L_x_2186:
        /* <DEDUP_REMOVED lines=14> */
.L_x_2188:
[----:B------:R-:W-:Y:S05]  /*2570*/  BSYNC B0 ;  /* 0x0000000000007941 */ /* 0x000fea0003800000 */
.L_x_2187:
[----:B------:R-:W3:Y:S01]  /*2580*/  LDC R2, c[0x0][0x10] ;  /* 0x00000400ff027b82 */ /* 0x000ee20000000800 */
[----:B------:R-:W-:Y:S02]  /*2590*/  IADD3 R17, R17, 0x1, RZ ;  /* 0x0000000111117810 */ /* 0x000fe40007ffe0ff */
[----:B---3--:R-:W-:-:S04]  /*25a0*/  IADD3 R23, R2, R23, RZ ;  /* 0x0000001702177210 */ /* 0x008fc80007ffe0ff */
[----:B------:R-:W-:-:S13]  /*25b0*/  ISETP.GE.AND P1, PT, R23, UR4, PT ;  /* 0x0000000417007c0c */ /* 0x000fda000bf26270 */
[----:B------:R-:W-:Y:S05]  /*25c0*/  @!P1 BRA `(.L_x_2189) ;  /* 0xffffffdc00109947 */ /* 0x000fea000383ffff */
[----:B------:R-:W-:Y:S05]  /*25d0*/  EXIT ;  /* 0x000000000000794d */ /* 0x000fea0003800000 */
.L_x_2190:
        /* <DEDUP_REMOVED lines=10> */
.L_x_3265:


//--------------------- .text._Z35group_norm_nhwc_fwd_one_pass_kernelI11Bf16IOBf16WLi256ELi42ELi672EEv26Group_norm_nhwc_fwd_params --------------------------
	.section	.text._Z35group_norm_nhwc_fwd_one_pass_kernelI11Bf16IOBf16WLi256ELi42ELi672EEv26Group_norm_nhwc_fwd_params,"ax",@progbits
	.align	128
        .global         _Z35group_norm_nhwc_fwd_one_pass_kernelI11Bf16IOBf16WLi256ELi42ELi672EEv26Group_norm_nhwc_fwd_params
        .type           _Z35group_norm_nhwc_fwd_one_pass_kernelI11Bf16IOBf16WLi256ELi42ELi672EEv26Group_norm_nhwc_fwd_params,@function
        .size           _Z35group_norm_nhwc_fwd_one_pass_kernelI11Bf16IOBf16WLi256ELi42ELi672EEv26Group_norm_nhwc_fwd_params,(.L_x_3266 - _Z35group_norm_nhwc_fwd_one_pass_kernelI11Bf16IOBf16WLi256ELi42ELi672EEv26Group_norm_nhwc_fwd_params)
        .other          _Z35group_norm_nhwc_fwd_one_pass_kernelI11Bf16IOBf16WLi256ELi42ELi672EEv26Group_norm_nhwc_fwd_params,@"STO_CUDA_ENTRY STV_DEFAULT"
_Z35group_norm_nhwc_fwd_one_pass_kernelI11Bf16IOBf16WLi256ELi42ELi672EEv26Group_norm_nhwc_fwd_params:
.text._Z35group_norm_nhwc_fwd_one_pass_kernelI11Bf16IOBf16WLi256ELi42ELi672EEv26Group_norm_nhwc_fwd_params:
        /* <DEDUP_REMOVED lines=40> */
.L_x_2224:
[----:B0-2---:R-:W0:Y:S01]  /*0280*/  LDC R23, c[0x0][0x288] ;  /* 0x0000a200ff177b82 */ /* 0x005e220000000800 */
        /* <DEDUP_REMOVED lines=11> */
[----:B------:R-:W2:Y:S01]  /*0340*/  @P0 LDC.64 R50, c[0x0][0x220] ;  /* 0x00008800ff320b82 */ /* 0x000ea20000000a00 */
[----:B------:R-:W-:Y:S02]  /*0350*/  MOV R38, RZ ;  /* 0x000000ff00267202 */ /* 0x000fe40000000f00 */
[----:B0--3--:R-:W-:-:S04]  /*0360*/  IABS R19, R23 ;  /* 0x0000001700137213 */ /* 0x009fc80000000000 */
        /* <DEDUP_REMOVED lines=293> */
.L_x_2192:
[----:B------:R-:W-:Y:S05]  /*15c0*/  BSYNC B0 ;  /* 0x0000000000007941 */ /* 0x000fea0003800000 */
.L_x_2191:
        /* <DEDUP_REMOVED lines=12> */
[----:B------:R-:W1:Y:S01]  /*1690*/  S2R R53, SR_CTAID.Y ;  /* 0x0000000000357919 */ /* 0x000e620000002600 */
[----:B------:R-:W2:Y:S01]  /*16a0*/  LDC R55, c[0x0][0x10] ;  /* 0x00000400ff377b82 */ /* 0x000ea20000000800 */
[C---:B------:R-:W-:Y:S02]  /*16b0*/  LOP3.LUT R22, R6.reuse, 0x1, RZ, 0xc0, !PT ;  /* 0x0000000106167812 */ /* 0x040fe400078ec0ff */
[----:B------:R-:W-:-:S05]  /*16c0*/  LOP3.LUT P1, RZ, R6, 0x2, RZ, 0xc0, !PT ;  /* 0x0000000206ff7812 */ /* 0x000fca000782c0ff */
[----:B------:R-:W3:Y:S01]  /*16d0*/  LDC.64 R20, c[0x0][0x248] ;  /* 0x00009200ff147b82 */ /* 0x000ee20000000a00 */
[----:B--2---:R-:W-:Y:S02]  /*16e0*/  IMAD R22, R22, R55, RZ ;  /* 0x0000003716167224 */ /* 0x004fe400078e02ff */
[----:B-1----:R-:W-:-:S03]  /*16f0*/  IMAD R55, R55, UR7, R53 ;  /* 0x0000000737377c24 */ /* 0x002fc6000f8e0235 */
[C---:B------:R-:W-:Y:S01]  /*1700*/  IADD3 R53, R22.reuse, R53, RZ ;  /* 0x0000003516357210 */ /* 0x040fe20007ffe0ff */
[----:B------:R-:W-:-:S05]  /*1710*/  IMAD R22, R22, R31, RZ ;  /* 0x0000001f16167224 */ /* 0x000fca00078e02ff */
[----:B------:R-:W-:-:S05]  /*1720*/  SHF.L.U32 R23, R22, 0x1, RZ ;  /* 0x0000000116177819 */ /* 0x000fca00000006ff */
[----:B---3--:R-:W-:-:S04]  /*1730*/  IMAD.WIDE R20, R23, 0x4, R20 ;  /* 0x0000000417147825 */ /* 0x008fc800078e0214 */
[----:B------:R-:W-:Y:S02]  /*1740*/  IMAD.WIDE.U32 R22, R55, 0x8, R20 ;  /* 0x0000000837167825 */ /* 0x000fe400078e0014 */
[----:B------:R-:W1:Y:S01]  /*1750*/  LDC.64 R20, c[0x0][0x240] ;  /* 0x00009000ff147b82 */ /* 0x000e620000000a00 */
[----:B------:R-:W-:Y:S02]  /*1760*/  SEL R55, R31, RZ, !P1 ;  /* 0x000000ff1f377207 */ /* 0x000fe40004800000 */
[----:B------:R2:W-:Y:S01]  /*1770*/  STG.E.64 desc[UR8][R22.64], R16 ;  /* 0x0000001016007986 */ /* 0x0005e2000c101b08 */
[----:B-1----:R-:W-:Y:S01]  /*1780*/  IMAD.WIDE.U32 R20, R53, 0x4, R20 ;  /* 0x0000000435147825 */ /* 0x002fe200078e0014 */
[----:B------:R-:W-:-:S04]  /*1790*/  MOV R53, 0xffffffff ;  /* 0xffffffff00357802 */ /* 0x000fc80000000f00 */
[----:B------:R-:W-:Y:S02]  /*17a0*/  SEL R53, R53, 0x1, P1 ;  /* 0x0000000135357807 */ /* 0x000fe40000800000 */
[----:B------:R-:W-:Y:S01]  /*17b0*/  ISETP.NE.AND P1, PT, R55, -0x1, PT ;  /* 0xffffffff3700780c */ /* 0x000fe20003f25270 */
[----:B------:R-:W-:Y:S06]  /*17c0*/  MEMBAR.ALL.GPU ;  /* 0x0000000000007992 */ /* 0x000fec000000a000 */
[----:B------:R-:W-:-:S00]  /*17d0*/  ERRBAR ;  /* 0x00000000000079ab */ /* 0x000fc00000000000 */
[----:B------:R-:W-:Y:S06]  /*17e0*/  CGAERRBAR ;  /* 0x00000000000075ab */ /* 0x000fec0000000000 */
[----:B------:R2:W-:Y:S01]  /*17f0*/  REDG.E.ADD.S32.STRONG.GPU desc[UR8][R20.64], R53 ;  /* 0x000000351400798e */ /* 0x0005e2000c10e388 */
[----:B------:R-:W-:Y:S05]  /*1800*/  @!P1 BRA `(.L_x_2194) ;  /* 0x0000000000149947 */ /* 0x000fea0003800000 */
.L_x_2195:
[----:B--2---:R-:W2:Y:S04]  /*1810*/  LDG.E.STRONG.GPU R22, desc[UR8][R20.64] ;  /* 0x0000000814167981 */ /* 0x004ea8000c1ef900 */
[----:B--2---:R-:W-:Y:S01]  /*1820*/  CCTL.IVALL ;  /* 0x00000000ff00798f */ /* 0x004fe20002000000 */
[----:B------:R-:W-:Y:S05]  /*1830*/  YIELD ;  /* 0x0000000000007946 */ /* 0x000fea0003800000 */
[----:B------:R-:W-:-:S13]  /*1840*/  ISETP.NE.AND P1, PT, R22, R55, PT ;  /* 0x000000371600720c */ /* 0x000fda0003f25270 */
[----:B------:R-:W-:Y:S05]  /*1850*/  @P1 BRA `(.L_x_2195) ;  /* 0xfffffffc00ec1947 */ /* 0x000fea000383ffff */
.L_x_2194:
        /* <DEDUP_REMOVED lines=10> */
[----:B------:R-:W-:-:S07]  /*1900*/  IADD3 R52, -R52, R31, RZ ;  /* 0x0000001f34347210 */ /* 0x000fce0007ffe1ff */
.L_x_2197:
        /* <DEDUP_REMOVED lines=42> */
[----:B------:R-:W-:-:S04]  /*1bb0*/  IADD3 R22, R30, 0x3, RZ ;  /* 0x000000031e167810 */ /* 0x000fc80007ffe0ff */
[----:B------:R-:W-:-:S13]  /*1bc0*/  ISETP.EQ.OR P2, PT, R22, UR7, P3 ;  /* 0x0000000716007c0c */ /* 0x000fda0009f42670 */
[----:B------:R-:W0:Y:S01]  /*1bd0*/  @!P2 S2R R23, SR_CTAID.Y ;  /* 0x000000000017a919 */ /* 0x000e220000002600 */
[----:B------:R-:W1:Y:S01]  /*1be0*/  @!P2 LDC R53, c[0x0][0x10] ;  /* 0x00000400ff35ab82 */ /* 0x000e620000000800 */
[----:B------:R-:W-:-:S05]  /*1bf0*/  @!P2 LOP3.LUT R54, R6, 0x1, RZ, 0xc0, !PT ;  /* 0x000000010636a812 */ /* 0x000fca00078ec0ff */
[----:B-1----:R-:W-:-:S04]  /*1c00*/  @!P2 IMAD R54, R54, R53, RZ ;  /* 0x000000353636a224 */ /* 0x002fc800078e02ff */
[----:B------:R-:W-:Y:S02]  /*1c10*/  @!P2 IMAD R54, R54, R31, RZ ;  /* 0x0000001f3636a224 */ /* 0x000fe400078e02ff */
[----:B0-----:R-:W-:Y:S02]  /*1c20*/  @!P2 IMAD R53, R22, R53, R23 ;  /* 0x000000351635a224 */ /* 0x001fe400078e0217 */
[----:B------:R-:W0:Y:S01]  /*1c30*/  @!P2 LDC.64 R22, c[0x0][0x248] ;  /* 0x00009200ff16ab82 */ /* 0x000e220000000a00 */
[----:B--2---:R-:W-:Y:S01]  /*1c40*/  @!P1 FADD.FTZ R17, R17, R21 ;  /* 0x0000001511119221 */ /* 0x004fe20000010000 */
[----:B------:R-:W-:Y:S01]  /*1c50*/  @!P2 SHF.L.U32 R21, R54, 0x1, RZ ;  /* 0x000000013615a819 */ /* 0x000fe200000006ff */
[----:B------:R-:W-:-:S04]  /*1c60*/  @!P1 FADD.FTZ R16, R16, R20 ;  /* 0x0000001410109221 */ /* 0x000fc80000010000 */
        /* <DEDUP_REMOVED lines=9> */
.L_x_2196:
[----:B------:R-:W-:-:S13]  /*1d00*/  LOP3.LUT P1, R54, R31, 0x3, RZ, 0xc0, !PT ;  /* 0x000000031f367812 */ /* 0x000fda000782c0ff */
[----:B------:R-:W-:Y:S05]  /*1d10*/  @!P1 BRA `(.L_x_2193) ;  /* 0x0000000000c89947 */ /* 0x000fea0003800000 */
[----:B------:R-:W-:Y:S01]  /*1d20*/  ISETP.EQ.OR P1, PT, R30, UR7, P3 ;  /* 0x000000071e007c0c */ /* 0x000fe20009f22670 */
[----:B------:R-:W-:Y:S01]  /*1d30*/  BSSY B0, `(.L_x_2198) ;  /* 0x0000010000007945 */ /* 0x000fe20003800000 */
[----:B------:R-:W-:-:S11]  /*1d40*/  ISETP.NE.AND P2, PT, R54, 0x1, PT ;  /* 0x000000013600780c */ /* 0x000fd60003f45270 */
[----:B------:R-:W-:Y:S05]  /*1d50*/  @P1 BRA `(.L_x_2199) ;  /* 0x0000000000341947 */ /* 0x000fea0003800000 */
[----:B------:R-:W1:Y:S01]  /*1d60*/  LDC.64 R20, c[0x0][0x248] ;  /* 0x00009200ff147b82 */ /* 0x000e620000000a00 */
[----:B------:R-:W-:Y:S01]  /*1d70*/  LOP3.LUT R22, R6, 0x1, RZ, 0xc0, !PT ;  /* 0x0000000106167812 */ /* 0x000fe200078ec0ff */
        /* <DEDUP_REMOVED lines=11> */
.L_x_2199:
[----:B------:R-:W-:Y:S05]  /*1e30*/  BSYNC B0 ;  /* 0x0000000000007941 */ /* 0x000fea0003800000 */
.L_x_2198:
        /* <DEDUP_REMOVED lines=32> */
.L_x_2193:
[----:B------:R-:W-:Y:S01]  /*2040*/  ULDC.64 UR12, c[0x0][0x218] ;  /* 0x00008600000c7ab9 */ /* 0x000fe20000000a00 */
[----:B------:R-:W-:Y:S01]  /*2050*/  LOP3.LUT P1, RZ, R0, UR7, RZ, 0xfc, !PT ;  /* 0x0000000700ff7c12 */ /* 0x000fe2000f82fcff */
[----:B------:R-:W1:Y:S01]  /*2060*/  S2UR UR6, SR_CgaCtaId ;  /* 0x00000000000679c3 */ /* 0x000e620000008800 */
[----:B------:R-:W-:Y:S01]  /*2070*/  ISETP.EQ.U32.AND P2, PT, RZ, UR12, PT ;  /* 0x0000000cff007c0c */ /* 0x000fe2000bf42070 */
[----:B------:R-:W-:Y:S01]  /*2080*/  UMOV UR5, 0x400 ;  /* 0x0000040000057882 */ /* 0x000fe20000000000 */
[----:B------:R-:W-:Y:S01]  /*2090*/  ULDC UR11, c[0x0][0x2a4] ;  /* 0x0000a900000b7ab9 */ /* 0x000fe20000000800 */
[----:B------:R-:W-:Y:S01]  /*20a0*/  IADD3 R55, R7, R32, RZ ;  /* 0x0000002007377210 */ /* 0x000fe20007ffe0ff */
[----:B------:R-:W-:Y:S01]  /*20b0*/  ULDC.64 UR14, c[0x0][0x278] ;  /* 0x00009e00000e7ab9 */ /* 0x000fe20000000a00 */
[----:B------:R-:W-:Y:S02]  /*20c0*/  ISETP.EQ.OR.EX P1, PT, RZ, UR13, P1, P2 ;  /* 0x0000000dff007c0c */ /* 0x000fe40008f22720 */
[----:B------:R-:W3:Y:S08]  /*20d0*/  LDC.64 R30, c[0x0][0x228] ;  /* 0x00008a00ff1e7b82 */ /* 0x000ef00000000a00 */
[----:B--2---:R-:W2:Y:S03]  /*20e0*/  LDC.64 R22, c[0x0][0x230] ;  /* 0x00008c00ff167b82 */ /* 0x004ea60000000a00 */
[----:B------:R-:W-:Y:S01]  /*20f0*/  @!P1 FMUL.FTZ R21, R17, UR11 ;  /* 0x0000000b11159c20 */ /* 0x000fe20008410000 */
[----:B------:R-:W-:-:S04]  /*2100*/  @!P1 FMUL.FTZ R20, R16, UR11 ;  /* 0x0000000b10149c20 */ /* 0x000fc80008410000 */
[----:B------:R-:W4:Y:S01]  /*2110*/  @!P1 LDC.64 R52, c[0x0][0x218] ;  /* 0x00008600ff349b82 */ /* 0x000f220000000a00 */
[----:B-1----:R-:W-:Y:S01]  /*2120*/  ULEA UR5, UR6, UR5, 0x18 ;  /* 0x0000000506057291 */ /* 0x002fe2000f8ec03f */
[----:B---3--:R-:W-:-:S08]  /*2130*/  IMAD.WIDE R30, R55, 0x2, R30 ;  /* 0x00000002371e7825 */ /* 0x008fd000078e021e */
[----:B------:R-:W-:Y:S01]  /*2140*/  @!P3 STS.64 [UR5+0xc8], R16 ;  /* 0x0000c810ff00b988 */ /* 0x000fe20008000a05 */
[----:B--2---:R-:W-:-:S04]  /*2150*/  IMAD.WIDE R22, R55, 0x2, R22 ;  /* 0x0000000237167825 */ /* 0x004fc800078e0216 */
[----:B----4-:R-:W-:-:S05]  /*2160*/  @!P1 IMAD.WIDE R52, R4, 0x8, R52 ;  /* 0x0000000804349825 */ /* 0x010fca00078e0234 */
[----:B------:R1:W-:Y:S01]  /*2170*/  @!P1 STG.E.64 desc[UR8][R52.64], R20 ;  /* 0x0000001434009986 */ /* 0x0003e2000c101b08 */
[----:B------:R-:W-:Y:S06]  /*2180*/  BAR.SYNC.DEFER_BLOCKING 0x0 ;  /* 0x0000000000007b1d */ /* 0x000fec0000010000 */
[----:B------:R-:W2:Y:S04]  /*2190*/  LDG.E.U16 R54, desc[UR8][R30.64] ;  /* 0x000000081e367981 */ /* 0x000ea8000c1e1500 */
[----:B-1----:R-:W3:Y:S04]  /*21a0*/  LDG.E.U16 R52, desc[UR8][R30.64+0x2] ;  /* 0x000002081e347981 */ /* 0x002ee8000c1e1500 */
[----:B------:R-:W4:Y:S04]  /*21b0*/  LDG.E.U16 R32, desc[UR8][R22.64] ;  /* 0x0000000816207981 */ /* 0x000f28000c1e1500 */
[----:B------:R1:W5:Y:S01]  /*21c0*/  LDG.E.U16 R53, desc[UR8][R22.64+0x2] ;  /* 0x0000020816357981 */ /* 0x000362000c1e1500 */
[----:B------:R-:W-:-:S02]  /*21d0*/  ISETP.NE.AND P6, PT, RZ, UR10, PT ;  /* 0x0000000aff007c0c */ /* 0x000fc4000bfc5270 */
[----:B0-----:R-:W-:Y:S01]  /*21e0*/  SHF.L.U32 R17, R42, 0x10, RZ ;  /* 0x000000102a117819 */ /* 0x001fe200000006ff */
[----:B------:R-:W0:Y:S01]  /*21f0*/  LDS.64 R20, [UR5+0xc8] ;  /* 0x0000c805ff147984 */ /* 0x000e220008000a00 */
[----:B------:R-:W-:Y:S02]  /*2200*/  SHF.L.U32 R19, R19, 0x10, RZ ;  /* 0x0000001013137819 */ /* 0x000fe400000006ff */
[----:B------:R-:W-:Y:S02]  /*2210*/  SHF.L.U32 R59, R38, 0x10, RZ ;  /* 0x00000010263b7819 */ /* 0x000fe400000006ff */
[----:B------:R-:W-:Y:S02]  /*2220*/  SHF.L.U32 R61, R40, 0x10, RZ ;  /* 0x00000010283d7819 */ /* 0x000fe400000006ff */
[----:B------:R-:W-:Y:S02]  /*2230*/  SHF.L.U32 R63, R44, 0x10, RZ ;  /* 0x000000102c3f7819 */ /* 0x000fe400000006ff */
[----:B------:R-:W-:-:S02]  /*2240*/  SHF.L.U32 R67, R46, 0x10, RZ ;  /* 0x000000102e437819 */ /* 0x000fc400000006ff */
[----:B------:R-:W-:Y:S02]  /*2250*/  SHF.L.U32 R71, R48, 0x10, RZ ;  /* 0x0000001030477819 */ /* 0x000fe400000006ff */
[----:B-1----:R-:W-:Y:S02]  /*2260*/  SHF.L.U32 R23, R18, 0x10, RZ ;  /* 0x0000001012177819 */ /* 0x002fe400000006ff */
[----:B------:R-:W-:Y:S02]  /*2270*/  SHF.L.U32 R31, R24, 0x10, RZ ;  /* 0x00000010181f7819 */ /* 0x000fe400000006ff */
[----:B------:R-:W-:Y:S02]  /*2280*/  SHF.L.U32 R55, R25, 0x10, RZ ;  /* 0x0000001019377819 */ /* 0x000fe400000006ff */
[----:B------:R-:W-:Y:S02]  /*2290*/  SHF.L.U32 R57, R26, 0x10, RZ ;  /* 0x000000101a397819 */ /* 0x000fe400000006ff */
[----:B------:R-:W-:-:S02]  /*22a0*/  SHF.L.U32 R73, R50, 0x10, RZ ;  /* 0x0000001032497819 */ /* 0x000fc400000006ff */
        /* <DEDUP_REMOVED lines=8> */
[--C-:B------:R-:W-:Y:S01]  /*2330*/  FADD.FTZ R17, R17, -R20.reuse ;  /* 0x8000001411117221 */ /* 0x100fe20000010000 */
[C---:B------:R-:W-:Y:S01]  /*2340*/  FADD.FTZ R19, -R20.reuse, R19 ;  /* 0x0000001314137221 */ /* 0x040fe20000010100 */
[----:B------:R-:W-:Y:S01]  /*2350*/  FADD.FTZ R25, R59, -R20 ;  /* 0x800000143b197221 */ /* 0x000fe20000010000 */
[----:B------:R-:W-:Y:S01]  /*2360*/  FFMA.FTZ R21, R21, UR11, -R56 ;  /* 0x0000000b15157c23 */ /* 0x000fe20008010838 */
[--C-:B------:R-:W-:Y:S01]  /*2370*/  FADD.FTZ R29, R61, -R20.reuse ;  /* 0x800000143d1d7221 */ /* 0x100fe20000010000 */
[--C-:B------:R-:W-:Y:S01]  /*2380*/  FADD.FTZ R51, R63, -R20.reuse ;  /* 0x800000143f337221 */ /* 0x100fe20000010000 */
[--C-:B------:R-:W-:Y:S01]  /*2390*/  FADD.FTZ R59, R67, -R20.reuse ;  /* 0x80000014433b7221 */ /* 0x100fe20000010000 */
[--C-:B------:R-:W-:Y:S01]  /*23a0*/  FADD.FTZ R61, R71, -R20.reuse ;  /* 0x80000014473d7221 */ /* 0x100fe20000010000 */
[----:B------:R-:W-:Y:S01]  /*23b0*/  FSETP.GTU.FTZ.AND P1, PT, R21, RZ, PT ;  /* 0x000000ff1500720b */ /* 0x000fe20003f3c000 */
[C---:B------:R-:W-:Y:S01]  /*23c0*/  FADD.FTZ R31, -R20.reuse, R31 ;  /* 0x0000001f141f7221 */ /* 0x040fe20000010100 */
[C---:B------:R-:W-:Y:S01]  /*23d0*/  FADD.FTZ R55, -R20.reuse, R55 ;  /* 0x0000003714377221 */ /* 0x040fe20000010100 */
[C---:B------:R-:W-:Y:S01]  /*23e0*/  FADD.FTZ R57, -R20.reuse, R57 ;  /* 0x0000003914397221 */ /* 0x040fe20000010100 */
[--C-:B------:R-:W-:Y:S01]  /*23f0*/  FADD.FTZ R67, R73, -R20.reuse ;  /* 0x8000001449437221 */ /* 0x100fe20000010000 */
[C---:B------:R-:W-:Y:S01]  /*2400*/  FADD.FTZ R65, -R20.reuse, R65 ;  /* 0x0000004114417221 */ /* 0x040fe20000010100 */
[----:B------:R-:W-:Y:S01]  /*2410*/  FADD.FTZ R71, R75, -R20 ;  /* 0x800000144b477221 */ /* 0x000fe20000010000 */
[----:B------:R-:W-:-:S06]  /*2420*/  FADD.FTZ R69, -R20, R69 ;  /* 0x0000004514457221 */ /* 0x000fcc0000010100 */
[----:B------:R-:W0:Y:S02]  /*2430*/  @P1 LDC R16, c[0x0][0x238] ;  /* 0x00008e00ff101b82 */ /* 0x000e240000000800 */
[----:B0-----:R-:W-:Y:S01]  /*2440*/  @P1 FADD.FTZ R21, R21, R16 ;  /* 0x0000001015151221 */ /* 0x001fe20000010000 */
[----:B------:R-:W-:-:S06]  /*2450*/  MOV R16, 0x3f800000 ;  /* 0x3f80000000107802 */ /* 0x000fcc0000000f00 */
[----:B------:R0:W1:Y:S01]  /*2460*/  @P1 MUFU.RSQ R16, R21 ;  /* 0x0000001500101308 */ /* 0x0000620000001400 */
[----:B------:R-:W-:-:S04]  /*2470*/  ISETP.GE.U32.AND P1, PT, R8, UR14, PT ;  /* 0x0000000e08007c0c */ /* 0x000fc8000bf26070 */
[----:B------:R-:W-:Y:S02]  /*2480*/  ISETP.GE.AND.EX P1, PT, R33, UR15, PT, P1 ;  /* 0x0000000f21007c0c */ /* 0x000fe4000bf26310 */
[----:B0-----:R-:W-:Y:S01]  /*2490*/  SHF.L.U32 R21, R27, 0x10, RZ ;  /* 0x000000101b157819 */ /* 0x001fe200000006ff */
[----:B------:R-:W-:Y:S01]  /*24a0*/  FADD.FTZ R27, -R20, R23 ;  /* 0x00000017141b7221 */ /* 0x000fe20000010100 */
[----:B------:R-:W-:-:S03]  /*24b0*/  ISETP.GT.U32.OR P1, PT, R0, 0x29f, P1 ;  /* 0x0000029f0000780c */ /* 0x000fc60000f24470 */
[----:B------:R-:W-:Y:S01]  /*24c0*/  FADD.FTZ R63, -R20, R21 ;  /* 0x00000015143f7221 */ /* 0x000fe20000010100 */
        /* <DEDUP_REMOVED lines=15> */
[----:B--2---:R-:W-:-:S02]  /*25c0*/  SHF.L.U32 R22, R54, 0x10, RZ ;  /* 0x0000001036167819 */ /* 0x004fc400000006ff */
[----:B---3--:R-:W-:Y:S02]  /*25d0*/  SHF.L.U32 R20, R52, 0x10, RZ ;  /* 0x0000001034147819 */ /* 0x008fe400000006ff */
[----:B----4-:R-:W-:Y:S01]  /*25e0*/  SHF.L.U32 R23, R32, 0x10, RZ ;  /* 0x0000001020177819 */ /* 0x010fe200000006ff */
[----:B------:R-:W-:Y:S01]  /*25f0*/  FMUL.FTZ R32, R71, R16 ;  /* 0x0000001047207220 */ /* 0x000fe20000410000 */
[----:B-----5:R-:W-:-:S03]  /*2600*/  SHF.L.U32 R21, R53, 0x10, RZ ;  /* 0x0000001035157819 */ /* 0x020fc600000006ff */
[----:B------:R-:W-:Y:S02]  /*2610*/  FFMA.FTZ R48, R22, R17, R23 ;  /* 0x0000001116307223 */ /* 0x000fe40000010017 */
        /* <DEDUP_REMOVED lines=12> */
.L_x_2200:
        /* <DEDUP_REMOVED lines=14> */
.L_x_2202:
[----:B------:R-:W-:Y:S05]  /*27c0*/  BSYNC B0 ;  /* 0x0000000000007941 */ /* 0x000fea0003800000 */
.L_x_2201:
[----:B------:R-:W-:Y:S01]  /*27d0*/  FFMA.FTZ R44, R22, R44, R23 ;  /* 0x0000002c162c7223 */ /* 0x000fe20000010017 */
[----:B0-----:R-:W-:Y:S01]  /*27e0*/  FFMA.FTZ R51, R20, R46, R21 ;  /* 0x0000002e14337223 */ /* 0x001fe20000010015 */
        /* <DEDUP_REMOVED lines=11> */
.L_x_2203:
        /* <DEDUP_REMOVED lines=14> */
.L_x_2205:
[----:B------:R-:W-:Y:S05]  /*2980*/  BSYNC B0 ;  /* 0x0000000000007941 */ /* 0x000fea0003800000 */
.L_x_2204:
        /* <DEDUP_REMOVED lines=13> */
.L_x_2206:
[----:B------:R-:W-:Y:S04]  /*2a60*/  BSSY B0, `(.L_x_2207) ;  /* 0x000000e000007945 */ /* 0x000fe80003800000 */
[----:B------:R-:W-:Y:S05]  /*2a70*/  @P2 BRA `(.L_x_2208) ;  /* 0x0000000000302947 */ /* 0x000fea0003800000 */
[----:B------:R-:W-:Y:S01]  /*2a80*/  ULDC.64 UR12, c[0x0][0x270] ;  /* 0x00009c00000c7ab9 */ /* 0x000fe20000000a00 */
[----:B------:R-:W-:Y:S01]  /*2a90*/  MOV R16, R34 ;  /* 0x0000002200107202 */ /* 0x000fe20000000f00 */
        /* <DEDUP_REMOVED lines=10> */
.L_x_2208:
[----:B------:R-:W-:Y:S05]  /*2b40*/  BSYNC B0 ;  /* 0x0000000000007941 */ /* 0x000fea0003800000 */
.L_x_2207:
        /* <DEDUP_REMOVED lines=11> */
[C-C-:B-1----:R-:W-:Y:S01]  /*2c00*/  FFMA.FTZ R29, R20.reuse, R25, R21.reuse ;  /* 0x00000019141d7223 */ /* 0x142fe20000010015 */
[----:B------:R-:W-:Y:S01]  /*2c10*/  ISETP.GE.AND.EX P1, PT, R43, UR15, PT, P1 ;  /* 0x0000000f2b007c0c */ /* 0x000fe2000bf26310 */
[C-C-:B------:R-:W-:Y:S01]  /*2c20*/  FFMA.FTZ R23, R20.reuse, R30, R21.reuse ;  /* 0x0000001e14177223 */ /* 0x140fe20000010015 */
[----:B------:R-:W-:Y:S01]  /*2c30*/  ISETP.GE.AND.EX P2, PT, R45, UR15, PT, P2 ;  /* 0x0000000f2d007c0c */ /* 0x000fe2000bf46320 */
[C-C-:B0-----:R-:W-:Y:S01]  /*2c40*/  FFMA.FTZ R19, R20.reuse, R26, R21.reuse ;  /* 0x0000001a14137223 */ /* 0x141fe20000010015 */
[----:B------:R-:W-:Y:S01]  /*2c50*/  ISETP.GE.AND.EX P3, PT, R47, UR15, PT, P3 ;  /* 0x0000000f2f007c0c */ /* 0x000fe2000bf66330 */
[C-C-:B------:R-:W-:Y:S01]  /*2c60*/  FFMA.FTZ R17, R20.reuse, R28, R21.reuse ;  /* 0x0000001c14117223 */ /* 0x140fe20000010015 */
        /* <DEDUP_REMOVED lines=18> */
.L_x_2209:
        /* <DEDUP_REMOVED lines=14> */
.L_x_2211:
[----:B------:R-:W-:Y:S05]  /*2e70*/  BSYNC B0 ;  /* 0x0000000000007941 */ /* 0x000fea0003800000 */
.L_x_2210:
        /* <DEDUP_REMOVED lines=11> */
.L_x_2212:
[----:B------:R-:W-:Y:S04]  /*2f30*/  BSSY B0, `(.L_x_2213) ;  /* 0x000000e000007945 */ /* 0x000fe80003800000 */
[----:B------:R-:W-:Y:S05]  /*2f40*/  @P1 BRA `(.L_x_2214) ;  /* 0x0000000000301947 */ /* 0x000fea0003800000 */
[----:B------:R-:W-:Y:S01]  /*2f50*/  ULDC.64 UR12, c[0x0][0x270] ;  /* 0x00009c00000c7ab9 */ /* 0x000fe20000000a00 */
[----:B0-----:R-:W-:Y:S01]  /*2f60*/  MOV R20, R34 ;  /* 0x0000002200147202 */ /* 0x001fe20000000f00 */
        /* <DEDUP_REMOVED lines=10> */
.L_x_2214:
[----:B------:R-:W-:Y:S05]  /*3010*/  BSYNC B0 ;  /* 0x0000000000007941 */ /* 0x000fea0003800000 */
.L_x_2213:
[----:B------:R-:W-:Y:S05]  /*3020*/  @!P6 BRA `(.L_x_2215) ;  /* 0x000000000028e947 */ /* 0x000fea0003800000 */
        /* <DEDUP_REMOVED lines=10> */
.L_x_2215:
        /* <DEDUP_REMOVED lines=14> */
.L_x_2217:
[----:B------:R-:W-:Y:S05]  /*31b0*/  BSYNC B0 ;  /* 0x0000000000007941 */ /* 0x000fea0003800000 */
.L_x_2216:
        /* <DEDUP_REMOVED lines=11> */
.L_x_2218:
        /* <DEDUP_REMOVED lines=14> */
.L_x_2220:
[----:B------:R-:W-:Y:S05]  /*3350*/  BSYNC B0 ;  /* 0x0000000000007941 */ /* 0x000fea0003800000 */
.L_x_2219:
        /* <DEDUP_REMOVED lines=11> */
.L_x_2221:
        /* <DEDUP_REMOVED lines=11> */
[----:B---3--:R-:W-:-:S05]  /*34c0*/  LEA.HI.X R19, R34, UR13, R49, 0x1, P1 ;  /* 0x0000000d22137c11 */ /* 0x008fca00088f0c31 */
[----:B------:R4:W-:Y:S02]  /*34d0*/  STG.E desc[UR8][R18.64], R17 ;  /* 0x0000001112007986 */ /* 0x0009e4000c101908 */
.L_x_2223:
[----:B------:R-:W-:Y:S05]  /*34e0*/  BSYNC B0 ;  /* 0x0000000000007941 */ /* 0x000fea0003800000 */
.L_x_2222:
[----:B----4-:R-:W4:Y:S01]  /*34f0*/  LDC R17, c[0x0][0x10] ;  /* 0x00000400ff117b82 */ /* 0x010f220000000800 */
[----:B------:R-:W-:Y:S02]  /*3500*/  IADD3 R6, R6, 0x1, RZ ;  /* 0x0000000106067810 */ /* 0x000fe40007ffe0ff */
[----:B----4-:R-:W-:-:S04]  /*3510*/  IADD3 R4, R17, R4, RZ ;  /* 0x0000000411047210 */ /* 0x010fc80007ffe0ff */
[----:B------:R-:W-:-:S13]  /*3520*/  ISETP.GE.AND P1, PT, R4, UR4, PT ;  /* 0x0000000404007c0c */ /* 0x000fda000bf26270 */
[----:B------:R-:W-:Y:S05]  /*3530*/  @!P1 BRA `(.L_x_2224) ;  /* 0xffffffcc00509947 */ /* 0x000fea000383ffff */
[----:B------:R-:W-:Y:S05]  /*3540*/  EXIT ;  /* 0x000000000000794d */ /* 0x000fea0003800000 */
.L_x_2225:
        /* <DEDUP_REMOVED lines=11> */
.L_x_3266:


//--------------------- .text._Z35group_norm_nhwc_fwd_one_pass_kernelI11Bf16IOBf16WLi512ELi42ELi672EEv26Group_norm_nhwc_fwd_params --------------------------
	.section	.text._Z35group_norm_nhwc_fwd_one_pass_kernelI11Bf16IOBf16WLi512ELi42ELi672EEv26Group_norm_nhwc_fwd_params,"ax",@progbits
	.align	128
        .global         _Z35group_norm_nhwc_fwd_one_pass_kernelI11Bf16IOBf16WLi512ELi42ELi672EEv26Group_norm_nhwc_fwd_params
        .type           _Z35group_norm_nhwc_fwd_one_pass_kernelI11Bf16IOBf16WLi512ELi42ELi672EEv26Group_norm_nhwc_fwd_params,@function
        .size           _Z35group_norm_nhwc_fwd_one_pass_kernelI11Bf16IOBf16WLi512ELi42ELi672EEv26Group_norm_nhwc_fwd_params,(.L_x_3267 - _Z35group_norm_nhwc_fwd_one_pass_kernelI11Bf16IOBf16WLi512ELi42ELi672EEv26Group_norm_nhwc_fwd_params)
        .other          _Z35group_norm_nhwc_fwd_one_pass_kernelI11Bf16IOBf16WLi512ELi42ELi672EEv26Group_norm_nhwc_fwd_params,@"STO_CUDA_ENTRY STV_DEFAULT"
_Z35group_norm_nhwc_fwd_one_pass_kernelI11Bf16IOBf16WLi512ELi42ELi672EEv26Group_norm_nhwc_fwd_params:
.text._Z35group_norm_nhwc_fwd_one_pass_kernelI11Bf16IOBf16WLi512ELi42ELi672EEv26Group_norm_nhwc_fwd_params:
        /* <DEDUP_REMOVED lines=30> */
[----:B------:R-:W-:Y:S02]  /*01e0*/  IADD3 R58, R59, 0x20, RZ ;  /* 0x000000203b3a7810 */ /* 0x000fe40007ffe0ff */
        /* <DEDUP_REMOVED lines=10> */
[C---:B------:R-:W-:Y:S02]  /*0290*/  IADD3 R12, R59.reuse, 0x140, RZ ;  /* 0x000001403b0c7810 */ /* 0x040fe40007ffe0ff */
[----:B------:R-:W-:Y:S02]  /*02a0*/  ISETP.LT.U32.AND P0, PT, R0, 0x2a0, !P0 ;  /* 0x000002a00000780c */ /* 0x000fe40004701070 */
[C---:B------:R-:W-:Y:S02]  /*02b0*/  IADD3 R14, R59.reuse, 0x180, RZ ;  /* 0x000001803b0e7810 */ /* 0x040fe40007ffe0ff */
[C---:B------:R-:W-:Y:S02]  /*02c0*/  IADD3 R15, R59.reuse, 0x1a0, RZ ;  /* 0x000001a03b0f7810 */ /* 0x040fe40007ffe0ff */
[C---:B------:R-:W-:Y:S02]  /*02d0*/  IADD3 R40, R59.reuse, 0x1c0, RZ ;  /* 0x000001c03b287810 */ /* 0x040fe40007ffe0ff */
[----:B------:R-:W-:-:S02]  /*02e0*/  IADD3 R41, R59, 0x1e0, RZ ;  /* 0x000001e03b297810 */ /* 0x000fc40007ffe0ff */
[----:B------:R-:W-:Y:S01]  /*02f0*/  LEA R42, R42, UR4, 0x3 ;  /* 0x000000042a2a7c11 */ /* 0x000fe2000f8e18ff */
[----:B--2---:R-:W-:-:S06]  /*0300*/  UMOV UR4, URZ ;  /* 0x0000003f00047c82 */ /* 0x004fcc0008000000 */
.L_x_2283:
[----:B0-----:R-:W0:Y:S01]  /*0310*/  LDC R22, c[0x0][0x288] ;  /* 0x0000a200ff167b82 */ /* 0x001e220000000800 */
[----:B------:R-:W-:Y:S01]  /*0320*/  ULDC.64 UR16, c[0x0][0x278] ;  /* 0x00009e0000107ab9 */ /* 0x000fe20000000a00 */
[----:B------:R-:W-:Y:S01]  /*0330*/  SHF.R.S32.HI R31, RZ, 0x1f, R6 ;  /* 0x0000001fff1f7819 */ /* 0x000fe20000011406 */
[----:B------:R-:W-:Y:S01]  /*0340*/  ULDC.64 UR14, c[0x0][0x280] ;  /* 0x0000a000000e7ab9 */ /* 0x000fe20000000a00 */
[----:B------:R-:W-:Y:S01]  /*0350*/  ISETP.GE.U32.AND P4, PT, R6, UR16, PT ;  /* 0x0000001006007c0c */ /* 0x000fe2000bf86070 */
[----:B------:R-:W-:Y:S01]  /*0360*/  HFMA2.MMA R44, -RZ, RZ, 0, 0 ;  /* 0x00000000ff2c7435 */ /* 0x000fe200000001ff */
[----:B-1----:R-:W-:Y:S02]  /*0370*/  SHF.R.S32.HI R33, RZ, 0x1f, R7 ;  /* 0x0000001fff217819 */ /* 0x002fe40000011407 */
[----:B------:R-:W-:Y:S01]  /*0380*/  ISETP.GE.U32.AND P5, PT, R7, UR16, PT ;  /* 0x0000001007007c0c */ /* 0x000fe2000bfa6070 */
[----:B--2---:R-:W1:Y:S01]  /*0390*/  @P0 LDC.64 R28, c[0x0][0x220] ;  /* 0x00008800ff1c0b82 */ /* 0x004e620000000a00 */
[----:B------:R-:W-:-:S02]  /*03a0*/  ISETP.GE.AND.EX P4, PT, R31, UR17, PT, P4 ;  /* 0x000000111f007c0c */ /* 0x000fc4000bf86340 */
[----:B------:R-:W-:Y:S02]  /*03b0*/  ISETP.GE.AND.EX P5, PT, R33, UR17, PT, P5 ;  /* 0x0000001121007c0c */ /* 0x000fe4000bfa6350 */
[C---:B------:R-:W-:Y:S02]  /*03c0*/  ISETP.GT.U32.OR P4, PT, R0.reuse, 0x29f, P4 ;  /* 0x0000029f0000780c */ /* 0x040fe40002784470 */
[----:B------:R-:W-:Y:S02]  /*03d0*/  ISETP.GT.U32.OR P5, PT, R0, 0x29f, P5 ;  /* 0x0000029f0000780c */ /* 0x000fe40002fa4470 */
[----:B------:R-:W-:Y:S02]  /*03e0*/  SHF.R.S32.HI R39, RZ, 0x1f, R8 ;  /* 0x0000001fff277819 */ /* 0x000fe40000011408 */
[----:B------:R-:W-:Y:S02]  /*03f0*/  SHF.R.S32.HI R37, RZ, 0x1f, R9 ;  /* 0x0000001fff257819 */ /* 0x000fe40000011409 */
[----:B0-----:R-:W-:-:S04]  /*0400*/  IABS R19, R22 ;  /* 0x0000001600137213 */ /* 0x001fc80000000000 */
[----:B------:R-:W0:Y:S03]  /*0410*/  I2F.RP R18, R19 ;  /* 0x0000001300127306 */ /* 0x000e260000209400 */
[----:B----4-:R-:W2:Y:S05]  /*0420*/  @!P5 LDC.64 R24, c[0x0][0x220] ;  /* 0x00008800ff18db82 */ /* 0x010eaa0000000a00 */
[----:B0-----:R-:W0:Y:S02]  /*0430*/  MUFU.RCP R18, R18 ;  /* 0x0000001200127308 */ /* 0x001e240000001000 */
[----:B0--3--:R-:W-:-:S06]  /*0440*/  IADD3 R16, R18, 0xffffffe, RZ ;  /* 0x0ffffffe12107810 */ /* 0x009fcc0007ffe0ff */
        /* <DEDUP_REMOVED lines=17> */
[----:B------:R-:W-:-:S09]  /*0560*/  SHF.R.S32.HI R18, RZ, 0x1f, R60 ;  /* 0x0000001fff127819 */ /* 0x000fd2000001143c */
[----:B------:R-:W-:Y:S02]  /*0570*/  @P1 IADD3 R17, R17, 0x1, RZ ;  /* 0x0000000111111810 */ /* 0x000fe40007ffe0ff */
[----:B------:R-:W-:-:S03]  /*0580*/  ISETP.GE.U32.AND P1, PT, R8, UR16, PT ;  /* 0x0000001008007c0c */ /* 0x000fc6000bf26070 */
[----:B------:R-:W-:Y:S01]  /*0590*/  IMAD.MOV.U32 R23, RZ, RZ, R17 ;  /* 0x000000ffff177224 */ /* 0x000fe200078e0011 */
[----:B------:R-:W-:-:S04]  /*05a0*/  ISETP.GE.AND.EX P1, PT, R39, UR17, PT, P1 ;  /* 0x0000001127007c0c */ /* 0x000fc8000bf26310 */
[----:B------:R-:W-:Y:S02]  /*05b0*/  @!P3 IADD3 R23, -R23, RZ, RZ ;  /* 0x000000ff1717b210 */ /* 0x000fe40007ffe1ff */
[----:B------:R-:W-:Y:S02]  /*05c0*/  @!P2 LOP3.LUT R23, RZ, R22, RZ, 0x33, !PT ;  /* 0x00000016ff17a212 */ /* 0x000fe400078e33ff */
[----:B------:R-:W-:Y:S02]  /*05d0*/  ISETP.GT.U32.OR P1, PT, R0, 0x29f, P1 ;  /* 0x0000029f0000780c */ /* 0x000fe40000f24470 */
[----:B------:R-:W-:Y:S02]  /*05e0*/  IADD3 R43, -R23, RZ, RZ ;  /* 0x000000ff172b7210 */ /* 0x000fe40007ffe1ff */
[----:B------:R-:W-:Y:S02]  /*05f0*/  SHF.R.S32.HI R16, RZ, 0x1f, R23 ;  /* 0x0000001fff107819 */ /* 0x000fe40000011417 */
[----:B------:R-:W-:Y:S01]  /*0600*/  ISETP.GE.U32.AND P3, PT, R9, UR16, PT ;  /* 0x0000001009007c0c */ /* 0x000fe2000bf66070 */
[----:B------:R-:W-:-:S02]  /*0610*/  IMAD R43, R22, R43, UR6 ;  /* 0x00000006162b7e24 */ /* 0x000fc4000f8e022b */
[----:B------:R-:W-:Y:S01]  /*0620*/  IMAD R22, R16, UR14, RZ ;  /* 0x0000000e10167c24 */ /* 0x000fe2000f8e02ff */
[----:B------:R-:W-:Y:S01]  /*0630*/  ISETP.GE.AND.EX P3, PT, R37, UR17, PT, P3 ;  /* 0x0000001125007c0c */ /* 0x000fe2000bf66330 */
[----:B------:R-:W-:Y:S01]  /*0640*/  IMAD R43, R43, 0x2a, RZ ;  /* 0x0000002a2b2b7824 */ /* 0x000fe200078e02ff */
[----:B------:R-:W3:Y:S01]  /*0650*/  @!P4 LDC.64 R16, c[0x0][0x270] ;  /* 0x00009c00ff10cb82 */ /* 0x000ee20000000a00 */
[----:B------:R-:W-:Y:S01]  /*0660*/  IMAD R73, R23, UR15, R22 ;  /* 0x0000000f17497c24 */ /* 0x000fe2000f8e0216 */
[----:B------:R-:W-:Y:S01]  /*0670*/  ISETP.GT.U32.OR P3, PT, R0, 0x29f, P3 ;  /* 0x0000029f0000780c */ /* 0x000fe20001f64470 */
[----:B0-----:R-:W-:Y:S01]  /*0680*/  @P0 IMAD R22, R3, R20, RZ ;  /* 0x0000001403160224 */ /* 0x001fe200078e02ff */
[----:B------:R-:W-:-:S03]  /*0690*/  IADD3 R70, P2, R60, R43, RZ ;  /* 0x0000002b3c467210 */ /* 0x000fc60007f5e0ff */
[----:B------:R-:W-:Y:S01]  /*06a0*/  @P0 IMAD R35, R59, R21, R22 ;  /* 0x000000153b230224 */ /* 0x000fe200078e0216 */
[----:B------:R-:W-:Y:S02]  /*06b0*/  LEA.HI.X.SX32 R71, R43, R18, 0x1, P2 ;  /* 0x000000122b477211 */ /* 0x000fe400010f0eff */
[----:B------:R-:W0:Y:S01]  /*06c0*/  @!P5 LDC.64 R18, c[0x0][0x270] ;  /* 0x00009c00ff12db82 */ /* 0x000e220000000a00 */
[----:B------:R-:W-:-:S05]  /*06d0*/  IMAD.WIDE.U32 R70, R23, UR14, R70 ;  /* 0x0000000e17467c25 */ /* 0x000fca000f8e0046 */
[----:B------:R-:W-:Y:S02]  /*06e0*/  IADD3 R73, R71, R73, RZ ;  /* 0x0000004947497210 */ /* 0x000fe40007ffe0ff */
[----:B------:R-:W4:Y:S01]  /*06f0*/  @!P4 LDC.64 R22, c[0x0][0x220] ;  /* 0x00008800ff16cb82 */ /* 0x000f220000000a00 */
[-C--:B------:R-:W-:Y:S02]  /*0700*/  @P0 MOV R72, R70.reuse ;  /* 0x0000004600480202 */ /* 0x080fe40000000f00 */
[----:B------:R-:W-:Y:S01]  /*0710*/  @!P5 MOV R32, R70 ;  /* 0x000000460020d202 */ /* 0x000fe20000000f00 */
[----:B---3--:R-:W-:Y:S02]  /*0720*/  @!P4 IMAD R31, R31, R16, RZ ;  /* 0x000000101f1fc224 */ /* 0x008fe400078e02ff */
[----:B------:R-:W-:Y:S02]  /*0730*/  @P0 IMAD.WIDE.U32 R26, R59, R20, R72 ;  /* 0x000000143b1a0225 */ /* 0x000fe400078e0048 */
[----:B------:R-:W3:Y:S02]  /*0740*/  @!P1 LDC.64 R20, c[0x0][0x270] ;  /* 0x00009c00ff149b82 */ /* 0x000ee40000000a00 */
[----:B------:R-:W-:Y:S01]  /*0750*/  @!P4 IMAD R31, R6, R17, R31 ;  /* 0x00000011061fc224 */ /* 0x000fe200078e021f */
[----:B------:R-:W-:-:S02]  /*0760*/  @P0 IADD3 R27, R27, R35, RZ ;  /* 0x000000231b1b0210 */ /* 0x000fc40007ffe0ff */
[C---:B-1----:R-:W-:Y:S01]  /*0770*/  @P0 LEA R28, P2, R26.reuse, R28, 0x1 ;  /* 0x0000001c1a1c0211 */ /* 0x042fe200078408ff */
[----:B0-----:R-:W-:Y:S01]  /*0780*/  @!P5 IMAD R30, R33, R18, RZ ;  /* 0x00000012211ed224 */ /* 0x001fe200078e02ff */
[----:B------:R-:W-:Y:S02]  /*0790*/  SHF.R.S32.HI R35, RZ, 0x1f, R10 ;  /* 0x0000001fff237819 */ /* 0x000fe4000001140a */
[----:B------:R-:W-:Y:S01]  /*07a0*/  @P0 LEA.HI.X R29, R26, R29, R27, 0x1, P2 ;  /* 0x0000001d1a1d0211 */ /* 0x000fe200010f0c1b */
[----:B------:R-:W-:Y:S01]  /*07b0*/  @!P5 IMAD R45, R7, R19, R30 ;  /* 0x00000013072dd224 */ /* 0x000fe200078e021e */
[----:B------:R-:W-:Y:S02]  /*07c0*/  @!P4 MOV R26, R70 ;  /* 0x00000046001ac202 */ /* 0x000fe40000000f00 */
[----:B------:R-:W-:Y:S02]  /*07d0*/  @!P4 MOV R27, R73 ;  /* 0x00000049001bc202 */ /* 0x000fe40000000f00 */
[----:B------:R-:W-:-:S02]  /*07e0*/  ISETP.GE.U32.AND P2, PT, R10, UR16, PT ;  /* 0x000000100a007c0c */ /* 0x000fc4000bf46070 */
[----:B------:R-:W-:Y:S01]  /*07f0*/  @!P5 MOV R33, R73 ;  /* 0x000000490021d202 */ /* 0x000fe20000000f00 */
[----:B------:R-:W-:Y:S01]  /*0800*/  @!P4 IMAD.WIDE.U32 R26, R6, R16, R26 ;  /* 0x00000010061ac225 */ /* 0x000fe200078e001a */
[----:B------:R-:W-:Y:S01]  /*0810*/  ISETP.GE.AND.EX P2, PT, R35, UR17, PT, P2 ;  /* 0x0000001123007c0c */ /* 0x000fe2000bf46320 */
[----:B------:R-:W0:Y:S02]  /*0820*/  @!P3 LDC.64 R16, c[0x0][0x270] ;  /* 0x00009c00ff10bb82 */ /* 0x000e240000000a00 */
[----:B------:R-:W-:Y:S01]  /*0830*/  @!P5 IMAD.WIDE.U32 R32, R7, R18, R32 ;  /* 0x000000120720d225 */ /* 0x000fe200078e0020 */
[----:B------:R-:W-:Y:S02]  /*0840*/  @!P4 IADD3 R27, R27, R31, RZ ;  /* 0x0000001f1b1bc210 */ /* 0x000fe40007ffe0ff */
[----:B----4-:R-:W-:Y:S01]  /*0850*/  @!P4 LEA R30, P6, R26, R22, 0x1 ;  /* 0x000000161a1ec211 */ /* 0x010fe200078c08ff */
[----:B---3--:R-:W-:Y:S01]  /*0860*/  @!P1 IMAD R39, R39, R20, RZ ;  /* 0x0000001427279224 */ /* 0x008fe200078e02ff */
[----:B------:R-:W-:Y:S01]  /*0870*/  ISETP.GT.U32.OR P2, PT, R0, 0x29f, P2 ;  /* 0x0000029f0000780c */ /* 0x000fe20001744470 */
[----:B------:R-:W1:Y:S01]  /*0880*/  @!P1 LDC.64 R18, c[0x0][0x220] ;  /* 0x00008800ff129b82 */ /* 0x000e620000000a00 */
[----:B------:R-:W-:Y:S01]  /*0890*/  @!P4 LEA.HI.X R31, R26, R23, R27, 0x1, P6 ;  /* 0x000000171a1fc211 */ /* 0x000fe200030f0c1b */
[----:B------:R-:W-:Y:S01]  /*08a0*/  @!P5 IMAD.IADD R27, R33, 0x1, R45 ;  /* 0x00000001211bd824 */ /* 0x000fe200078e022d */
[----:B--2---:R-:W-:-:S02]  /*08b0*/  @!P5 LEA R26, P6, R32, R24, 0x1 ;  /* 0x00000018201ad211 */ /* 0x004fc400078c08ff */
[----:B------:R-:W-:Y:S01]  /*08c0*/  @!P1 MOV R33, R73 ;  /* 0x0000004900219202 */ /* 0x000fe20000000f00 */
[----:B------:R0:W2:Y:S01]  /*08d0*/  @!P4 LDG.E R44, desc[UR10][R30.64] ;  /* 0x0000000a1e2cc981 */ /* 0x0000a2000c1e1900 */
[----:B------:R-:W-:Y:S01]  /*08e0*/  @!P5 LEA.HI.X R27, R32, R25, R27, 0x1, P6 ;  /* 0x00000019201bd211 */ /* 0x000fe200030f0c1b */
[----:B------:R-:W3:Y:S01]  /*08f0*/  @!P3 LDC.64 R22, c[0x0][0x220] ;  /* 0x00008800ff16bb82 */ /* 0x000ee20000000a00 */
[----:B------:R-:W-:Y:S01]  /*0900*/  @!P1 MOV R32, R70 ;  /* 0x0000004600209202 */ /* 0x000fe20000000f00 */
[C---:B------:R-:W-:Y:S01]  /*0910*/  @!P1 IMAD R25, R8.reuse, R21, R39 ;  /* 0x0000001508199224 */ /* 0x040fe200078e0227 */
[----:B------:R-:W-:Y:S02]  /*0920*/  SHF.R.S32.HI R39, RZ, 0x1f, R11 ;  /* 0x0000001fff277819 */ /* 0x000fe4000001140b */
[----:B------:R-:W-:Y:S01]  /*0930*/  ISETP.GE.U32.AND P6, PT, R11, UR16, PT ;  /* 0x000000100b007c0c */ /* 0x000fe2000bfc6070 */
[----:B------:R-:W-:Y:S01]  /*0940*/  @!P1 IMAD.WIDE.U32 R32, R8, R20, R32 ;  /* 0x0000001408209225 */ /* 0x000fe200078e0020 */
[----:B------:R-:W-:Y:S01]  /*0950*/  MOV R45, RZ ;  /* 0x000000ff002d7202 */ /* 0x000fe20000000f00 */
[----:B------:R-:W4:Y:S01]  /*0960*/  @!P2 LDC.64 R20, c[0x0][0x270] ;  /* 0x00009c00ff14ab82 */ /* 0x000f220000000a00 */
[----:B------:R-:W-:Y:S01]  /*0970*/  ISETP.GE.AND.EX P6, PT, R39, UR17, PT, P6 ;  /* 0x0000001127007c0c */ /* 0x000fe2000bfc6360 */
[----:B0-----:R-:W-:Y:S01]  /*0980*/  @!P3 IMAD R30, R37, R16, RZ ;  /* 0x00000010251eb224 */ /* 0x001fe200078e02ff */
[----:B------:R-:W-:-:S02]  /*0990*/  @!P1 IADD3 R25, R33, R25, RZ ;  /* 0x0000001921199210 */ /* 0x000fc40007ffe0ff */
[----:B------:R-:W-:Y:S01]  /*09a0*/  ISETP.GT.U32.OR P6, PT, R0, 0x29f, P6 ;  /* 0x0000029f0000780c */ /* 0x000fe200037c4470 */
[----:B------:R-:W-:Y:S01]  /*09b0*/  @!P3 IMAD R17, R9, R17, R30 ;  /* 0x000000110911b224 */ /* 0x000fe200078e021e */
[----:B------:R-:W-:Y:S01]  /*09c0*/  @!P3 MOV R30, R70 ;  /* 0x00000046001eb202 */ /* 0x000fe20000000f00 */
[----:B------:R0:W5:Y:S01]  /*09d0*/  @!P5 LDG.E R45, desc[UR10][R26.64] ;  /* 0x0000000a1a2dd981 */ /* 0x000162000c1e1900 */
[C---:B-1----:R-:W-:Y:S02]  /*09e0*/  @!P1 LEA R24, P4, R32.reuse, R18, 0x1 ;  /* 0x0000001220189211 */ /* 0x042fe400078808ff */
[----:B------:R-:W-:Y:S02]  /*09f0*/  CS2R R46, SRZ ;  /* 0x00000000002e7805 */ /* 0x000fe4000001ff00 */
[----:B------:R-:W-:Y:S02]  /*0a00*/  @!P3 MOV R31, R73 ;  /* 0x00000049001fb202 */ /* 0x000fe40000000f00 */
[----:B------:R-:W-:-:S02]  /*0a10*/  @!P1 LEA.HI.X R25, R32, R19, R25, 0x1, P4 ;  /* 0x0000001320199211 */ /* 0x000fc400020f0c19 */
[----:B------:R-:W-:Y:S01]  /*0a20*/  SHF.R.S32.HI R37, RZ, 0x1f, R12 ;  /* 0x0000001fff257819 */ /* 0x000fe2000001140c */
[----:B------:R-:W-:Y:S01]  /*0a30*/  @!P3 IMAD.WIDE.U32 R30, R9, R16, R30 ;  /* 0x00000010091eb225 */ /* 0x000fe200078e001e */
[----:B------:R-:W-:Y:S01]  /*0a40*/  ISETP.GE.U32.AND P4, PT, R12, UR16, PT ;  /* 0x000000100c007c0c */ /* 0x000fe2000bf86070 */
[----:B------:R-:W1:Y:S01]  /*0a50*/  @!P2 LDC.64 R18, c[0x0][0x220] ;  /* 0x00008800ff12ab82 */ /* 0x000e620000000a00 */
[----:B------:R-:W5:Y:S02]  /*0a60*/  @!P1 LDG.E R46, desc[UR10][R24.64] ;  /* 0x0000000a182e9981 */ /* 0x000f64000c1e1900 */
[----:B------:R-:W-:Y:S02]  /*0a70*/  ISETP.GE.AND.EX P4, PT, R37, UR17, PT, P4 ;  /* 0x0000001125007c0c */ /* 0x000fe4000bf86340 */
[----:B0-----:R-:W-:Y:S01]  /*0a80*/  @!P3 IADD3 R26, R31, R17, RZ ;  /* 0x000000111f1ab210 */ /* 0x001fe20007ffe0ff */
[----:B----4-:R-:W-:Y:S01]  /*0a90*/  @!P2 IMAD R35, R35, R20, RZ ;  /* 0x000000142323a224 */ /* 0x010fe200078e02ff */
[----:B---3--:R-:W-:Y:S01]  /*0aa0*/  @!P3 LEA R22, P5, R30, R22, 0x1 ;  /* 0x000000161e16b211 */ /* 0x008fe200078a08ff */
[----:B------:R-:W0:Y:S01]  /*0ab0*/  @!P6 LDC.64 R16, c[0x0][0x270] ;  /* 0x00009c00ff10eb82 */ /* 0x000e220000000a00 */
[----:B------:R-:W-:-:S02]  /*0ac0*/  ISETP.GT.U32.OR P4, PT, R0, 0x29f, P4 ;  /* 0x0000029f0000780c */ /* 0x000fc40002784470 */
[----:B------:R-:W-:Y:S01]  /*0ad0*/  @!P3 LEA.HI.X R23, R30, R23, R26, 0x1, P5 ;  /* 0x000000171e17b211 */ /* 0x000fe200028f0c1a */
[----:B------:R-:W-:Y:S01]  /*0ae0*/  @!P2 IMAD R27, R10, R21, R35 ;  /* 0x000000150a1ba224 */ /* 0x000fe200078e0223 */
[----:B------:R-:W-:-:S03]  /*0af0*/  SHF.R.S32.HI R49, RZ, 0x1f, R58 ;  /* 0x0000001fff317819 */ /* 0x000fc6000001143a */
[----:B------:R3:W4:Y:S01]  /*0b00*/  @!P3 LDG.E R47, desc[UR10][R22.64] ;  /* 0x0000000a162fb981 */ /* 0x000722000c1e1900 */
[----:B------:R-:W0:Y:S01]  /*0b10*/  @!P6 LDC.64 R34, c[0x0][0x220] ;  /* 0x00008800ff22eb82 */ /* 0x000e220000000a00 */
[----:B------:R-:W-:Y:S02]  /*0b20*/  ISETP.GE.U32.AND P3, PT, R58, UR16, PT ;  /* 0x000000103a007c0c */ /* 0x000fe4000bf66070 */
[----:B------:R-:W-:Y:S02]  /*0b30*/  SHF.R.S32.HI R31, RZ, 0x1f, R13 ;  /* 0x0000001fff1f7819 */ /* 0x000fe4000001140d */
[----:B------:R-:W-:-:S03]  /*0b40*/  ISETP.GE.U32.AND P1, PT, R13, UR16, PT ;  /* 0x000000100d007c0c */ /* 0x000fc6000bf26070 */
[----:B------:R-:W0:Y:S01]  /*0b50*/  @!P4 LDC.64 R32, c[0x0][0x270] ;  /* 0x00009c00ff20cb82 */ /* 0x000e220000000a00 */
[----:B---3--:R-:W-:Y:S02]  /*0b60*/  @!P2 MOV R22, R70 ;  /* 0x000000460016a202 */ /* 0x008fe40000000f00 */
[----:B------:R-:W-:Y:S02]  /*0b70*/  @!P2 MOV R23, R73 ;  /* 0x000000490017a202 */ /* 0x000fe40000000f00 */
[----:B------:R-:W-:Y:S01]  /*0b80*/  ISETP.GE.AND.EX P3, PT, R49, UR17, PT, P3 ;  /* 0x0000001131007c0c */ /* 0x000fe2000bf66330 */
[----:B------:R-:W-:Y:S01]  /*0b90*/  @!P2 IMAD.WIDE.U32 R20, R10, R20, R22 ;  /* 0x000000140a14a225 */ /* 0x000fe200078e0016 */
[----:B------:R-:W-:Y:S02]  /*0ba0*/  ISETP.GE.AND.EX P1, PT, R31, UR17, PT, P1 ;  /* 0x000000111f007c0c */ /* 0x000fe4000bf26310 */
[----:B------:R-:W-:Y:S02]  /*0bb0*/  ISETP.GT.U32.OR P3, PT, R0, 0x29f, P3 ;  /* 0x0000029f0000780c */ /* 0x000fe40001f64470 */
[----:B------:R-:W-:-:S02]  /*0bc0*/  @!P2 IADD3 R21, R21, R27, RZ ;  /* 0x0000001b1515a210 */ /* 0x000fc40007ffe0ff */
[----:B-1----:R-:W-:Y:S02]  /*0bd0*/  @!P2 LEA R18, P5, R20, R18, 0x1 ;  /* 0x000000121412a211 */ /* 0x002fe400078a08ff */
[----:B------:R-:W-:Y:S01]  /*0be0*/  ISETP.GT.U32.OR P1, PT, R0, 0x29f, P1 ;  /* 0x0000029f0000780c */ /* 0x000fe20000f24470 */
[----:B------:R-:W-:Y:S01]  /*0bf0*/  HFMA2.MMA R48, -RZ, RZ, 0, 0 ;  /* 0x00000000ff307435 */ /* 0x000fe200000001ff */
[----:B------:R-:W-:Y:S01]  /*0c00*/  @!P2 LEA.HI.X R19, R20, R19, R21, 0x1, P5 ;  /* 0x000000131413a211 */ /* 0x000fe200028f0c15 */
[----:B0-----:R-:W-:Y:S01]  /*0c10*/  @!P6 IMAD R22, R39, R16, RZ ;  /* 0x000000102716e224 */ /* 0x001fe200078e02ff */
[----:B------:R-:W-:Y:S01]  /*0c20*/  @!P6 MOV R21, R73 ;  /* 0x000000490015e202 */ /* 0x000fe20000000f00 */
[----:B------:R-:W-:Y:S01]  /*0c30*/  @!P6 IMAD.MOV.U32 R20, RZ, RZ, R70 ;  /* 0x000000ffff14e224 */ /* 0x000fe200078e0046 */
[----:B------:R-:W-:Y:S02]  /*0c40*/  SHF.R.S32.HI R51, RZ, 0x1f, R4 ;  /* 0x0000001fff337819 */ /* 0x000fe40000011404 */
[----:B------:R-:W-:Y:S01]  /*0c50*/  ISETP.GE.U32.AND P5, PT, R4, UR16, PT ;  /* 0x0000001004007c0c */ /* 0x000fe2000bfa6070 */
[----:B------:R-:W-:-:S02]  /*0c60*/  @!P6 IMAD R25, R11, R17, R22 ;  /* 0x000000110b19e224 */ /* 0x000fc400078e0216 */
[----:B------:R-:W-:Y:S01]  /*0c70*/  @!P6 IMAD.WIDE.U32 R16, R11, R16, R20 ;  /* 0x000000100b10e225 */ /* 0x000fe200078e0014 */
[----:B------:R-:W-:Y:S01]  /*0c80*/  ISETP.GE.AND.EX P5, PT, R51, UR17, PT, P5 ;  /* 0x0000001133007c0c */ /* 0x000fe2000bfa6350 */
[----:B------:R-:W0:Y:S01]  /*0c90*/  @!P4 LDC.64 R22, c[0x0][0x220] ;  /* 0x00008800ff16cb82 */ /* 0x000e220000000a00 */
[----:B------:R1:W3:Y:S02]  /*0ca0*/  @!P2 LDG.E R48, desc[UR10][R18.64] ;  /* 0x0000000a1230a981 */ /* 0x0002e4000c1e1900 */
[----:B------:R-:W-:Y:S02]  /*0cb0*/  ISETP.GT.U32.OR P2, PT, R0, 0x29f, P5 ;  /* 0x0000029f0000780c */ /* 0x000fe40002f44470 */
[----:B------:R-:W-:-:S03]  /*0cc0*/  @!P6 IADD3 R17, R17, R25, RZ ;  /* 0x000000191111e210 */ /* 0x000fc60007ffe0ff */
[----:B------:R-:W0:Y:S01]  /*0cd0*/  @!P3 LDC.64 R20, c[0x0][0x270] ;  /* 0x00009c00ff14bb82 */ /* 0x000e220000000a00 */
[----:B------:R-:W-:Y:S01]  /*0ce0*/  @!P6 LEA R34, P5, R16, R34, 0x1 ;  /* 0x000000221022e211 */ /* 0x000fe200078a08ff */
[----:B------:R-:W-:-:S06]  /*0cf0*/  @!P4 IMAD R37, R37, R32, RZ ;  /* 0x000000202525c224 */ /* 0x000fcc00078e02ff */
[----:B------:R-:W0:Y:S01]  /*0d00*/  @!P1 LDC.64 R26, c[0x0][0x270] ;  /* 0x00009c00ff1a9b82 */ /* 0x000e220000000a00 */
[----:B------:R-:W-:Y:S02]  /*0d10*/  @!P6 LEA.HI.X R35, R16, R35, R17, 0x1, P5 ;  /* 0x000000231023e211 */ /* 0x000fe400028f0c11 */
[----:B------:R-:W-:Y:S02]  /*0d20*/  @!P4 MOV R16, R70 ;  /* 0x000000460010c202 */ /* 0x000fe40000000f00 */
[----:B------:R-:W-:Y:S02]  /*0d30*/  @!P4 MOV R17, R73 ;  /* 0x000000490011c202 */ /* 0x000fe40000000f00 */
[----:B------:R-:W-:Y:S01]  /*0d40*/  SHF.R.S32.HI R53, RZ, 0x1f, R5 ;  /* 0x0000001fff357819 */ /* 0x000fe20000011405 */
[----:B------:R-:W-:Y:S01]  /*0d50*/  HFMA2.MMA R50, -RZ, RZ, 0, 0 ;  /* 0x00000000ff327435 */ /* 0x000fe200000001ff */
[----:B------:R-:W-:Y:S01]  /*0d60*/  ISETP.GE.U32.AND P5, PT, R5, UR16, PT ;  /* 0x0000001005007c0c */ /* 0x000fe2000bfa6070 */
[C---:B------:R-:W-:Y:S01]  /*0d70*/  @!P4 IMAD R37, R12.reuse, R33, R37 ;  /* 0x000000210c25c224 */ /* 0x040fe200078e0225 */
[----:B------:R-:W0:Y:S01]  /*0d80*/  @!P3 LDC.64 R24, c[0x0][0x220] ;  /* 0x00008800ff18bb82 */ /* 0x000e220000000a00 */
[----:B------:R-:W-:Y:S01]  /*0d90*/  @!P4 IMAD.WIDE.U32 R32, R12, R32, R16 ;  /* 0x000000200c20c225 */ /* 0x000fe200078e0010 */
[----:B------:R-:W-:-:S05]  /*0da0*/  ISETP.GE.AND.EX P5, PT, R53, UR17, PT, P5 ;  /* 0x0000001135007c0c */ /* 0x000fca000bfa6350 */
[----:B------:R0:W3:Y:S01]  /*0db0*/  @!P6 LDG.E R50, desc[UR10][R34.64] ;  /* 0x0000000a2232e981 */ /* 0x0000e2000c1e1900 */
[----:B------:R-:W0:Y:S01]  /*0dc0*/  @!P1 LDC.64 R16, c[0x0][0x220] ;  /* 0x00008800ff109b82 */ /* 0x000e220000000a00 */
[----:B------:R-:W-:-:S07]  /*0dd0*/  ISETP.GT.U32.OR P5, PT, R0, 0x29f, P5 ;  /* 0x0000029f0000780c */ /* 0x000fce0002fa4470 */
[----:B-1----:R-:W1:Y:S01]  /*0de0*/  @!P2 LDC.64 R18, c[0x0][0x270] ;  /* 0x00009c00ff12ab82 */ /* 0x002e620000000a00 */
[----:B------:R-:W-:Y:S02]  /*0df0*/  @!P4 IADD3 R33, R33, R37, RZ ;  /* 0x000000252121c210 */ /* 0x000fe40007ffe0ff */
[C---:B0-----:R-:W-:Y:S01]  /*0e00*/  @!P4 LEA R30, P6, R32.reuse, R22, 0x1 ;  /* 0x00000016201ec211 */ /* 0x041fe200078c08ff */
[----:B------:R-:W-:Y:S01]  /*0e10*/  @!P3 IMAD R22, R49, R20, RZ ;  /* 0x000000143116b224 */ /* 0x000fe200078e02ff */
[----:B------:R-:W-:Y:S02]  /*0e20*/  @!P3 MOV R34, R70 ;  /* 0x000000460022b202 */ /* 0x000fe40000000f00 */
[----:B------:R-:W-:Y:S01]  /*0e30*/  @!P3 MOV R35, R73 ;  /* 0x000000490023b202 */ /* 0x000fe20000000f00 */
[----:B------:R-:W-:Y:S01]  /*0e40*/  @!P1 IMAD R36, R31, R26, RZ ;  /* 0x0000001a1f249224 */ /* 0x000fe200078e02ff */
[----:B------:R-:W-:Y:S01]  /*0e50*/  @!P4 LEA.HI.X R31, R32, R23, R33, 0x1, P6 ;  /* 0x00000017201fc211 */ /* 0x000fe200030f0c21 */
[C---:B------:R-:W-:Y:S01]  /*0e60*/  @!P3 IMAD R37, R58.reuse, R21, R22 ;  /* 0x000000153a25b224 */ /* 0x040fe200078e0216 */
[----:B------:R-:W-:Y:S01]  /*0e70*/  @!P1 MOV R32, R70 ;  /* 0x0000004600209202 */ /* 0x000fe20000000f00 */
[----:B------:R-:W-:Y:S01]  /*0e80*/  HFMA2.MMA R52, -RZ, RZ, 0, 0 ;  /* 0x00000000ff347435 */ /* 0x000fe200000001ff */
[----:B------:R-:W-:Y:S01]  /*0e90*/  @!P1 MOV R33, R73 ;  /* 0x0000004900219202 */ /* 0x000fe20000000f00 */
[----:B------:R-:W-:Y:S01]  /*0ea0*/  @!P3 IMAD.WIDE.U32 R34, R58, R20, R34 ;  /* 0x000000143a22b225 */ /* 0x000fe200078e0022 */
[----:B------:R-:W0:Y:S03]  /*0eb0*/  @!P5 LDC.64 R22, c[0x0][0x270] ;  /* 0x00009c00ff16db82 */ /* 0x000e260000000a00 */
[----:B------:R-:W-:-:S04]  /*0ec0*/  @!P1 IMAD.WIDE.U32 R32, R13, R26, R32 ;  /* 0x0000001a0d209225 */ /* 0x000fc800078e0020 */
[----:B------:R-:W-:Y:S01]  /*0ed0*/  @!P1 IMAD R27, R13, R27, R36 ;  /* 0x0000001b0d1b9224 */ /* 0x000fe200078e0224 */
[----:B------:R-:W0:Y:S01]  /*0ee0*/  @!P2 LDC.64 R20, c[0x0][0x220] ;  /* 0x00008800ff14ab82 */ /* 0x000e220000000a00 */
[----:B------:R-:W-:Y:S01]  /*0ef0*/  @!P1 LEA R26, P6, R32, R16, 0x1 ;  /* 0x00000010201a9211 */ /* 0x000fe200078c08ff */
[----:B------:R1:W3:Y:S01]  /*0f00*/  @!P4 LDG.E R52, desc[UR10][R30.64] ;  /* 0x0000000a1e34c981 */ /* 0x0002e2000c1e1900 */
[----:B------:R-:W-:Y:S01]  /*0f10*/  @!P3 IMAD.IADD R16, R35, 0x1, R37 ;  /* 0x000000012310b824 */ /* 0x000fe200078e0225 */
[----:B------:R-:W-:Y:S01]  /*0f20*/  @!P1 IADD3 R27, R33, R27, RZ ;  /* 0x0000001b211b9210 */ /* 0x000fe20007ffe0ff */
[----:B-1----:R-:W-:Y:S01]  /*0f30*/  @!P2 IMAD R33, R51, R18, RZ ;  /* 0x000000123321a224 */ /* 0x002fe200078e02ff */
[----:B------:R-:W-:Y:S02]  /*0f40*/  @!P3 LEA R24, P4, R34, R24, 0x1 ;  /* 0x000000182218b211 */ /* 0x000fe400078808ff */
[----:B------:R-:W-:Y:S01]  /*0f50*/  @!P1 LEA.HI.X R27, R32, R17, R27, 0x1, P6 ;  /* 0x00000011201b9211 */ /* 0x000fe200030f0c1b */
[----:B------:R-:W-:Y:S01]  /*0f60*/  @!P2 IMAD R19, R4, R19, R33 ;  /* 0x000000130413a224 */ /* 0x000fe200078e0221 */
[----:B------:R-:W-:-:S02]  /*0f70*/  @!P3 LEA.HI.X R25, R34, R25, R16, 0x1, P4 ;  /* 0x000000192219b211 */ /* 0x000fc400020f0c10 */
[----:B------:R-:W-:Y:S01]  /*0f80*/  @!P2 MOV R30, R70 ;  /* 0x00000046001ea202 */ /* 0x000fe20000000f00 */
[----:B------:R-:W1:Y:S01]  /*0f90*/  @!P5 LDC.64 R16, c[0x0][0x220] ;  /* 0x00008800ff10db82 */ /* 0x000e620000000a00 */
[----:B------:R-:W-:Y:S02]  /*0fa0*/  @!P2 MOV R31, R73 ;  /* 0x00000049001fa202 */ /* 0x000fe40000000f00 */
[----:B------:R-:W-:Y:S02]  /*0fb0*/  SHF.R.S32.HI R33, RZ, 0x1f, R14 ;  /* 0x0000001fff217819 */ /* 0x000fe4000001140e */
[----:B------:R-:W-:Y:S02]  /*0fc0*/  ISETP.GE.U32.AND P4, PT, R14, UR16, PT ;  /* 0x000000100e007c0c */ /* 0x000fe4000bf86070 */
[----:B------:R-:W-:Y:S01]  /*0fd0*/  CS2R R54, SRZ ;  /* 0x0000000000367805 */ /* 0x000fe2000001ff00 */
[----:B------:R-:W-:Y:S01]  /*0fe0*/  @!P2 IMAD.WIDE.U32 R30, R4, R18, R30 ;  /* 0x00000012041ea225 */ /* 0x000fe200078e001e */
[----:B------:R-:W-:-:S02]  /*0ff0*/  ISETP.GE.AND.EX P4, PT, R33, UR17, PT, P4 ;  /* 0x0000001121007c0c */ /* 0x000fc4000bf86340 */
[----:B------:R-:W-:Y:S02]  /*1000*/  SHF.R.S32.HI R39, RZ, 0x1f, R15 ;  /* 0x0000001fff277819 */ /* 0x000fe4000001140f */
[----:B------:R1:W3:Y:S01]  /*1010*/  @!P3 LDG.E R54, desc[UR10][R24.64] ;  /* 0x0000000a1836b981 */ /* 0x0002e2000c1e1900 */
[----:B------:R-:W-:Y:S02]  /*1020*/  ISETP.GT.U32.OR P4, PT, R0, 0x29f, P4 ;  /* 0x0000029f0000780c */ /* 0x000fe40002784470 */
[C---:B0-----:R-:W-:Y:S01]  /*1030*/  @!P2 LEA R18, P6, R30.reuse, R20, 0x1 ;  /* 0x000000141e12a211 */ /* 0x041fe200078c08ff */
[----:B------:R-:W-:Y:S01]  /*1040*/  @!P5 IMAD R20, R53, R22, RZ ;  /* 0x000000163514d224 */ /* 0x000fe200078e02ff */
[----:B------:R-:W-:Y:S02]  /*1050*/  @!P2 IADD3 R19, R31, R19, RZ ;  /* 0x000000131f13a210 */ /* 0x000fe40007ffe0ff */
        /* <DEDUP_REMOVED lines=11> */
[----:B------:R-:W2:Y:S01]  /*1110*/  @!P4 LDC.64 R20, c[0x0][0x270] ;  /* 0x00009c00ff14cb82 */ /* 0x000ea20000000a00 */
[----:B------:R2:W3:Y:S01]  /*1120*/  @P0 LDG.E R56, desc[UR10][R28.64] ;  /* 0x0000000a1c380981 */ /* 0x0004e2000c1e1900 */
[----:B------:R-:W-:Y:S02]  /*1130*/  @!P5 IADD3 R23, R23, R31, RZ ;  /* 0x0000001f1717d210 */ /* 0x000fe40007ffe0ff */
[----:B-1----:R-:W-:-:S05]  /*1140*/  @!P5 LEA R30, P6, R22, R16, 0x1 ;  /* 0x00000010161ed211 */ /* 0x002fca00078c08ff */
[----:B------:R-:W1:Y:S01]  /*1150*/  @!P3 LDC.64 R24, c[0x0][0x270] ;  /* 0x00009c00ff18bb82 */ /* 0x000e620000000a00 */
[----:B------:R-:W-:Y:S02]  /*1160*/  @!P5 LEA.HI.X R31, R22, R17, R23, 0x1, P6 ;  /* 0x00000011161fd211 */ /* 0x000fe400030f0c17 */
[----:B------:R-:W-:Y:S02]  /*1170*/  ISETP.GE.U32.AND P6, PT, R40, UR16, PT ;  /* 0x0000001028007c0c */ /* 0x000fe4000bfc6070 */
[----:B------:R-:W-:Y:S01]  /*1180*/  SHF.R.S32.HI R37, RZ, 0x1f, R41 ;  /* 0x0000001fff257819 */ /* 0x000fe20000011429 */
[----:B------:R1:W3:Y:S01]  /*1190*/  @!P5 LDG.E R57, desc[UR10][R30.64] ;  /* 0x0000000a1e39d981 */ /* 0x0002e2000c1e1900 */
[----:B------:R-:W-:Y:S01]  /*11a0*/  ISETP.GE.AND.EX P6, PT, R35, UR17, PT, P6 ;  /* 0x0000001123007c0c */ /* 0x000fe2000bfc6360 */
[----:B------:R-:W1:Y:S01]  /*11b0*/  @!P4 LDC.64 R16, c[0x0][0x220] ;  /* 0x00008800ff10cb82 */ /* 0x000e620000000a00 */
[----:B------:R-:W-:Y:S02]  /*11c0*/  ISETP.GE.U32.AND P2, PT, R41, UR16, PT ;  /* 0x0000001029007c0c */ /* 0x000fe4000bf46070 */
[----:B------:R-:W-:-:S02]  /*11d0*/  ISETP.GT.U32.OR P6, PT, R0, 0x29f, P6 ;  /* 0x0000029f0000780c */ /* 0x000fc400037c4470 */
[----:B------:R-:W-:-:S03]  /*11e0*/  ISETP.GE.AND.EX P2, PT, R37, UR17, PT, P2 ;  /* 0x0000001125007c0c */ /* 0x000fc6000bf46320 */
[----:B0-----:R-:W0:Y:S01]  /*11f0*/  @!P3 LDC.64 R18, c[0x0][0x220] ;  /* 0x00008800ff12bb82 */ /* 0x001e220000000a00 */
[----:B------:R-:W-:Y:S01]  /*1200*/  ISETP.GT.U32.OR P2, PT, R0, 0x29f, P2 ;  /* 0x0000029f0000780c */ /* 0x000fe20001744470 */
[----:B--2---:R-:W-:Y:S01]  /*1210*/  @!P4 IMAD R33, R33, R20, RZ ;  /* 0x000000142121c224 */ /* 0x004fe200078e02ff */
[----:B------:R-:W-:Y:S01]  /*1220*/  HFMA2.MMA R61, -RZ, RZ, 0, 0 ;  /* 0x00000000ff3d7435 */ /* 0x000fe200000001ff */
[----:B------:R-:W-:Y:S02]  /*1230*/  @!P4 MOV R32, R70 ;  /* 0x000000460020c202 */ /* 0x000fe40000000f00 */
[C---:B------:R-:W-:Y:S01]  /*1240*/  @!P4 IMAD R29, R14.reuse, R21, R33 ;  /* 0x000000150e1dc224 */ /* 0x040fe200078e0221 */
[-C--:B------:R-:W-:Y:S01]  /*1250*/  @!P4 MOV R33, R73.reuse ;  /* 0x000000490021c202 */ /* 0x080fe20000000f00 */
[----:B------:R-:W2:Y:S01]  /*1260*/  @!P6 LDC.64 R22, c[0x0][0x270] ;  /* 0x00009c00ff16eb82 */ /* 0x000ea20000000a00 */
[----:B-1----:R-:W-:Y:S01]  /*1270*/  @!P3 IMAD R28, R39, R24, RZ ;  /* 0x00000018271cb224 */ /* 0x002fe200078e02ff */
[----:B------:R-:W-:Y:S01]  /*1280*/  @!P3 MOV R30, R70 ;  /* 0x00000046001eb202 */ /* 0x000fe20000000f00 */
[----:B------:R-:W-:Y:S01]  /*1290*/  @!P4 IMAD.WIDE.U32 R32, R14, R20, R32 ;  /* 0x000000140e20c225 */ /* 0x000fe200078e0020 */
[----:B------:R-:W-:Y:S01]  /*12a0*/  @!P3 MOV R31, R73 ;  /* 0x00000049001fb202 */ /* 0x000fe20000000f00 */
[----:B------:R1:W3:Y:S03]  /*12b0*/  @!P1 LDG.E R61, desc[UR10][R26.64] ;  /* 0x0000000a1a3d9981 */ /* 0x0002e6000c1e1900 */
[----:B------:R-:W1:Y:S01]  /*12c0*/  @!P2 LDC.64 R20, c[0x0][0x270] ;  /* 0x00009c00ff14ab82 */ /* 0x000e620000000a00 */
[----:B------:R-:W-:Y:S01]  /*12d0*/  @!P3 IMAD R39, R15, R25, R28 ;  /* 0x000000190f27b224 */ /* 0x000fe200078e021c */
[----:B------:R-:W-:Y:S01]  /*12e0*/  @!P4 IADD3 R29, R33, R29, RZ ;  /* 0x0000001d211dc210 */ /* 0x000fe20007ffe0ff */
[----:B------:R-:W-:Y:S01]  /*12f0*/  @!P3 IMAD.WIDE.U32 R30, R15, R24, R30 ;  /* 0x000000180f1eb225 */ /* 0x000fe200078e001e */
[----:B------:R-:W-:-:S03]  /*1300*/  @!P4 LEA R28, P1, R32, R16, 0x1 ;  /* 0x00000010201cc211 */ /* 0x000fc600078208ff */
[----:B------:R-:W-:Y:S01]  /*1310*/  @!P3 IMAD.IADD R31, R31, 0x1, R39 ;  /* 0x000000011f1fb824 */ /* 0x000fe200078e0227 */
[----:B------:R-:W5:Y:S01]  /*1320*/  @!P6 LDC.64 R24, c[0x0][0x220] ;  /* 0x00008800ff18eb82 */ /* 0x000f620000000a00 */
[----:B------:R-:W-:Y:S02]  /*1330*/  @!P4 LEA.HI.X R29, R32, R17, R29, 0x1, P1 ;  /* 0x00000011201dc211 */ /* 0x000fe400008f0c1d */
[----:B0-----:R-:W-:Y:S02]  /*1340*/  @!P3 LEA R18, P1, R30, R18, 0x1 ;  /* 0x000000121e12b211 */ /* 0x001fe400078208ff */
[----:B------:R-:W-:-:S03]  /*1350*/  CS2R R62, SRZ ;  /* 0x00000000003e7805 */ /* 0x000fc6000001ff00 */
[----:B------:R-:W0:Y:S01]  /*1360*/  @!P2 LDC.64 R16, c[0x0][0x220] ;  /* 0x00008800ff10ab82 */ /* 0x000e220000000a00 */
[----:B------:R-:W-:Y:S01]  /*1370*/  @!P3 LEA.HI.X R19, R30, R19, R31, 0x1, P1 ;  /* 0x000000131e13b211 */ /* 0x000fe200008f0c1f */
[----:B--2---:R-:W-:Y:S01]  /*1380*/  @!P6 IMAD R35, R35, R22, RZ ;  /* 0x000000162323e224 */ /* 0x004fe200078e02ff */
[----:B------:R-:W2:Y:S04]  /*1390*/  @!P4 LDG.E R62, desc[UR10][R28.64] ;  /* 0x0000000a1c3ec981 */ /* 0x000ea8000c1e1900 */
[----:B------:R4:W2:Y:S01]  /*13a0*/  @!P3 LDG.E R63, desc[UR10][R18.64] ;  /* 0x0000000a123fb981 */ /* 0x0008a2000c1e1900 */
[----:B------:R-:W-:Y:S02]  /*13b0*/  @!P6 IMAD R35, R40, R23, R35 ;  /* 0x000000172823e224 */ /* 0x000fe400078e0223 */
[----:B-1----:R-:W-:Y:S01]  /*13c0*/  @!P2 IMAD R26, R37, R20, RZ ;  /* 0x00000014251aa224 */ /* 0x002fe200078e02ff */
[----:B----4-:R-:W-:-:S02]  /*13d0*/  @!P6 MOV R18, R70 ;  /* 0x000000460012e202 */ /* 0x010fc40000000f00 */
[----:B------:R-:W-:-:S03]  /*13e0*/  @!P6 MOV R19, R73 ;  /* 0x000000490013e202 */ /* 0x000fc60000000f00 */
[----:B------:R-:W-:Y:S01]  /*13f0*/  @!P6 IMAD.WIDE.U32 R22, R40, R22, R18 ;  /* 0x000000162816e225 */ /* 0x000fe200078e0012 */
[----:B------:R-:W-:Y:S02]  /*1400*/  @!P2 MOV R18, R70 ;  /* 0x000000460012a202 */ /* 0x000fe40000000f00 */
[----:B------:R-:W-:Y:S01]  /*1410*/  @!P2 MOV R19, R73 ;  /* 0x000000490013a202 */ /* 0x000fe20000000f00 */
[----:B------:R-:W-:Y:S01]  /*1420*/  @!P2 IMAD R27, R41, R21, R26 ;  /* 0x00000015291ba224 */ /* 0x000fe200078e021a */
[----:B------:R-:W-:Y:S01]  /*1430*/  HFMA2.MMA R64, -RZ, RZ, 0, 0 ;  /* 0x00000000ff407435 */ /* 0x000fe200000001ff */
[----:B------:R-:W-:Y:S01]  /*1440*/  @!P6 IADD3 R23, R23, R35, RZ ;  /* 0x000000231717e210 */ /* 0x000fe20007ffe0ff */
[----:B------:R-:W-:Y:S01]  /*1450*/  @!P2 IMAD.WIDE.U32 R20, R41, R20, R18 ;  /* 0x000000142914a225 */ /* 0x000fe200078e0012 */
[----:B-----5:R-:W-:-:S04]  /*1460*/  @!P6 LEA R24, P1, R22, R24, 0x1 ;  /* 0x000000181618e211 */ /* 0x020fc800078208ff */
[----:B------:R-:W-:Y:S02]  /*1470*/  @!P2 IADD3 R21, R21, R27, RZ ;  /* 0x0000001b1515a210 */ /* 0x000fe40007ffe0ff */
[----:B0-----:R-:W-:Y:S02]  /*1480*/  @!P2 LEA R16, P3, R20, R16, 0x1 ;  /* 0x000000101410a211 */ /* 0x001fe400078608ff */
[----:B------:R-:W-:Y:S02]  /*1490*/  @!P6 LEA.HI.X R25, R22, R25, R23, 0x1, P1 ;  /* 0x000000191619e211 */ /* 0x000fe400008f0c17 */
[----:B------:R-:W-:Y:S02]  /*14a0*/  MOV R67, RZ ;  /* 0x000000ff00437202 */ /* 0x000fe40000000f00 */
[----:B------:R-:W-:Y:S01]  /*14b0*/  @!P2 LEA.HI.X R17, R20, R17, R21, 0x1, P3 ;  /* 0x000000111411a211 */ /* 0x000fe200018f0c15 */
[----:B------:R0:W4:Y:S04]  /*14c0*/  @!P6 LDG.E R64, desc[UR10][R24.64] ;  /* 0x0000000a1840e981 */ /* 0x000128000c1e1900 */
[----:B------:R1:W5:Y:S01]  /*14d0*/  @!P2 LDG.E R67, desc[UR10][R16.64] ;  /* 0x0000000a1043a981 */ /* 0x000362000c1e1900 */
[----:B------:R-:W-:-:S04]  /*14e0*/  PRMT R18, R44, 0x7632, R18 ;  /* 0x000076322c127816 */ /* 0x000fc80000000012 */
[----:B------:R-:W-:Y:S02]  /*14f0*/  SHF.L.U32 R19, R18, 0x10, RZ ;  /* 0x0000001012137819 */ /* 0x000fe400000006ff */
[----:B------:R-:W-:-:S03]  /*1500*/  SHF.L.U32 R18, R44, 0x10, RZ ;  /* 0x000000102c127819 */ /* 0x000fc600000006ff */
[----:B------:R-:W-:Y:S01]  /*1510*/  FMUL.FTZ R21, R19, R19 ;  /* 0x0000001313157220 */ /* 0x000fe20000410000 */
[----:B------:R-:W-:-:S04]  /*1520*/  PRMT R20, R45, 0x7632, R20 ;  /* 0x000076322d147816 */ /* 0x000fc80000000014 */
[----:B------:R-:W-:Y:S02]  /*1530*/  SHF.L.U32 R23, R20, 0x10, RZ ;  /* 0x0000001014177819 */ /* 0x000fe400000006ff */
[----:B------:R-:W-:Y:S01]  /*1540*/  SHF.L.U32 R22, R45, 0x10, RZ ;  /* 0x000000102d167819 */ /* 0x000fe200000006ff */
[----:B0-----:R-:W-:Y:S01]  /*1550*/  FFMA.FTZ R24, R18, R18, R21 ;  /* 0x0000001212187223 */ /* 0x001fe20000010015 */
[----:B------:R-:W-:Y:S01]  /*1560*/  PRMT R20, R46, 0x7632, R20 ;  /* 0x000076322e147816 */ /* 0x000fe20000000014 */
[----:B-1----:R-:W-:Y:S01]  /*1570*/  FMUL.FTZ R17, R23, R23 ;  /* 0x0000001717117220 */ /* 0x002fe20000410000 */
[----:B------:R-:W-:Y:S01]  /*1580*/  FADD.FTZ R26, R18, R19 ;  /* 0x00000013121a7221 */ /* 0x000fe20000010000 */
[----:B------:R-:W-:Y:S02]  /*1590*/  FADD.FTZ R23, R22, R23 ;  /* 0x0000001716177221 */ /* 0x000fe40000010000 */
[----:B------:R-:W-:Y:S01]  /*15a0*/  IMAD.U32 R21, R20, 0x10000, RZ ;  /* 0x0001000014157824 */ /* 0x000fe200078e00ff */
[----:B------:R-:W-:Y:S01]  /*15b0*/  SHF.L.U32 R20, R46, 0x10, RZ ;  /* 0x000000102e147819 */ /* 0x000fe200000006ff */
[----:B------:R-:W-:-:S02]  /*15c0*/  FFMA.FTZ R22, R22, R22, R17 ;  /* 0x0000001616167223 */ /* 0x000fc40000010011 */
[----:B------:R-:W-:Y:S01]  /*15d0*/  FMUL.FTZ R17, R21, R21 ;  /* 0x0000001515117220 */ /* 0x000fe20000410000 */
[----:B------:R-:W-:Y:S01]  /*15e0*/  PRMT R16, R47, 0x7632, R16 ;  /* 0x000076322f107816 */ /* 0x000fe20000000010 */
[----:B------:R-:W-:-:S03]  /*15f0*/  FADD.FTZ R21, R20, R21 ;  /* 0x0000001514157221 */ /* 0x000fc60000010000 */
[----:B------:R-:W-:Y:S01]  /*1600*/  SHF.L.U32 R16, R16, 0x10, RZ ;  /* 0x0000001010107819 */ /* 0x000fe200000006ff */
[----:B------:R-:W-:Y:S01]  /*1610*/  FFMA.FTZ R20, R20, R20, R17 ;  /* 0x0000001414147223 */ /* 0x000fe20000010011 */
[----:B------:R-:W-:Y:S02]  /*1620*/  SHF.L.U32 R19, R47, 0x10, RZ ;  /* 0x000000102f137819 */ /* 0x000fe400000006ff */
[----:B---3--:R-:W-:-:S04]  /*1630*/  PRMT R18, R48, 0x7632, R18 ;  /* 0x0000763230127816 */ /* 0x008fc80000000012 */
        /* <DEDUP_REMOVED lines=19> */
[C---:B------:R-:W-:Y:S01]  /*1770*/  FADD.FTZ R29, R27.reuse, R30 ;  /* 0x0000001e1b1d7221 */ /* 0x040fe20000010000 */
[----:B------:R-:W-:Y:S01]  /*1780*/  SHF.L.U32 R25, R56, 0x10, RZ ;  /* 0x0000001038197819 */ /* 0x000fe200000006ff */
[----:B------:R-:W-:Y:S01]  /*1790*/  FFMA.FTZ R27, R27, R27, R32 ;  /* 0x0000001b1b1b7223 */ /* 0x000fe20000010020 */
[----:B------:R-:W-:Y:S01]  /*17a0*/  SHF.L.U32 R31, R55, 0x10, RZ ;  /* 0x00000010371f7819 */ /* 0x000fe200000006ff */
        /* <DEDUP_REMOVED lines=11> */
[----:B------:R-:W-:Y:S02]  /*1860*/  IMAD.U32 R29, R57, 0x10000, RZ ;  /* 0x00010000391d7824 */ /* 0x000fe400078e00ff */
[----:B------:R-:W-:Y:S01]  /*1870*/  FADD.FTZ R27, R30, R27 ;  /* 0x0000001b1e1b7221 */ /* 0x000fe20000010000 */
[----:B------:R-:W-:Y:S01]  /*1880*/  FMUL.FTZ R30, R34, R34 ;  /* 0x00000022221e7220 */ /* 0x000fe20000410000 */
[----:B------:R-:W-:Y:S01]  /*1890*/  FADD.FTZ R25, R28, R25 ;  /* 0x000000191c197221 */ /* 0x000fe20000010000 */
[----:B------:R-:W-:Y:S01]  /*18a0*/  SHF.L.U32 R28, R50, 0x10, RZ ;  /* 0x00000010321c7819 */ /* 0x000fe200000006ff */
[C---:B------:R-:W-:Y:S01]  /*18b0*/  FADD.FTZ R34, R29.reuse, R34 ;  /* 0x000000221d227221 */ /* 0x040fe20000010000 */
[----:B------:R-:W-:Y:S01]  /*18c0*/  FFMA.FTZ R31, R29, R29, R30 ;  /* 0x0000001d1d1f7223 */ /* 0x000fe2000001001e */
[----:B------:R-:W-:-:S02]  /*18d0*/  FADD.FTZ R32, R27, R32 ;  /* 0x000000201b207221 */ /* 0x000fc40000010000 */
[----:B------:R-:W-:Y:S01]  /*18e0*/  FADD.FTZ R29, R25, R34 ;  /* 0x00000022191d7221 */ /* 0x000fe20000010000 */
[C---:B------:R-:W-:Y:S01]  /*18f0*/  FADD.FTZ R25, R28.reuse, R33 ;  /* 0x000000211c197221 */ /* 0x040fe20000010000 */
[----:B------:R-:W-:Y:S01]  /*1900*/  FFMA.FTZ R27, R28, R28, R35 ;  /* 0x0000001c1c1b7223 */ /* 0x000fe20000010023 */
[----:B------:R-:W-:Y:S01]  /*1910*/  PRMT R28, R52, 0x7632, R28 ;  /* 0x00007632341c7816 */ /* 0x000fe2000000001c */
[----:B------:R-:W-:Y:S01]  /*1920*/  FADD.FTZ R31, R32, R31 ;  /* 0x0000001f201f7221 */ /* 0x000fe20000010000 */
[----:B------:R-:W-:Y:S02]  /*1930*/  FADD.FTZ R26, R29, R26 ;  /* 0x0000001a1d1a7221 */ /* 0x000fe40000010000 */
[----:B------:R-:W-:Y:S01]  /*1940*/  SHF.L.U32 R28, R28, 0x10, RZ ;  /* 0x000000101c1c7819 */ /* 0x000fe200000006ff */
[----:B------:R-:W-:Y:S01]  /*1950*/  FADD.FTZ R31, R31, R24 ;  /* 0x000000181f1f7221 */ /* 0x000fe20000010000 */
[----:B------:R-:W-:Y:S01]  /*1960*/  FADD.FTZ R26, R26, R23 ;  /* 0x000000171a1a7221 */ /* 0x000fe20000010000 */
[----:B------:R-:W-:-:S02]  /*1970*/  SHF.L.U32 R23, R52, 0x10, RZ ;  /* 0x0000001034177819 */ /* 0x000fc400000006ff */
[----:B------:R-:W-:Y:S01]  /*1980*/  PRMT R29, R61, 0x7632, R29 ;  /* 0x000076323d1d7816 */ /* 0x000fe2000000001d */
[----:B------:R-:W-:Y:S01]  /*1990*/  FMUL.FTZ R24, R28, R28 ;  /* 0x0000001c1c187220 */ /* 0x000fe20000410000 */
[----:B------:R-:W-:Y:S01]  /*19a0*/  FADD.FTZ R31, R31, R22 ;  /* 0x000000161f1f7221 */ /* 0x000fe20000010000 */
[----:B------:R-:W-:Y:S01]  /*19b0*/  FADD.FTZ R22, R23, R28 ;  /* 0x0000001c17167221 */ /* 0x000fe20000010000 */
[----:B------:R-:W-:Y:S01]  /*19c0*/  SHF.L.U32 R33, R29, 0x10, RZ ;  /* 0x000000101d217819 */ /* 0x000fe200000006ff */
[----:B------:R-:W-:Y:S01]  /*19d0*/  FFMA.FTZ R23, R23, R23, R24 ;  /* 0x0000001717177223 */ /* 0x000fe20000010018 */
[----:B------:R-:W-:Y:S01]  /*19e0*/  FADD.FTZ R29, R26, R21 ;  /* 0x000000151a1d7221 */ /* 0x000fe20000010000 */
[----:B------:R-:W-:-:S03]  /*19f0*/  FADD.FTZ R24, R31, R20 ;  /* 0x000000141f187221 */ /* 0x000fc60000010000 */
[----:B------:R-:W-:Y:S01]  /*1a00*/  FADD.FTZ R29, R29, R16 ;  /* 0x000000101d1d7221 */ /* 0x000fe20000010000 */
[----:B------:R-:W-:Y:S01]  /*1a10*/  FADD.FTZ R24, R24, R19 ;  /* 0x0000001318187221 */ /* 0x000fe20000010000 */
[----:B--2---:R-:W-:-:S04]  /*1a20*/  PRMT R26, R62, 0x7632, R26 ;  /* 0x000076323e1a7816 */ /* 0x004fc8000000001a */
[----:B------:R-:W-:Y:S02]  /*1a30*/  SHF.L.U32 R19, R26, 0x10, RZ ;  /* 0x000000101a137819 */ /* 0x000fe400000006ff */
[----:B------:R-:W-:Y:S01]  /*1a40*/  PRMT R28, R63, 0x7632, R28 ;  /* 0x000076323f1c7816 */ /* 0x000fe2000000001c */
[----:B------:R-:W-:Y:S01]  /*1a50*/  FADD.FTZ R18, R29, R18 ;  /* 0x000000121d127221 */ /* 0x000fe20000010000 */
[----:B------:R-:W-:Y:S01]  /*1a60*/  SHF.L.U32 R16, R62, 0x10, RZ ;  /* 0x000000103e107819 */ /* 0x000fe200000006ff */
[----:B------:R-:W-:Y:S01]  /*1a70*/  FADD.FTZ R24, R24, R17 ;  /* 0x0000001118187221 */ /* 0x000fe20000010000 */
[----:B------:R-:W-:Y:S01]  /*1a80*/  SHF.L.U32 R29, R28, 0x10, RZ ;  /* 0x000000101c1d7819 */ /* 0x000fe200000006ff */
[----:B------:R-:W-:Y:S01]  /*1a90*/  FMUL.FTZ R17, R19, R19 ;  /* 0x0000001313117220 */ /* 0x000fe20000410000 */
[----:B------:R-:W-:Y:S01]  /*1aa0*/  SHF.L.U32 R30, R61, 0x10, RZ ;  /* 0x000000103d1e7819 */ /* 0x000fe200000006ff */
[----:B------:R-:W-:Y:S01]  /*1ab0*/  FADD.FTZ R25, R18, R25 ;  /* 0x0000001912197221 */ /* 0x000fe20000010000 */
[C---:B------:R-:W-:Y:S01]  /*1ac0*/  FADD.FTZ R19, R16.reuse, R19 ;  /* 0x0000001310137221 */ /* 0x040fe20000010000 */
[----:B------:R-:W-:Y:S01]  /*1ad0*/  SHF.L.U32 R18, R63, 0x10, RZ ;  /* 0x000000103f127819 */ /* 0x000fe200000006ff */
[----:B------:R-:W-:Y:S01]  /*1ae0*/  FFMA.FTZ R16, R16, R16, R17 ;  /* 0x0000001010107223 */ /* 0x000fe20000010011 */
        /* <DEDUP_REMOVED lines=13> */
[----:B----4-:R-:W-:Y:S02]  /*1bc0*/  PRMT R18, R64, 0x7632, R18 ;  /* 0x0000763240127816 */ /* 0x010fe40000000012 */
[----:B-----5:R-:W-:Y:S02]  /*1bd0*/  PRMT R25, R67, 0x7632, R25 ;  /* 0x0000763243197816 */ /* 0x020fe40000000019 */
[----:B------:R-:W-:Y:S02]  /*1be0*/  SHF.L.U32 R23, R18, 0x10, RZ ;  /* 0x0000001012177819 */ /* 0x000fe400000006ff */
[----:B------:R-:W-:Y:S01]  /*1bf0*/  SHF.L.U32 R18, R64, 0x10, RZ ;  /* 0x0000001040127819 */ /* 0x000fe200000006ff */
[----:B------:R-:W-:Y:S02]  /*1c00*/  IMAD.U32 R24, R25, 0x10000, RZ ;  /* 0x0001000019187824 */ /* 0x000fe400078e00ff */
        /* <DEDUP_REMOVED lines=103> */
.L_x_2227:
[----:B------:R-:W-:Y:S05]  /*2280*/  BSYNC B0 ;  /* 0x0000000000007941 */ /* 0x000fea0003800000 */
.L_x_2226:
        /* <DEDUP_REMOVED lines=41> */
.L_x_2230:
[----:B0-----:R-:W2:Y:S04]  /*2520*/  LDG.E.STRONG.GPU R18, desc[UR10][R16.64] ;  /* 0x0000000a10127981 */ /* 0x001ea8000c1ef900 */
[----:B--2---:R-:W-:Y:S01]  /*2530*/  CCTL.IVALL ;  /* 0x00000000ff00798f */ /* 0x004fe20002000000 */
[----:B------:R-:W-:Y:S05]  /*2540*/  YIELD ;  /* 0x0000000000007946 */ /* 0x000fea0003800000 */
[----:B------:R-:W-:-:S13]  /*2550*/  ISETP.NE.AND P1, PT, R18, R21, PT ;  /* 0x000000151200720c */ /* 0x000fda0003f25270 */
[----:B------:R-:W-:Y:S05]  /*2560*/  @P1 BRA `(.L_x_2230) ;  /* 0xfffffffc00ec1947 */ /* 0x000fea000383ffff */
.L_x_2229:
        /* <DEDUP_REMOVED lines=11> */
.L_x_2232:
        /* <DEDUP_REMOVED lines=67> */
.L_x_2231:
        /* <DEDUP_REMOVED lines=19> */
.L_x_2234:
[----:B------:R-:W-:Y:S05]  /*2b80*/  BSYNC B0 ;  /* 0x0000000000007941 */ /* 0x000fea0003800000 */
.L_x_2233:
[----:B------:R-:W-:Y:S05]  /*2b90*/  @!P2 BRA `(.L_x_2228) ;  /* 0x000000000084a947 */ /* 0x000fea0003800000 */
[C---:B------:R-:W-:Y:S01]  /*2ba0*/  IADD3 R16, R37.reuse, 0x1, RZ ;  /* 0x0000000125107810 */ /* 0x040fe20007ffe0ff */
[----:B------:R-:W-:Y:S01]  /*2bb0*/  VIADD R37, R37, 0x2 ;  /* 0x0000000225257836 */ /* 0x000fe20000000000 */
[----:B------:R-:W-:Y:S02]  /*2bc0*/  MOV R18, UR4 ;  /* 0x0000000400127c02 */ /* 0x000fe40008000f00 */
        /* <DEDUP_REMOVED lines=30> */
.L_x_2228:
        /* <DEDUP_REMOVED lines=13> */
[----:B------:R-:W-:Y:S01]  /*2e80*/  ULDC UR8, c[0x0][0x2a4] ;  /* 0x0000a90000087ab9 */ /* 0x000fe20000000800 */
[----:B0-----:R-:W-:-:S05]  /*2e90*/  IMAD.WIDE R20, R43, 0x2, R20 ;  /* 0x000000022b147825 */ /* 0x001fca00078e0214 */
[----:B------:R-:W-:Y:S01]  /*2ea0*/  @!P3 STS.64 [UR7+0xc8], R38 ;  /* 0x0000c826ff00b988 */ /* 0x000fe20008000a07 */
[----:B--2---:R-:W-:-:S04]  /*2eb0*/  IMAD.WIDE R68, R43, 0x2, R18 ;  /* 0x000000022b447825 */ /* 0x004fc800078e0212 */
[----:B---3--:R-:W-:-:S04]  /*2ec0*/  @!P1 IMAD.WIDE R22, R23, 0x8, R16 ;  /* 0x0000000817169825 */ /* 0x008fc800078e0210 */
[----:B------:R-:W-:Y:S01]  /*2ed0*/  @!P1 FMUL.FTZ R17, R39, UR8 ;  /* 0x0000000827119c20 */ /* 0x000fe20008410000 */
[----:B------:R-:W-:-:S05]  /*2ee0*/  @!P1 FMUL.FTZ R16, R38, UR8 ;  /* 0x0000000826109c20 */ /* 0x000fca0008410000 */
[----:B------:R0:W-:Y:S01]  /*2ef0*/  @!P1 STG.E.64 desc[UR10][R22.64], R16 ;  /* 0x0000001016009986 */ /* 0x0001e2000c101b0a */
[----:B------:R-:W-:Y:S06]  /*2f00*/  BAR.SYNC.DEFER_BLOCKING 0x0 ;  /* 0x0000000000007b1d */ /* 0x000fec0000010000 */
[----:B------:R-:W2:Y:S04]  /*2f10*/  LDG.E.U16 R43, desc[UR10][R20.64] ;  /* 0x0000000a142b7981 */ /* 0x000ea8000c1e1500 */
[----:B------:R2:W3:Y:S04]  /*2f20*/  LDG.E.U16 R75, desc[UR10][R20.64+0x2] ;  /* 0x0000020a144b7981 */ /* 0x0004e8000c1e1500 */
[----:B------:R-:W4:Y:S04]  /*2f30*/  LDG.E.U16 R74, desc[UR10][R68.64] ;  /* 0x0000000a444a7981 */ /* 0x000f28000c1e1500 */
[----:B------:R-:W5:Y:S01]  /*2f40*/  LDG.E.U16 R37, desc[UR10][R68.64+0x2] ;  /* 0x0000020a44257981 */ /* 0x000f62000c1e1500 */
[----:B------:R-:W-:Y:S01]  /*2f50*/  ISETP.NE.AND P5, PT, RZ, UR12, PT ;  /* 0x0000000cff007c0c */ /* 0x000fe2000bfa5270 */
[----:B------:R-:W-:Y:S01]  /*2f60*/  IMAD.U32 R34, R34, 0x10000, RZ ;  /* 0x0001000022227824 */ /* 0x000fe200078e00ff */
[----:B0-----:R-:W-:Y:S01]  /*2f70*/  SHF.L.U32 R16, R56, 0x10, RZ ;  /* 0x0000001038107819 */ /* 0x001fe200000006ff */
[----:B------:R-:W0:Y:S01]  /*2f80*/  LDS.64 R18, [UR7+0xc8] ;  /* 0x0000c807ff127984 */ /* 0x000e220008000a00 */
[----:B------:R-:W-:-:S02]  /*2f90*/  SHF.L.U32 R36, R36, 0x10, RZ ;  /* 0x0000001024247819 */ /* 0x000fc400000006ff */
[----:B------:R-:W-:Y:S02]  /*2fa0*/  ISETP.GE.U32.AND P2, PT, R4, UR14, PT ;  /* 0x0000000e04007c0c */ /* 0x000fe4000bf46070 */
[----:B------:R-:W-:Y:S02]  /*2fb0*/  SHF.L.U32 R54, R54, 0x10, RZ ;  /* 0x0000001036367819 */ /* 0x000fe400000006ff */
[----:B------:R-:W-:Y:S02]  /*2fc0*/  SHF.L.U32 R17, R35, 0x10, RZ ;  /* 0x0000001023117819 */ /* 0x000fe400000006ff */
[----:B------:R-:W-:Y:S02]  /*2fd0*/  ISETP.GE.AND.EX P2, PT, R51, UR15, PT, P2 ;  /* 0x0000000f33007c0c */ /* 0x000fe4000bf46320 */
[----:B------:R-:W-:Y:S02]  /*2fe0*/  SHF.L.U32 R55, R55, 0x10, RZ ;  /* 0x0000001037377819 */ /* 0x000fe400000006ff */
[----:B------:R-:W-:Y:S01]  /*2ff0*/  ISETP.GT.U32.OR P2, PT, R0, 0x29f, P2 ;  /* 0x0000029f0000780c */ /* 0x000fe20001744470 */
[----:B0-----:R-:W-:-:S05]  /*3000*/  FMUL.FTZ R18, R18, UR8 ;  /* 0x0000000812127c20 */ /* 0x001fca0008410000 */
[----:B------:R-:W-:-:S13]  /*3010*/  R2UR UR7, R18 ;  /* 0x00000000120772ca */ /* 0x000fda00000e0000 */
[----:B------:R-:W-:Y:S01]  /*3020*/  MOV R18, UR7 ;  /* 0x0000000700127c02 */ /* 0x000fe20008000f00 */
[----:B------:R-:W-:Y:S01]  /*3030*/  FADD.FTZ R16, R16, -UR7 ;  /* 0x8000000710107e21 */ /* 0x000fe20008010000 */
[----:B------:R-:W-:Y:S01]  /*3040*/  FADD.FTZ R36, R36, -UR7 ;  /* 0x8000000724247e21 */ /* 0x000fe20008010000 */
[----:B------:R-:W-:Y:S02]  /*3050*/  FADD.FTZ R35, R54, -UR7 ;  /* 0x8000000736237e21 */ /* 0x000fe40008010000 */
[----:B------:R-:W-:-:S04]  /*3060*/  FMUL.FTZ R18, R18, UR7 ;  /* 0x0000000712127c20 */ /* 0x000fc80008410000 */
[----:B------:R-:W-:-:S05]  /*3070*/  FFMA.FTZ R18, R19, UR8, -R18 ;  /* 0x0000000813127c23 */ /* 0x000fca0008010812 */
[----:B------:R-:W-:-:S13]  /*3080*/  FSETP.GTU.FTZ.AND P1, PT, R18, RZ, PT ;  /* 0x000000ff1200720b */ /* 0x000fda0003f3c000 */
[----:B------:R-:W-:Y:S01]  /*3090*/  VOTEU.ANY UP0, P1 ;  /* 0x00000000003f7886 */ /* 0x000fe20000800100 */
[----:B------:R-:W-:-:S04]  /*30a0*/  PLOP3.LUT P1, PT, PT, PT, UP0, 0x80, 0x0 ;  /* 0x000000000000781c */ /* 0x000fc80003f2f008 */
[----:B------:R-:W-:-:S09]  /*30b0*/  @UP0 ULDC UR8, c[0x0][0x238] ;  /* 0x00008e0000080ab9 */ /* 0x000fd20000000800 */
[----:B------:R-:W-:Y:S01]  /*30c0*/  @P1 FADD.FTZ R18, R18, UR8 ;  /* 0x0000000812121e21 */ /* 0x000fe20008010000 */
[----:B------:R-:W-:-:S05]  /*30d0*/  UMOV UR8, 0x3f800000 ;  /* 0x3f80000000087882 */ /* 0x000fca0000000000 */
[----:B------:R-:W0:Y:S02]  /*30e0*/  @P1 MUFU.RSQ R18, R18 ;  /* 0x0000001200121308 */ /* 0x000e240000001400 */
[----:B0-----:R-:W-:Y:S02]  /*30f0*/  @P1 R2UR UR13, R18 ;  /* 0x00000000120d12ca */ /* 0x001fe400000e0000 */
[----:B------:R-:W-:-:S04]  /*3100*/  ISETP.GE.U32.AND P1, PT, R58, UR14, PT ;  /* 0x0000000e3a007c0c */ /* 0x000fc8000bf26070 */
[----:B------:R-:W-:-:S04]  /*3110*/  ISETP.GE.AND.EX P1, PT, R49, UR15, PT, P1 ;  /* 0x0000000f31007c0c */ /* 0x000fc8000bf26310 */
[----:B------:R-:W-:-:S03]  /*3120*/  ISETP.GT.U32.OR P1, PT, R0, 0x29f, P1 ;  /* 0x0000029f0000780c */ /* 0x000fc60000f24470 */
[----:B------:R-:W-:Y:S02]  /*3130*/  @UP0 UMOV UR8, UR13 ;  /* 0x0000000d00080c82 */ /* 0x000fe40008000000 */
[----:B------:R-:W-:Y:S01]  /*3140*/  FMUL.FTZ R16, R16, UR8 ;  /* 0x0000000810107c20 */ /* 0x000fe20008410000 */
[----:B------:R-:W-:Y:S01]  /*3150*/  FMUL.FTZ R38, R36, UR8 ;  /* 0x0000000824267c20 */ /* 0x000fe20008410000 */
[----:B------:R-:W-:Y:S01]  /*3160*/  FADD.FTZ R36, R17, -UR7 ;  /* 0x8000000711247e21 */ /* 0x000fe20008010000 */
[----:B--2---:R-:W-:Y:S02]  /*3170*/  SHF.L.U32 R20, R43, 0x10, RZ ;  /* 0x000000102b147819 */ /* 0x004fe400000006ff */
[----:B---3--:R-:W-:Y:S02]  /*3180*/  SHF.L.U32 R21, R75, 0x10, RZ ;  /* 0x000000104b157819 */ /* 0x008fe400000006ff */
[----:B----4-:R-:W-:Y:S02]  /*3190*/  SHF.L.U32 R23, R74, 0x10, RZ ;  /* 0x000000104a177819 */ /* 0x010fe400000006ff */
        /* <DEDUP_REMOVED lines=14> */
.L_x_2235:
        /* <DEDUP_REMOVED lines=14> */
.L_x_2237:
[----:B------:R-:W-:Y:S05]  /*3360*/  BSYNC B0 ;  /* 0x0000000000007941 */ /* 0x000fea0003800000 */
.L_x_2236:
        /* <DEDUP_REMOVED lines=17> */
.L_x_2238:
        /* <DEDUP_REMOVED lines=14> */
.L_x_2240:
[----:B------:R-:W-:Y:S05]  /*3560*/  BSYNC B0 ;  /* 0x0000000000007941 */ /* 0x000fea0003800000 */
.L_x_2239:
        /* <DEDUP_REMOVED lines=17> */
.L_x_2241:
        /* <DEDUP_REMOVED lines=10> */
[----:B01----:R-:W-:-:S02]  /*3720*/  LEA R18, P1, R16, UR16, 0x1 ;  /* 0x0000001010127c11 */ /* 0x003fc4000f8208ff */
[----:B------:R-:W-:-:S04]  /*3730*/  IADD3 R51, R17, R51, RZ ;  /* 0x0000003311337210 */ /* 0x000fc80007ffe0ff */
[----:B------:R-:W-:-:S05]  /*3740*/  LEA.HI.X R19, R16, UR17, R51, 0x1, P1 ;  /* 0x0000001110137c11 */ /* 0x000fca00088f0c33 */
[----:B------:R2:W-:Y:S02]  /*3750*/  STG.E desc[UR10][R18.64], R55 ;  /* 0x0000003712007986 */ /* 0x0005e4000c10190a */
.L_x_2243:
[----:B------:R-:W-:Y:S05]  /*3760*/  BSYNC B0 ;  /* 0x0000000000007941 */ /* 0x000fea0003800000 */
.L_x_2242:
        /* <DEDUP_REMOVED lines=35> */
.L_x_2244:
[----:B------:R-:W-:Y:S04]  /*39a0*/  BSSY B0, `(.L_x_2245) ;  /* 0x000000e000007945 */ /* 0x000fe80003800000 */
[----:B------:R-:W-:Y:S05]  /*39b0*/  @P1 BRA `(.L_x_2246) ;  /* 0x0000000000301947 */ /* 0x000fea0003800000 */
[----:B------:R-:W-:Y:S01]  /*39c0*/  ULDC.64 UR16, c[0x0][0x270] ;  /* 0x00009c0000107ab9 */ /* 0x000fe20000000a00 */
[----:B------:R-:W-:Y:S01]  /*39d0*/  MOV R16, R70 ;  /* 0x0000004600107202 */ /* 0x000fe20000000f00 */
[----:B0-2---:R-:W-:Y:S01]  /*39e0*/  IMAD R18, R53, UR16, RZ ;  /* 0x0000001035127c24 */ /* 0x005fe2000f8e02ff */
        /* <DEDUP_REMOVED lines=9> */
.L_x_2246:
[----:B------:R-:W-:Y:S05]  /*3a80*/  BSYNC B0 ;  /* 0x0000000000007941 */ /* 0x000fea0003800000 */
.L_x_2245:
        /* <DEDUP_REMOVED lines=17> */
.L_x_2247:
        /* <DEDUP_REMOVED lines=10> */
[----:B012---:R-:W-:-:S02]  /*3c40*/  LEA R18, P1, R16, UR16, 0x1 ;  /* 0x0000001010127c11 */ /* 0x007fc4000f8208ff */
[----:B------:R-:W-:-:S04]  /*3c50*/  IADD3 R35, R17, R35, RZ ;  /* 0x0000002311237210 */ /* 0x000fc80007ffe0ff */
[----:B------:R-:W-:-:S05]  /*3c60*/  LEA.HI.X R19, R16, UR17, R35, 0x1, P1 ;  /* 0x0000001110137c11 */ /* 0x000fca00088f0c23 */
[----:B------:R3:W-:Y:S02]  /*3c70*/  STG.E desc[UR10][R18.64], R33 ;  /* 0x0000002112007986 */ /* 0x0007e4000c10190a */
.L_x_2249:
[----:B------:R-:W-:Y:S05]  /*3c80*/  BSYNC B0 ;  /* 0x0000000000007941 */ /* 0x000fea0003800000 */
.L_x_2248:
[----:B------:R-:W-:Y:S01]  /*3c90*/  FMUL.FTZ R45, R45, UR8 ;  /* 0x000000082d2d7c20 */ /* 0x000fe20008410000 */
[----:B------:R-:W-:Y:S01]  /*3ca0*/  FMUL.FTZ R66, R66, UR8 ;  /* 0x0000000842427c20 */ /* 0x000fe20008410000 */
[----:B------:R-:W-:Y:S01]  /*3cb0*/  IMAD.U32 R46, R46, 0x10000, RZ ;  /* 0x000100002e2e7824 */ /* 0x000fe200078e00ff */
[----:B------:R-:W-:Y:S01]  /*3cc0*/  SHF.L.U32 R65, R65, 0x10, RZ ;  /* 0x0000001041417819 */ /* 0x000fe200000006ff */
[----:B------:R-:W-:Y:S01]  /*3cd0*/  FFMA.FTZ R45, R20, R45, R23 ;  /* 0x0000002d142d7223 */ /* 0x000fe20000010017 */
[----:B------:R-:W-:Y:S01]  /*3ce0*/  FFMA.FTZ R66, R21, R66, R22 ;  /* 0x0000004215427223 */ /* 0x000fe20000010016 */
[----:B------:R-:W-:Y:S06]  /*3cf0*/  @!P5 BRA `(.L_x_2250) ;  /* 0x000000000028d947 */ /* 0x000fec0003800000 */
        /* <DEDUP_REMOVED lines=10> */
.L_x_2250:
[----:B------:R-:W-:Y:S04]  /*3da0*/  BSSY B0, `(.L_x_2251) ;  /* 0x000000e000007945 */ /* 0x000fe80003800000 */
[----:B------:R-:W-:Y:S05]  /*3db0*/  @P3 BRA `(.L_x_2252) ;  /* 0x0000000000303947 */ /* 0x000fea0003800000 */
[----:B------:R-:W-:Y:S01]  /*3dc0*/  ULDC.64 UR16, c[0x0][0x270] ;  /* 0x00009c0000107ab9 */ /* 0x000fe20000000a00 */
[----:B------:R-:W-:Y:S01]  /*3dd0*/  MOV R16, R70 ;  /* 0x0000004600107202 */ /* 0x000fe20000000f00 */
[----:B------:R-:W-:Y:S01]  /*3de0*/  IMAD R34, R34, UR16, RZ ;  /* 0x0000001022227c24 */ /* 0x000fe2000f8e02ff */
[----:B------:R-:W-:Y:S02]  /*3df0*/  MOV R17, R73 ;  /* 0x0000004900117202 */ /* 0x000fe40000000f00 */
[----:B------:R-:W-:Y:S01]  /*3e00*/  F2FP.BF16.F32.PACK_AB R45, R66, R45 ;  /* 0x0000002d422d723e */ /* 0x000fe200000010ff */
[C---:B0123--:R-:W-:Y:S02]  /*3e10*/  IMAD R19, R7.reuse, UR17, R34 ;  /* 0x0000001107137c24 */ /* 0x04ffe4000f8e0222 */
[----:B------:R-:W-:Y:S01]  /*3e20*/  IMAD.WIDE.U32 R16, R7, UR16, R16 ;  /* 0x0000001007107c25 */ /* 0x000fe2000f8e0010 */
[----:B------:R-:W-:Y:S02]  /*3e30*/  ULDC.64 UR16, c[0x0][0x210] ;  /* 0x0000840000107ab9 */ /* 0x000fe40000000a00 */
[----:B------:R-:W-:-:S02]  /*3e40*/  LEA R18, P1, R16, UR16, 0x1 ;  /* 0x0000001010127c11 */ /* 0x000fc4000f8208ff */
[----:B------:R-:W-:-:S04]  /*3e50*/  IADD3 R19, R17, R19, RZ ;  /* 0x0000001311137210 */ /* 0x000fc80007ffe0ff */
[----:B------:R-:W-:-:S05]  /*3e60*/  LEA.HI.X R19, R16, UR17, R19, 0x1, P1 ;  /* 0x0000001110137c11 */ /* 0x000fca00088f0c13 */
[----:B------:R4:W-:Y:S02]  /*3e70*/  STG.E desc[UR10][R18.64], R45 ;  /* 0x0000002d12007986 */ /* 0x0009e4000c10190a */
.L_x_2252:
[----:B------:R-:W-:Y:S05]  /*3e80*/  BSYNC B0 ;  /* 0x0000000000007941 */ /* 0x000fea0003800000 */
.L_x_2251:
[----:B01234-:R-:W-:Y:S01]  /*3e90*/  SHF.L.U32 R19, R48, 0x10, RZ ;  /* 0x0000001030137819 */ /* 0x01ffe200000006ff */
[----:B------:R-:W-:Y:S01]  /*3ea0*/  FADD.FTZ R46, R46, -UR7 ;  /* 0x800000072e2e7e21 */ /* 0x000fe20008010000 */
[----:B------:R-:W-:Y:S01]  /*3eb0*/  SHF.L.U32 R34, R52, 0x10, RZ ;  /* 0x0000001034227819 */ /* 0x000fe200000006ff */
[----:B------:R-:W-:Y:S01]  /*3ec0*/  FADD.FTZ R65, R65, -UR7 ;  /* 0x8000000741417e21 */ /* 0x000fe20008010000 */
[----:B------:R-:W-:Y:S01]  /*3ed0*/  SHF.L.U32 R35, R61, 0x10, RZ ;  /* 0x000000103d237819 */ /* 0x000fe200000006ff */
[----:B------:R-:W-:Y:S01]  /*3ee0*/  FADD.FTZ R19, R19, -UR7 ;  /* 0x8000000713137e21 */ /* 0x000fe20008010000 */
[----:B------:R-:W-:Y:S01]  /*3ef0*/  SHF.L.U32 R18, R47, 0x10, RZ ;  /* 0x000000102f127819 */ /* 0x000fe200000006ff */
[----:B------:R-:W-:Y:S01]  /*3f00*/  IMAD.U32 R47, R64, 0x10000, RZ ;  /* 0x00010000402f7824 */ /* 0x000fe200078e00ff */
        /* <DEDUP_REMOVED lines=8> */
[----:B------:R-:W-:Y:S01]  /*3f90*/  FADD.FTZ R36, R36, -UR7 ;  /* 0x8000000724247e21 */ /* 0x000fe20008010000 */
[----:B------:R-:W-:Y:S01]  /*3fa0*/  FADD.FTZ R43, R43, -UR7 ;  /* 0x800000072b2b7e21 */ /* 0x000fe20008010000 */
[----:B------:R-:W-:Y:S01]  /*3fb0*/  FADD.FTZ R47, R47, -UR7 ;  /* 0x800000072f2f7e21 */ /* 0x000fe20008010000 */
[----:B------:R-:W-:Y:S01]  /*3fc0*/  SHF.L.U32 R17, R24, 0x10, RZ ;  /* 0x0000001018117819 */ /* 0x000fe200000006ff */
[----:B------:R-:W-:Y:S01]  /*3fd0*/  FADD.FTZ R49, R49, -UR7 ;  /* 0x8000000731317e21 */ /* 0x000fe20008010000 */
[----:B------:R-:W-:Y:S01]  /*3fe0*/  SHF.R.S32.HI R16, RZ, 0x1f, R8 ;  /* 0x0000001fff107819 */ /* 0x000fe20000011408 */
[----:B------:R-:W-:Y:S01]  /*3ff0*/  FMUL.FTZ R24, R19, UR8 ;  /* 0x0000000813187c20 */ /* 0x000fe20008410000 */
        /* <DEDUP_REMOVED lines=8> */
[----:B------:R-:W-:Y:S01]  /*4080*/  ISETP.GE.U32.AND P6, PT, R8, UR14, PT ;  /* 0x0000000e08007c0c */ /* 0x000fe2000bfc6070 */
        /* <DEDUP_REMOVED lines=9> */
[----:B------:R-:W-:Y:S01]  /*4120*/  ISETP.GE.AND.EX P6, PT, R16, UR15, PT, P6 ;  /* 0x0000000f10007c0c */ /* 0x000fe2000bfc6360 */
[----:B------:R-:W-:Y:S01]  /*4130*/  FMUL.FTZ R65, R65, UR8 ;  /* 0x0000000841417c20 */ /* 0x000fe20008410000 */
[----:B------:R-:W-:Y:S01]  /*4140*/  ISETP.GE.AND.EX P1, PT, R45, UR15, PT, P1 ;  /* 0x0000000f2d007c0c */ /* 0x000fe2000bf26310 */
[--C-:B------:R-:W-:Y:S01]  /*4150*/  FFMA.FTZ R43, R20, R24, R23.reuse ;  /* 0x00000018142b7223 */ /* 0x100fe20000010017 */
[----:B------:R-:W-:Y:S01]  /*4160*/  ISETP.GE.AND.EX P2, PT, R44, UR15, PT, P2 ;  /* 0x0000000f2c007c0c */ /* 0x000fe2000bf46320 */
[C-C-:B------:R-:W-:Y:S01]  /*4170*/  FFMA.FTZ R47, R20.reuse, R46, R23.reuse ;  /* 0x0000002e142f7223 */ /* 0x140fe20000010017 */
[----:B------:R-:W-:Y:S01]  /*4180*/  ISETP.GE.AND.EX P3, PT, R39, UR15, PT, P3 ;  /* 0x0000000f27007c0c */ /* 0x000fe2000bf66330 */
[C-C-:B------:R-:W-:Y:S01]  /*4190*/  FFMA.FTZ R36, R20.reuse, R34, R23.reuse ;  /* 0x0000002214247223 */ /* 0x140fe20000010017 */
[----:B------:R-:W-:Y:S01]  /*41a0*/  ISETP.GE.AND.EX P4, PT, R37, UR15, PT, P4 ;  /* 0x0000000f25007c0c */ /* 0x000fe2000bf86340 */
[C-C-:B------:R-:W-:Y:S01]  /*41b0*/  FFMA.FTZ R24, R20.reuse, R48, R23.reuse ;  /* 0x0000003014187223 */ /* 0x140fe20000010017 */
[C-C-:B------:R-:W-:Y:S01]  /*41c0*/  FFMA.FTZ R46, R20.reuse, R18, R23.reuse ;  /* 0x00000012142e7223 */ /* 0x140fe20000010017 */
[C-C-:B------:R-:W-:Y:S01]  /*41d0*/  FFMA.FTZ R38, R20.reuse, R38, R23.reuse ;  /* 0x0000002614267223 */ /* 0x140fe20000010017 */
[C-C-:B------:R-:W-:Y:S01]  /*41e0*/  FFMA.FTZ R33, R20.reuse, R50, R23.reuse ;  /* 0x0000003214217223 */ /* 0x140fe20000010017 */
[C-C-:B------:R-:W-:Y:S01]  /*41f0*/  FFMA.FTZ R34, R20.reuse, R52, R23.reuse ;  /* 0x0000003414227223 */ /* 0x140fe20000010017 */
[C-C-:B------:R-:W-:Y:S01]  /*4200*/  FFMA.FTZ R35, R20.reuse, R54, R23.reuse ;  /* 0x0000003614237223 */ /* 0x140fe20000010017 */
[----:B------:R-:W-:Y:S01]  /*4210*/  SHF.L.U32 R48, R25, 0x10, RZ ;  /* 0x0000001019307819 */ /* 0x000fe200000006ff */
[----:B------:R-:W-:Y:S01]  /*4220*/  FFMA.FTZ R20, R20, R56, R23 ;  /* 0x0000003814147223 */ /* 0x000fe20000010017 */
[----:B------:R-:W-:Y:S01]  /*4230*/  SHF.L.U32 R49, R26, 0x10, RZ ;  /* 0x000000101a317819 */ /* 0x000fe200000006ff */
[----:B------:R-:W-:Y:S01]  /*4240*/  FADD.FTZ R25, R17, -UR7 ;  /* 0x8000000711197e21 */ /* 0x000fe20008010000 */
[C---:B------:R-:W-:Y:S01]  /*4250*/  ISETP.GT.U32.OR P6, PT, R0.reuse, 0x29f, P6 ;  /* 0x0000029f0000780c */ /* 0x040fe200037c4470 */
[----:B------:R-:W-:Y:S01]  /*4260*/  FFMA.FTZ R26, R21, R65, R22 ;  /* 0x00000041151a7223 */ /* 0x000fe20000010016 */
[----:B------:R-:W-:-:S02]  /*4270*/  ISETP.GT.U32.OR P1, PT, R0, 0x29f, P1 ;  /* 0x0000029f0000780c */ /* 0x000fc40000f24470 */
        /* <DEDUP_REMOVED lines=14> */
.L_x_2253:
        /* <DEDUP_REMOVED lines=14> */
.L_x_2255:
[----:B------:R-:W-:Y:S05]  /*4440*/  BSYNC B0 ;  /* 0x0000000000007941 */ /* 0x000fea0003800000 */
.L_x_2254:
[----:B------:R-:W-:Y:S01]  /*4450*/  FADD.FTZ R48, R48, -UR7 ;  /* 0x8000000730307e21 */ /* 0x000fe20008010000 */
[----:B------:R-:W-:Y:S01]  /*4460*/  FMUL.FTZ R25, R25, UR8 ;  /* 0x0000000819197c20 */ /* 0x000fe20008410000 */
[----:B------:R-:W-:Y:S01]  /*4470*/  SHF.L.U32 R27, R27, 0x10, RZ ;  /* 0x000000101b1b7819 */ /* 0x000fe200000006ff */
[----:B------:R-:W-:Y:S01]  /*4480*/  FADD.FTZ R49, R49, -UR7 ;  /* 0x8000000731317e21 */ /* 0x000fe20008010000 */
[----:B------:R-:W-:Y:S01]  /*4490*/  FMUL.FTZ R48, R48, UR8 ;  /* 0x0000000830307c20 */ /* 0x000fe20008410000 */
        /* <DEDUP_REMOVED lines=12> */
.L_x_2256:
        /* <DEDUP_REMOVED lines=14> */
.L_x_2258:
[----:B------:R-:W-:Y:S05]  /*4640*/  BSYNC B0 ;  /* 0x0000000000007941 */ /* 0x000fea0003800000 */
.L_x_2257:
[----:B------:R-:W-:Y:S01]  /*4650*/  FADD.FTZ R27, R27, -UR7 ;  /* 0x800000071b1b7e21 */ /* 0x000fe20008010000 */
[----:B------:R-:W-:Y:S01]  /*4660*/  FMUL.FTZ R49, R49, UR8 ;  /* 0x0000000831317c20 */ /* 0x000fe20008410000 */
        /* <DEDUP_REMOVED lines=12> */
.L_x_2259:
        /* <DEDUP_REMOVED lines=9> */
[----:B------:R-:W-:-:S03]  /*47c0*/  ULDC.64 UR16, c[0x0][0x210] ;  /* 0x0000840000107ab9 */ /* 0x000fc60000000a00 */
[----:B------:R-:W-:Y:S01]  /*47d0*/  IMAD.IADD R19, R17, 0x1, R19 ;  /* 0x0000000111137824 */ /* 0x000fe200078e0213 */
[----:B------:R-:W-:-:S04]  /*47e0*/  LEA R18, P1, R16, UR16, 0x1 ;  /* 0x0000001010127c11 */ /* 0x000fc8000f8208ff */
[----:B------:R-:W-:-:S05]  /*47f0*/  LEA.HI.X R19, R16, UR17, R19, 0x1, P1 ;  /* 0x0000001110137c11 */ /* 0x000fca00088f0c13 */
[----:B------:R2:W-:Y:S04]  /*4800*/  STG.E desc[UR10][R18.64], R43 ;  /* 0x0000002b12007986 */ /* 0x0005e8000c10190a */
.L_x_2261:
[----:B------:R-:W-:Y:S05]  /*4810*/  BSYNC B0 ;  /* 0x0000000000007941 */ /* 0x000fea0003800000 */
.L_x_2260:
[----:B------:R-:W-:Y:S01]  /*4820*/  FMUL.FTZ R27, R27, UR8 ;  /* 0x000000081b1b7c20 */ /* 0x000fe20008410000 */
[----:B------:R-:W-:Y:S01]  /*4830*/  FFMA.FTZ R49, R21, R49, R22 ;  /* 0x0000003115317223 */ /* 0x000fe20000010016 */
[----:B------:R-:W-:Y:S06]  /*4840*/  @!P5 BRA `(.L_x_2262) ;  /* 0x000000000028d947 */ /* 0x000fec0003800000 */
        /* <DEDUP_REMOVED lines=10> */
.L_x_2262:
        /* <DEDUP_REMOVED lines=14> */
.L_x_2264:
[----:B------:R-:W-:Y:S05]  /*49d0*/  BSYNC B0 ;  /* 0x0000000000007941 */ /* 0x000fea0003800000 */
.L_x_2263:
[----:B------:R-:W-:Y:S01]  /*49e0*/  FFMA.FTZ R27, R21, R27, R22 ;  /* 0x0000001b151b7223 */ /* 0x000fe20000010016 */
[----:B------:R-:W-:Y:S06]  /*49f0*/  @!P5 BRA `(.L_x_2265) ;  /* 0x000000000028d947 */ /* 0x000fec0003800000 */
        /* <DEDUP_REMOVED lines=10> */
.L_x_2265:
        /* <DEDUP_REMOVED lines=10> */
[----:B0123--:R-:W-:-:S02]  /*4b40*/  LEA R18, P1, R16, UR16, 0x1 ;  /* 0x0000001010127c11 */ /* 0x00ffc4000f8208ff */
[----:B------:R-:W-:-:S04]  /*4b50*/  IADD3 R37, R17, R37, RZ ;  /* 0x0000002511257210 */ /* 0x000fc80007ffe0ff */
[----:B------:R-:W-:-:S05]  /*4b60*/  LEA.HI.X R19, R16, UR17, R37, 0x1, P1 ;  /* 0x0000001110137c11 */ /* 0x000fca00088f0c25 */
[----:B------:R4:W-:Y:S02]  /*4b70*/  STG.E desc[UR10][R18.64], R27 ;  /* 0x0000001b12007986 */ /* 0x0009e4000c10190a */
.L_x_2267:
[----:B------:R-:W-:Y:S05]  /*4b80*/  BSYNC B0 ;  /* 0x0000000000007941 */ /* 0x000fea0003800000 */
.L_x_2266:
[----:B------:R-:W-:Y:S02]  /*4b90*/  SHF.L.U32 R29, R29, 0x10, RZ ;  /* 0x000000101d1d7819 */ /* 0x000fe400000006ff */
[----:B------:R-:W-:Y:S02]  /*4ba0*/  SHF.L.U32 R30, R30, 0x10, RZ ;  /* 0x000000101e1e7819 */ /* 0x000fe400000006ff */
[----:B------:R-:W-:Y:S01]  /*4bb0*/  SHF.L.U32 R31, R31, 0x10, RZ ;  /* 0x000000101f1f7819 */ /* 0x000fe200000006ff */
[----:B------:R-:W-:Y:S01]  /*4bc0*/  FADD.FTZ R29, R29, -UR7 ;  /* 0x800000071d1d7e21 */ /* 0x000fe20008010000 */
[----:B------:R-:W-:Y:S01]  /*4bd0*/  SHF.L.U32 R32, R32, 0x10, RZ ;  /* 0x0000001020207819 */ /* 0x000fe200000006ff */
[----:B------:R-:W-:Y:S01]  /*4be0*/  FADD.FTZ R30, R30, -UR7 ;  /* 0x800000071e1e7e21 */ /* 0x000fe20008010000 */
[----:B------:R-:W-:Y:S01]  /*4bf0*/  SHF.L.U32 R28, R28, 0x10, RZ ;  /* 0x000000101c1c7819 */ /* 0x000fe200000006ff */
[----:B------:R-:W-:Y:S01]  /*4c00*/  FADD.FTZ R31, R31, -UR7 ;  /* 0x800000071f1f7e21 */ /* 0x000fe20008010000 */
[----:B------:R-:W-:Y:S01]  /*4c10*/  SHF.R.S32.HI R37, RZ, 0x1f, R13 ;  /* 0x0000001fff257819 */ /* 0x000fe2000001140d */
[----:B------:R-:W-:Y:S01]  /*4c20*/  FADD.FTZ R32, R32, -UR7 ;  /* 0x8000000720207e21 */ /* 0x000fe20008010000 */
[----:B------:R-:W-:Y:S01]  /*4c30*/  SHF.R.S32.HI R36, RZ, 0x1f, R14 ;  /* 0x0000001fff247819 */ /* 0x000fe2000001140e */
[----:B------:R-:W-:Y:S01]  /*4c40*/  FADD.FTZ R28, R28, -UR7 ;  /* 0x800000071c1c7e21 */ /* 0x000fe20008010000 */
[----:B----4-:R-:W-:Y:S01]  /*4c50*/  SHF.R.S32.HI R27, RZ, 0x1f, R15 ;  /* 0x0000001fff1b7819 */ /* 0x010fe2000001140f */
[----:B------:R-:W-:Y:S01]  /*4c60*/  FMUL.FTZ R29, R29, UR8 ;  /* 0x000000081d1d7c20 */ /* 0x000fe20008410000 */
[----:B------:R-:W-:Y:S01]  /*4c70*/  SHF.R.S32.HI R26, RZ, 0x1f, R40 ;  /* 0x0000001fff1a7819 */ /* 0x000fe20000011428 */
[----:B0123--:R-:W-:Y:S01]  /*4c80*/  FMUL.FTZ R19, R30, UR8 ;  /* 0x000000081e137c20 */ /* 0x00ffe20008410000 */
[----:B------:R-:W-:Y:S01]  /*4c90*/  SHF.R.S32.HI R23, RZ, 0x1f, R41 ;  /* 0x0000001fff177819 */ /* 0x000fe20000011429 */
[----:B------:R-:W-:Y:S01]  /*4ca0*/  FMUL.FTZ R31, R31, UR8 ;  /* 0x000000081f1f7c20 */ /* 0x000fe20008410000 */
[----:B------:R-:W-:Y:S01]  /*4cb0*/  ISETP.GE.U32.AND P6, PT, R13, UR14, PT ;  /* 0x0000000e0d007c0c */ /* 0x000fe2000bfc6070 */
        /* <DEDUP_REMOVED lines=8> */
[--C-:B------:R-:W-:Y:S01]  /*4d40*/  FFMA.FTZ R28, R21, R31, R22.reuse ;  /* 0x0000001f151c7223 */ /* 0x100fe20000010016 */
[----:B------:R-:W-:Y:S01]  /*4d50*/  ISETP.GE.AND.EX P6, PT, R37, UR15, PT, P6 ;  /* 0x0000000f25007c0c */ /* 0x000fe2000bfc6360 */
[C-C-:B------:R-:W-:Y:S01]  /*4d60*/  FFMA.FTZ R25, R21.reuse, R25, R22.reuse ;  /* 0x0000001915197223 */ /* 0x140fe20000010016 */
[----:B------:R-:W-:Y:S01]  /*4d70*/  ISETP.GE.AND.EX P1, PT, R36, UR15, PT, P1 ;  /* 0x0000000f24007c0c */ /* 0x000fe2000bf26310 */
[----:B------:R-:W-:Y:S01]  /*4d80*/  FFMA.FTZ R21, R21, R17, R22 ;  /* 0x0000001115157223 */ /* 0x000fe20000010016 */
[----:B------:R-:W-:-:S02]  /*4d90*/  ISETP.GE.AND.EX P2, PT, R27, UR15, PT, P2 ;  /* 0x0000000f1b007c0c */ /* 0x000fc4000bf46320 */
[----:B------:R-:W-:Y:S02]  /*4da0*/  ISETP.GE.AND.EX P3, PT, R26, UR15, PT, P3 ;  /* 0x0000000f1a007c0c */ /* 0x000fe4000bf66330 */
[----:B------:R-:W-:Y:S02]  /*4db0*/  ISETP.GE.AND.EX P4, PT, R23, UR15, PT, P4 ;  /* 0x0000000f17007c0c */ /* 0x000fe4000bf86340 */
[C---:B------:R-:W-:Y:S02]  /*4dc0*/  ISETP.GT.U32.OR P6, PT, R0.reuse, 0x29f, P6 ;  /* 0x0000029f0000780c */ /* 0x040fe400037c4470 */
[C---:B------:R-:W-:Y:S02]  /*4dd0*/  ISETP.GT.U32.OR P1, PT, R0.reuse, 0x29f, P1 ;  /* 0x0000029f0000780c */ /* 0x040fe40000f24470 */
[C---:B------:R-:W-:Y:S02]  /*4de0*/  ISETP.GT.U32.OR P2, PT, R0.reuse, 0x29f, P2 ;  /* 0x0000029f0000780c */ /* 0x040fe40001744470 */
[----:B------:R-:W-:-:S02]  /*4df0*/  ISETP.GT.U32.OR P3, PT, R0, 0x29f, P3 ;  /* 0x0000029f0000780c */ /* 0x000fc40001f64470 */
        /* <DEDUP_REMOVED lines=12> */
.L_x_2268:
        /* <DEDUP_REMOVED lines=14> */
.L_x_2270:
[----:B------:R-:W-:Y:S05]  /*4fa0*/  BSYNC B0 ;  /* 0x0000000000007941 */ /* 0x000fea0003800000 */
.L_x_2269:
        /* <DEDUP_REMOVED lines=11> */
.L_x_2271:
        /* <DEDUP_REMOVED lines=14> */
.L_x_2273:
[----:B------:R-:W-:Y:S05]  /*5140*/  BSYNC B0 ;  /* 0x0000000000007941 */ /* 0x000fea0003800000 */
.L_x_2272:
[----:B------:R-:W-:Y:S05]  /*5150*/  @!P5 BRA `(.L_x_2274) ;  /* 0x000000000028d947 */ /* 0x000fea0003800000 */
        /* <DEDUP_REMOVED lines=10> */
.L_x_2274:
[----:B------:R-:W-:Y:S04]  /*5200*/  BSSY B0, `(.L_x_2275) ;  /* 0x000000e000007945 */ /* 0x000fe80003800000 */
[----:B------:R-:W-:Y:S05]  /*5210*/  @P2 BRA `(.L_x_2276) ;  /* 0x0000000000302947 */ /* 0x000fea0003800000 */
[----:B------:R-:W-:Y:S01]  /*5220*/  ULDC.64 UR14, c[0x0][0x270] ;  /* 0x00009c00000e7ab9 */ /* 0x000fe20000000a00 */
[----:B-1----:R-:W-:Y:S01]  /*5230*/  MOV R16, R70 ;  /* 0x0000004600107202 */ /* 0x002fe20000000f00 */
[----:B------:R-:W-:Y:S01]  /*5240*/  IMAD R22, R27, UR14, RZ ;  /* 0x0000000e1b167c24 */ /* 0x000fe2000f8e02ff */
[----:B------:R-:W-:Y:S02]  /*5250*/  MOV R17, R73 ;  /* 0x0000004900117202 */ /* 0x000fe40000000f00 */
[----:B------:R-:W-:Y:S01]  /*5260*/  F2FP.BF16.F32.PACK_AB R29, R29, R34 ;  /* 0x000000221d1d723e */ /* 0x000fe200000010ff */
[----:B0-----:R-:W-:-:S04]  /*5270*/  IMAD.WIDE.U32 R18, R15, UR14, R16 ;  /* 0x0000000e0f127c25 */ /* 0x001fc8000f8e0010 */
[----:B------:R-:W-:Y:S01]  /*5280*/  IMAD R17, R15, UR15, R22 ;  /* 0x0000000f0f117c24 */ /* 0x000fe2000f8e0216 */
[----:B------:R-:W-:Y:S02]  /*5290*/  ULDC.64 UR14, c[0x0][0x210] ;  /* 0x00008400000e7ab9 */ /* 0x000fe40000000a00 */
[----:B------:R-:W-:Y:S02]  /*52a0*/  LEA R16, P1, R18, UR14, 0x1 ;  /* 0x0000000e12107c11 */ /* 0x000fe4000f8208ff */
[----:B------:R-:W-:-:S04]  /*52b0*/  IADD3 R17, R19, R17, RZ ;  /* 0x0000001113117210 */ /* 0x000fc80007ffe0ff */
[----:B------:R-:W-:-:S05]  /*52c0*/  LEA.HI.X R17, R18, UR15, R17, 0x1, P1 ;  /* 0x0000000f12117c11 */ /* 0x000fca00088f0c11 */
[----:B------:R2:W-:Y:S02]  /*52d0*/  STG.E desc[UR10][R16.64], R29 ;  /* 0x0000001d10007986 */ /* 0x0005e4000c10190a */
.L_x_2276:
[----:B------:R-:W-:Y:S05]  /*52e0*/  BSYNC B0 ;  /* 0x0000000000007941 */ /* 0x000fea0003800000 */
.L_x_2275:
        /* <DEDUP_REMOVED lines=11> */
.L_x_2277:
[----:B------:R-:W-:Y:S04]  /*53a0*/  BSSY B0, `(.L_x_2278) ;  /* 0x000000e000007945 */ /* 0x000fe80003800000 */
[----:B------:R-:W-:Y:S05]  /*53b0*/  @P3 BRA `(.L_x_2279) ;  /* 0x0000000000303947 */ /* 0x000fea0003800000 */
[----:B------:R-:W-:Y:S01]  /*53c0*/  ULDC.64 UR14, c[0x0][0x270] ;  /* 0x00009c00000e7ab9 */ /* 0x000fe20000000a00 */
[----:B-12---:R-:W-:Y:S01]  /*53d0*/  MOV R16, R70 ;  /* 0x0000004600107202 */ /* 0x006fe20000000f00 */
        /* <DEDUP_REMOVED lines=10> */
.L_x_2279:
[----:B------:R-:W-:Y:S05]  /*5480*/  BSYNC B0 ;  /* 0x0000000000007941 */ /* 0x000fea0003800000 */
.L_x_2278:
[----:B------:R-:W-:Y:S05]  /*5490*/  @!P5 BRA `(.L_x_2280) ;  /* 0x000000000028d947 */ /* 0x000fea0003800000 */
[----:B-123--:R-:W-:Y:S01]  /*54a0*/  FMUL.FTZ R16, R20, -1.4426950216293334961 ;  /* 0xbfb8aa3b14107820 */ /* 0x00efe20000410000 */
        /* <DEDUP_REMOVED lines=9> */
.L_x_2280:
[----:B------:R-:W-:Y:S04]  /*5540*/  BSSY B0, `(.L_x_2281) ;  /* 0x000000d000007945 */ /* 0x000fe80003800000 */
[----:B------:R-:W-:Y:S05]  /*5550*/  @P4 BRA `(.L_x_2282) ;  /* 0x00000000002c4947 */ /* 0x000fea0003800000 */
[----:B------:R-:W-:Y:S01]  /*5560*/  ULDC.64 UR14, c[0x0][0x270] ;  /* 0x00009c00000e7ab9 */ /* 0x000fe20000000a00 */
[----:B------:R-:W-:Y:S01]  /*5570*/  MOV R71, R73 ;  /* 0x0000004900477202 */ /* 0x000fe20000000f00 */
[----:B-123--:R-:W-:Y:S01]  /*5580*/  IMAD R16, R23, UR14, RZ ;  /* 0x0000000e17107c24 */ /* 0x00efe2000f8e02ff */
        /* <DEDUP_REMOVED lines=8> */
.L_x_2282:
[----:B------:R-:W-:Y:S05]  /*5610*/  BSYNC B0 ;  /* 0x0000000000007941 */ /* 0x000fea0003800000 */
.L_x_2281:
[----:B------:R-:W-:Y:S01]  /*5620*/  ULDC UR7, c[0x0][0x10] ;  /* 0x0000040000077ab9 */ /* 0x000fe20000000800 */
[----:B------:R-:W-:Y:S02]  /*5630*/  UIADD3 UR4, UR4, 0x1, URZ ;  /* 0x0000000104047890 */ /* 0x000fe4000fffe03f */
[----:B------:R-:W-:-:S04]  /*5640*/  UIADD3 UR6, UR7, UR6, URZ ;  /* 0x0000000607067290 */ /* 0x000fc8000fffe03f */
[----:B------:R-:W-:-:S06]  /*5650*/  UISETP.GE.AND UP0, UPT, UR6, UR5, UPT ;  /* 0x000000050600728c */ /* 0x000fcc000bf06270 */
[----:B------:R-:W-:-:S13]  /*5660*/  PLOP3.LUT P1, PT, PT, PT, UP0, 0x80, 0x0 ;  /* 0x000000000000781c */ /* 0x000fda0003f2f008 */
[----:B------:R-:W-:Y:S05]  /*5670*/  @!P1 BRA `(.L_x_2283) ;  /* 0xffffffac00249947 */ /* 0x000fea000383ffff */
[----:B------:R-:W-:Y:S05]  /*5680*/  EXIT ;  /* 0x000000000000794d */ /* 0x000fea0003800000 */
.L_x_2284:
        /* <DEDUP_REMOVED lines=15> */
.L_x_3267:


//--------------------- .text._Z35group_norm_nhwc_fwd_one_pass_kernelI11Bf16IOFp16WLi64ELi42ELi672EEv26Group_norm_nhwc_fwd_params --------------------------
	.section	.text._Z35group_norm_nhwc_fwd_one_pass_kernelI11Bf16IOFp16WLi64ELi42ELi672EEv26Group_norm_nhwc_fwd_params,"ax",@progbits
	.align	128
        .global         _Z35group_norm_nhwc_fwd_one_pass_kernelI11Bf16IOFp16WLi64ELi42ELi672EEv26Group_norm_nhwc_fwd_params
        .type           _Z35group_norm_nhwc_fwd_one_pass_kernelI11Bf16IOFp16WLi64ELi42ELi672EEv26Group_norm_nhwc_fwd_params,@function
        .size           _Z35group_norm_nhwc_fwd_one_pass_kernelI11Bf16IOFp16WLi64ELi42ELi672EEv26Group_norm_nhwc_fwd_params,(.L_x_3268 - _Z35group_norm_nhwc_fwd_one_pass_kernelI11Bf16IOFp16WLi64ELi42ELi672EEv26Group_norm_nhwc_fwd_params)
        .other          _Z35group_norm_nhwc_fwd_one_pass_kernelI11Bf16IOFp16WLi64ELi42ELi672EEv26Group_norm_nhwc_fwd_params,@"STO_CUDA_ENTRY STV_DEFAULT"
_Z35group_norm_nhwc_fwd_one_pass_kernelI11Bf16IOFp16WLi64ELi42ELi672EEv26Group_norm_nhwc_fwd_params:
.text._Z35group_norm_nhwc_fwd_one_pass_kernelI11Bf16IOFp16WLi64ELi42ELi672EEv26Group_norm_nhwc_fwd_params:
        /* <DEDUP_REMOVED lines=33> */
.L_x_2300:
        /* <DEDUP_REMOVED lines=169> */
.L_x_2286:
[----:B------:R-:W-:Y:S05]  /*0ca0*/  BSYNC B0 ;  /* 0x0000000000007941 */ /* 0x000fea0003800000 */
.L_x_2285:
        /* <DEDUP_REMOVED lines=28> */
.L_x_2289:
[----:B-1----:R-:W2:Y:S04]  /*0e70*/  LDG.E.STRONG.GPU R6, desc[UR8][R4.64] ;  /* 0x0000000804067981 */ /* 0x002ea8000c1ef900 */
[----:B--2---:R-:W-:Y:S01]  /*0e80*/  CCTL.IVALL ;  /* 0x00000000ff00798f */ /* 0x004fe20002000000 */
[----:B------:R-:W-:Y:S05]  /*0e90*/  YIELD ;  /* 0x0000000000007946 */ /* 0x000fea0003800000 */
[----:B------:R-:W-:-:S13]  /*0ea0*/  ISETP.NE.AND P1, PT, R6, R9, PT ;  /* 0x000000090600720c */ /* 0x000fda0003f25270 */
[----:B------:R-:W-:Y:S05]  /*0eb0*/  @P1 BRA `(.L_x_2289) ;  /* 0xfffffffc00ec1947 */ /* 0x000fea000383ffff */
.L_x_2288:
        /* <DEDUP_REMOVED lines=11> */
.L_x_2291:
        /* <DEDUP_REMOVED lines=63> */
.L_x_2290:
        /* <DEDUP_REMOVED lines=19> */
.L_x_2293:
[----:B------:R-:W-:Y:S05]  /*1490*/  BSYNC B0 ;  /* 0x0000000000007941 */ /* 0x000fea0003800000 */
.L_x_2292:
        /* <DEDUP_REMOVED lines=32> */
.L_x_2287:
        /* <DEDUP_REMOVED lines=48> */
[----:B--2---:R-:W-:Y:S02]  /*19a0*/  HADD2.F32 R11, -RZ, R3.H0_H0 ;  /* 0x20000003ff0b7230 */ /* 0x004fe40000004100 */
[----:B----4-:R-:W-:Y:S02]  /*19b0*/  HADD2.F32 R14, -RZ, R14.H0_H0 ;  /* 0x2000000eff0e7230 */ /* 0x010fe40000004100 */
[----:B-----5:R-:W-:-:S02]  /*19c0*/  HADD2.F32 R15, -RZ, R15.H0_H0 ;  /* 0x2000000fff0f7230 */ /* 0x020fc40000004100 */
[----:B------:R-:W-:-:S03]  /*19d0*/  HADD2.F32 R25, -RZ, R25.H0_H0 ;  /* 0x20000019ff197230 */ /* 0x000fc60000004100 */
        /* <DEDUP_REMOVED lines=16> */
.L_x_2294:
        /* <DEDUP_REMOVED lines=15> */
.L_x_2296:
[----:B------:R-:W-:Y:S05]  /*1bd0*/  BSYNC B0 ;  /* 0x0000000000007941 */ /* 0x000fea0003800000 */
.L_x_2295:
        /* <DEDUP_REMOVED lines=11> */
.L_x_2297:
        /* <DEDUP_REMOVED lines=19> */
.L_x_2299:
[----:B------:R-:W-:Y:S05]  /*1dc0*/  BSYNC B0 ;  /* 0x0000000000007941 */ /* 0x000fea0003800000 */
.L_x_2298:
[----:B------:R-:W1:Y:S01]  /*1dd0*/  LDC R4, c[0x0][0x10] ;  /* 0x00000400ff047b82 */ /* 0x000e620000000800 */
[----:B------:R-:W-:Y:S02]  /*1de0*/  IADD3 R18, R18, 0x1, RZ ;  /* 0x0000000112127810 */ /* 0x000fe40007ffe0ff */
[----:B-1----:R-:W-:-:S04]  /*1df0*/  IADD3 R23, R4, R23, RZ ;  /* 0x0000001704177210 */ /* 0x002fc80007ffe0ff */
[----:B------:R-:W-:-:S13]  /*1e00*/  ISETP.GE.AND P1, PT, R23, UR4, PT ;  /* 0x0000000417007c0c */ /* 0x000fda000bf26270 */
[----:B------:R-:W-:Y:S05]  /*1e10*/  @!P1 BRA `(.L_x_2300) ;  /* 0xffffffe000fc9947 */ /* 0x000fea000383ffff */
[----:B------:R-:W-:Y:S05]  /*1e20*/  EXIT ;  /* 0x000000000000794d */ /* 0x000fea0003800000 */
.L_x_2301:
        /* <DEDUP_REMOVED lines=13> */
.L_x_3268:


//--------------------- .text._Z35group_norm_nhwc_fwd_one_pass_kernelI11Bf16IOFp16WLi128ELi42ELi672EEv26Group_norm_nhwc_fwd_params --------------------------
	.section	.text._Z35group_norm_nhwc_fwd_one_pass_kernelI11Bf16IOFp16WLi128ELi42ELi672EEv26Group_norm_nhwc_fwd_params,"ax",@progbits
	.align	128
        .global         _Z35group_norm_nhwc_fwd_one_pass_kernelI11Bf16IOFp16WLi128ELi42ELi672EEv26Group_norm_nhwc_fwd_params
        .type           _Z35group_norm_nhwc_fwd_one_pass_kernelI11Bf16IOFp16WLi128ELi42ELi672EEv26Group_norm_nhwc_fwd_params,@function
        .size           _Z35group_norm_nhwc_fwd_one_pass_kernelI11Bf16IOFp16WLi128ELi42ELi672EEv26Group_norm_nhwc_fwd_params,(.L_x_3269 - _Z35group_norm_nhwc_fwd_one_pass_kernelI11Bf16IOFp16WLi128ELi42ELi672EEv26Group_norm_nhwc_fwd_params)
        .other          _Z35group_norm_nhwc_fwd_one_pass_kernelI11Bf16IOFp16WLi128ELi42ELi672EEv26Group_norm_nhwc_fwd_params,@"STO_CUDA_ENTRY STV_DEFAULT"
_Z35group_norm_nhwc_fwd_one_pass_kernelI11Bf16IOFp16WLi128ELi42ELi672EEv26Group_norm_nhwc_fwd_params:
.text._Z35group_norm_nhwc_fwd_one_pass_kernelI11Bf16IOFp16WLi128ELi42ELi672EEv26Group_norm_nhwc_fwd_params:
        /* <DEDUP_REMOVED lines=33> */
.L_x_2323:
        /* <DEDUP_REMOVED lines=215> */
.L_x_2303:
[----:B------:R-:W-:Y:S05]  /*0f80*/  BSYNC B0 ;  /* 0x0000000000007941 */ /* 0x000fea0003800000 */
.L_x_2302:
        /* <DEDUP_REMOVED lines=28> */
.L_x_2306:
[----:B------:R-:W2:Y:S04]  /*1150*/  LDG.E.STRONG.GPU R11, desc[UR8][R8.64] ;  /* 0x00000008080b7981 */ /* 0x000ea8000c1ef900 */
[----:B--2---:R-:W-:Y:S01]  /*1160*/  CCTL.IVALL ;  /* 0x00000000ff00798f */ /* 0x004fe20002000000 */
[----:B------:R-:W-:Y:S05]  /*1170*/  YIELD ;  /* 0x0000000000007946 */ /* 0x000fea0003800000 */
[----:B------:R-:W-:-:S13]  /*1180*/  ISETP.NE.AND P1, PT, R11, R14, PT ;  /* 0x0000000e0b00720c */ /* 0x000fda0003f25270 */
[----:B------:R-:W-:Y:S05]  /*1190*/  @P1 BRA `(.L_x_2306) ;  /* 0xfffffffc00ec1947 */ /* 0x000fea000383ffff */
.L_x_2305:
        /* <DEDUP_REMOVED lines=11> */
.L_x_2308:
        /* <DEDUP_REMOVED lines=63> */
.L_x_2307:
        /* <DEDUP_REMOVED lines=19> */
.L_x_2310:
[----:B------:R-:W-:Y:S05]  /*1770*/  BSYNC B0 ;  /* 0x0000000000007941 */ /* 0x000fea0003800000 */
.L_x_2309:
        /* <DEDUP_REMOVED lines=32> */
.L_x_2304:
        /* <DEDUP_REMOVED lines=41> */
[----:B--2---:R-:W-:Y:S02]  /*1c10*/  HADD2.F32 R13, -RZ, R13.H0_H0 ;  /* 0x2000000dff0d7230 */ /* 0x004fe40000004100 */
[----:B---3--:R-:W-:Y:S02]  /*1c20*/  HADD2.F32 R16, -RZ, R24.H0_H0 ;  /* 0x20000018ff107230 */ /* 0x008fe40000004100 */
[----:B-----5:R-:W-:Y:S02]  /*1c30*/  HADD2.F32 R14, -RZ, R10.H0_H0 ;  /* 0x2000000aff0e7230 */ /* 0x020fe40000004100 */
[----:B------:R-:W-:Y:S02]  /*1c40*/  HADD2.F32 R15, -RZ, R15.H0_H0 ;  /* 0x2000000fff0f7230 */ /* 0x000fe40000004100 */
[----:B------:R-:W-:-:S03]  /*1c50*/  FFMA.FTZ R18, R13, R9, R16 ;  /* 0x000000090d127223 */ /* 0x000fc60000010010 */
        /* <DEDUP_REMOVED lines=12> */
.L_x_2311:
        /* <DEDUP_REMOVED lines=14> */
.L_x_2313:
[----:B------:R-:W-:Y:S05]  /*1e00*/  BSYNC B0 ;  /* 0x0000000000007941 */ /* 0x000fea0003800000 */
.L_x_2312:
        /* <DEDUP_REMOVED lines=52> */
.L_x_2314:
        /* <DEDUP_REMOVED lines=14> */
.L_x_2316:
[----:B------:R-:W-:Y:S05]  /*2230*/  BSYNC B0 ;  /* 0x0000000000007941 */ /* 0x000fea0003800000 */
.L_x_2315:
        /* <DEDUP_REMOVED lines=11> */
.L_x_2317:
        /* <DEDUP_REMOVED lines=14> */
.L_x_2319:
[----:B------:R-:W-:Y:S05]  /*23d0*/  BSYNC B0 ;  /* 0x0000000000007941 */ /* 0x000fea0003800000 */
.L_x_2318:
        /* <DEDUP_REMOVED lines=11> */
.L_x_2320:
        /* <DEDUP_REMOVED lines=14> */
.L_x_2322:
[----:B------:R-:W-:Y:S05]  /*2570*/  BSYNC B0 ;  /* 0x0000000000007941 */ /* 0x000fea0003800000 */
.L_x_2321:
[----:B------:R-:W3:Y:S01]  /*2580*/  LDC R2, c[0x0][0x10] ;  /* 0x00000400ff027b82 */ /* 0x000ee20000000800 */
[----:B------:R-:W-:Y:S02]  /*2590*/  IADD3 R17, R17, 0x1, RZ ;  /* 0x0000000111117810 */ /* 0x000fe40007ffe0ff */
[----:B---3--:R-:W-:-:S04]  /*25a0*/  IADD3 R23, R2, R23, RZ ;  /* 0x0000001702177210 */ /* 0x008fc80007ffe0ff */
[----:B------:R-:W-:-:S13]  /*25b0*/  ISETP.GE.AND P1, PT, R23, UR4, PT ;  /* 0x0000000417007c0c */ /* 0x000fda000bf26270 */
[----:B------:R-:W-:Y:S05]  /*25c0*/  @!P1 BRA `(.L_x_2323) ;  /* 0xffffffdc00109947 */ /* 0x000fea000383ffff */
[----:B------:R-:W-:Y:S05]  /*25d0*/  EXIT ;  /* 0x000000000000794d */ /* 0x000fea0003800000 */
.L_x_2324:
        /* <DEDUP_REMOVED lines=10> */
.L_x_3269:


//--------------------- .text._Z35group_norm_nhwc_fwd_one_pass_kernelI11Bf16IOFp16WLi256ELi42ELi672EEv26Group_norm_nhwc_fwd_params --------------------------
	.section	.text._Z35group_norm_nhwc_fwd_one_pass_kernelI11Bf16IOFp16WLi256ELi42ELi672EEv26Group_norm_nhwc_fwd_params,"ax",@progbits
	.align	128
        .global         _Z35group_norm_nhwc_fwd_one_pass_kernelI11Bf16IOFp16WLi256ELi42ELi672EEv26Group_norm_nhwc_fwd_params
        .type           _Z35group_norm_nhwc_fwd_one_pass_kernelI11Bf16IOFp16WLi256ELi42ELi672EEv26Group_norm_nhwc_fwd_params,@function
        .size           _Z35group_norm_nhwc_fwd_one_pass_kernelI11Bf16IOFp16WLi256ELi42ELi672EEv26Group_norm_nhwc_fwd_params,(.L_x_3270 - _Z35group_norm_nhwc_fwd_one_pass_kernelI11Bf16IOFp16WLi256ELi42ELi672EEv26Group_norm_nhwc_fwd_params)
        .other          _Z35group_norm_nhwc_fwd_one_pass_kernelI11Bf16IOFp16WLi256ELi42ELi672EEv26Group_norm_nhwc_fwd_params,@"STO_CUDA_ENTRY STV_DEFAULT"
_Z35group_norm_nhwc_fwd_one_pass_kernelI11Bf16IOFp16WLi256ELi42ELi672EEv26Group_norm_nhwc_fwd_params:
.text._Z35group_norm_nhwc_fwd_one_pass_kernelI11Bf16IOFp16WLi256ELi42ELi672EEv26Group_norm_nhwc_fwd_params:
        /* <DEDUP_REMOVED lines=40> */
.L_x_2358:
        /* <DEDUP_REMOVED lines=308> */
.L_x_2326:
[----:B------:R-:W-:Y:S05]  /*15c0*/  BSYNC B0 ;  /* 0x0000000000007941 */ /* 0x000fea0003800000 */
.L_x_2325:
        /* <DEDUP_REMOVED lines=36> */
.L_x_2329:
[----:B--2---:R-:W2:Y:S04]  /*1810*/  LDG.E.STRONG.GPU R22, desc[UR8][R20.64] ;  /* 0x0000000814167981 */ /* 0x004ea8000c1ef900 */
[----:B--2---:R-:W-:Y:S01]  /*1820*/  CCTL.IVALL ;  /* 0x00000000ff00798f */ /* 0x004fe20002000000 */
[----:B------:R-:W-:Y:S05]  /*1830*/  YIELD ;  /* 0x0000000000007946 */ /* 0x000fea0003800000 */
[----:B------:R-:W-:-:S13]  /*1840*/  ISETP.NE.AND P1, PT, R22, R55, PT ;  /* 0x000000371600720c */ /* 0x000fda0003f25270 */
[----:B------:R-:W-:Y:S05]  /*1850*/  @P1 BRA `(.L_x_2329) ;  /* 0xfffffffc00ec1947 */ /* 0x000fea000383ffff */
.L_x_2328:
        /* <DEDUP_REMOVED lines=11> */
.L_x_2331:
        /* <DEDUP_REMOVED lines=63> */
.L_x_2330:
        /* <DEDUP_REMOVED lines=19> */
.L_x_2333:
[----:B------:R-:W-:Y:S05]  /*1e30*/  BSYNC B0 ;  /* 0x0000000000007941 */ /* 0x000fea0003800000 */
.L_x_2332:
        /* <DEDUP_REMOVED lines=32> */
.L_x_2327:
        /* <DEDUP_REMOVED lines=88> */
[----:B--2---:R-:W-:-:S02]  /*25c0*/  HADD2.F32 R22, -RZ, R54.H0_H0 ;  /* 0x20000036ff167230 */ /* 0x004fc40000004100 */
[----:B---3--:R-:W-:Y:S02]  /*25d0*/  HADD2.F32 R20, -RZ, R52.H0_H0 ;  /* 0x20000034ff147230 */ /* 0x008fe40000004100 */
[----:B----4-:R-:W-:Y:S02]  /*25e0*/  HADD2.F32 R23, -RZ, R32.H0_H0 ;  /* 0x20000020ff177230 */ /* 0x010fe40000004100 */
[----:B------:R-:W-:Y:S01]  /*25f0*/  FMUL.FTZ R32, R71, R16 ;  /* 0x0000001047207220 */ /* 0x000fe20000410000 */
[----:B-----5:R-:W-:Y:S02]  /*2600*/  HADD2.F32 R21, -RZ, R53.H0_H0 ;  /* 0x20000035ff157230 */ /* 0x020fe40000004100 */
        /* <DEDUP_REMOVED lines=13> */
.L_x_2334:
        /* <DEDUP_REMOVED lines=14> */
.L_x_2336:
[----:B------:R-:W-:Y:S05]  /*27c0*/  BSYNC B0 ;  /* 0x0000000000007941 */ /* 0x000fea0003800000 */
.L_x_2335:
        /* <DEDUP_REMOVED lines=13> */
.L_x_2337:
        /* <DEDUP_REMOVED lines=14> */
.L_x_2339:
[----:B------:R-:W-:Y:S05]  /*2980*/  BSYNC B0 ;  /* 0x0000000000007941 */ /* 0x000fea0003800000 */
.L_x_2338:
        /* <DEDUP_REMOVED lines=13> */
.L_x_2340:
        /* <DEDUP_REMOVED lines=14> */
.L_x_2342:
[----:B------:R-:W-:Y:S05]  /*2b40*/  BSYNC B0 ;  /* 0x0000000000007941 */ /* 0x000fea0003800000 */
.L_x_2341:
        /* <DEDUP_REMOVED lines=36> */
.L_x_2343:
        /* <DEDUP_REMOVED lines=14> */
.L_x_2345:
[----:B------:R-:W-:Y:S05]  /*2e70*/  BSYNC B0 ;  /* 0x0000000000007941 */ /* 0x000fea0003800000 */
.L_x_2344:
        /* <DEDUP_REMOVED lines=11> */
.L_x_2346:
        /* <DEDUP_REMOVED lines=14> */
.L_x_2348:
[----:B------:R-:W-:Y:S05]  /*3010*/  BSYNC B0 ;  /* 0x0000000000007941 */ /* 0x000fea0003800000 */
.L_x_2347:
        /* <DEDUP_REMOVED lines=11> */
.L_x_2349:
        /* <DEDUP_REMOVED lines=14> */
.L_x_2351:
[----:B------:R-:W-:Y:S05]  /*31b0*/  BSYNC B0 ;  /* 0x0000000000007941 */ /* 0x000fea0003800000 */
.L_x_2350:
        /* <DEDUP_REMOVED lines=11> */
.L_x_2352:
        /* <DEDUP_REMOVED lines=14> */
.L_x_2354:
[----:B------:R-:W-:Y:S05]  /*3350*/  BSYNC B0 ;  /* 0x0000000000007941 */ /* 0x000fea0003800000 */
.L_x_2353:
        /* <DEDUP_REMOVED lines=11> */
.L_x_2355:
        /* <DEDUP_REMOVED lines=13> */
.L_x_2357:
[----:B------:R-:W-:Y:S05]  /*34e0*/  BSYNC B0 ;  /* 0x0000000000007941 */ /* 0x000fea0003800000 */
.L_x_2356:
[----:B----4-:R-:W4:Y:S01]  /*34f0*/  LDC R17, c[0x0][0x10] ;  /* 0x00000400ff117b82 */ /* 0x010f220000000800 */
[----:B------:R-:W-:Y:S02]  /*3500*/  IADD3 R6, R6, 0x1, RZ ;  /* 0x0000000106067810 */ /* 0x000fe40007ffe0ff */
[----:B----4-:R-:W-:-:S04]  /*3510*/  IADD3 R4, R17, R4, RZ ;  /* 0x0000000411047210 */ /* 0x010fc80007ffe0ff */
[----:B------:R-:W-:-:S13]  /*3520*/  ISETP.GE.AND P1, PT, R4, UR4, PT ;  /* 0x0000000404007c0c */ /* 0x000fda000bf26270 */
[----:B------:R-:W-:Y:S05]  /*3530*/  @!P1 BRA `(.L_x_2358) ;  /* 0xffffffcc00509947 */ /* 0x000fea000383ffff */
[----:B------:R-:W-:Y:S05]  /*3540*/  EXIT ;  /* 0x000000000000794d */ /* 0x000fea0003800000 */
.L_x_2359:
        /* <DEDUP_REMOVED lines=11> */
.L_x_3270:


//--------------------- .text._Z35group_norm_nhwc_fwd_one_pass_kernelI11Bf16IOFp16WLi512ELi42ELi672EEv26Group_norm_nhwc_fwd_params --------------------------
	.section	.text._Z35group_norm_nhwc_fwd_one_pass_kernelI11Bf16IOFp16WLi512ELi42ELi672EEv26Group_norm_nhwc_fwd_params,"ax",@progbits
	.align	128
        .global         _Z35group_norm_nhwc_fwd_one_pass_kernelI11Bf16IOFp16WLi512ELi42ELi672EEv26Group_norm_nhwc_fwd_params
        .type           _Z35group_norm_nhwc_fwd_one_pass_kernelI11Bf16IOFp16WLi512ELi42ELi672EEv26Group_norm_nhwc_fwd_params,@function
        .size           _Z35group_norm_nhwc_fwd_one_pass_kernelI11Bf16IOFp16WLi512ELi42ELi672EEv26Group_norm_nhwc_fwd_params,(.L_x_3271 - _Z35group_norm_nhwc_fwd_one_pass_kernelI11Bf16IOFp16WLi512ELi42ELi672EEv26Group_norm_nhwc_fwd_params)
        .other          _Z35group_norm_nhwc_fwd_one_pass_kernelI11Bf16IOFp16WLi512ELi42ELi672EEv26Group_norm_nhwc_fwd_params,@"STO_CUDA_ENTRY STV_DEFAULT"
_Z35group_norm_nhwc_fwd_one_pass_kernelI11Bf16IOFp16WLi512ELi42ELi672EEv26Group_norm_nhwc_fwd_params:
.text._Z35group_norm_nhwc_fwd_one_pass_kernelI11Bf16IOFp16WLi512ELi42ELi672EEv26Group_norm_nhwc_fwd_params:
        /* <DEDUP_REMOVED lines=49> */
.L_x_2417:
        /* <DEDUP_REMOVED lines=39> */
[----:B------:R-:W-:Y:S02]  /*0580*/  ISETP.GE.U32.AND P1, PT, R8, UR16, PT ;  /* 0x0000001008007c0c */ /* 0x000fe4000bf26070 */
[----:B------:R-:W-:Y:S02]  /*0590*/  MOV R23, R17 ;  /* 0x0000001100177202 */ /* 0x000fe40000000f00 */
[----:B------:R-:W-:Y:S02]  /*05a0*/  ISETP.GE.AND.EX P1, PT, R39, UR17, PT, P1 ;  /* 0x0000001127007c0c */ /* 0x000fe4000bf26310 */
[----:B------:R-:W-:Y:S02]  /*05b0*/  @!P3 IADD3 R23, -R23, RZ, RZ ;  /* 0x000000ff1717b210 */ /* 0x000fe40007ffe1ff */
[----:B------:R-:W-:-:S02]  /*05c0*/  @!P2 LOP3.LUT R23, RZ, R22, RZ, 0x33, !PT ;  /* 0x00000016ff17a212 */ /* 0x000fc400078e33ff */
[----:B------:R-:W-:Y:S02]  /*05d0*/  ISETP.GT.U32.OR P1, PT, R0, 0x29f, P1 ;  /* 0x0000029f0000780c */ /* 0x000fe40000f24470 */
[----:B------:R-:W-:Y:S02]  /*05e0*/  IADD3 R43, -R23, RZ, RZ ;  /* 0x000000ff172b7210 */ /* 0x000fe40007ffe1ff */
[----:B------:R-:W-:Y:S02]  /*05f0*/  SHF.R.S32.HI R16, RZ, 0x1f, R23 ;  /* 0x0000001fff107819 */ /* 0x000fe40000011417 */
[----:B------:R-:W-:Y:S01]  /*0600*/  ISETP.GE.U32.AND P3, PT, R9, UR16, PT ;  /* 0x0000001009007c0c */ /* 0x000fe2000bf66070 */
[----:B------:R-:W-:Y:S02]  /*0610*/  IMAD R43, R22, R43, UR6 ;  /* 0x00000006162b7e24 */ /* 0x000fe4000f8e022b */
        /* <DEDUP_REMOVED lines=11> */
[----:B------:R-:W-:-:S04]  /*06d0*/  IMAD.WIDE.U32 R70, R23, UR14, R70 ;  /* 0x0000000e17467c25 */ /* 0x000fc8000f8e0046 */
[----:B------:R-:W-:Y:S01]  /*06e0*/  @!P5 IMAD.MOV.U32 R32, RZ, RZ, R70 ;  /* 0x000000ffff20d224 */ /* 0x000fe200078e0046 */
[----:B------:R-:W-:Y:S02]  /*06f0*/  IADD3 R73, R71, R73, RZ ;  /* 0x0000004947497210 */ /* 0x000fe40007ffe0ff */
[----:B------:R-:W4:Y:S01]  /*0700*/  @!P4 LDC.64 R22, c[0x0][0x220] ;  /* 0x00008800ff16cb82 */ /* 0x000f220000000a00 */
[----:B------:R-:W-:Y:S01]  /*0710*/  @P0 MOV R72, R70 ;  /* 0x0000004600480202 */ /* 0x000fe20000000f00 */
[----:B---3--:R-:W-:-:S04]  /*0720*/  @!P4 IMAD R31, R31, R16, RZ ;  /* 0x000000101f1fc224 */ /* 0x008fc800078e02ff */
[----:B------:R-:W-:Y:S02]  /*0730*/  @P0 IMAD.WIDE.U32 R26, R59, R20, R72 ;  /* 0x000000143b1a0225 */ /* 0x000fe400078e0048 */
[----:B------:R-:W3:Y:S02]  /*0740*/  @!P1 LDC.64 R20, c[0x0][0x270] ;  /* 0x00009c00ff149b82 */ /* 0x000ee40000000a00 */
[----:B------:R-:W-:Y:S01]  /*0750*/  @!P4 IMAD R31, R6, R17, R31 ;  /* 0x00000011061fc224 */ /* 0x000fe200078e021f */
[----:B------:R-:W-:Y:S02]  /*0760*/  @P0 IADD3 R27, R27, R35, RZ ;  /* 0x000000231b1b0210 */ /* 0x000fe40007ffe0ff */
[C---:B-1----:R-:W-:Y:S01]  /*0770*/  @P0 LEA R28, P2, R26.reuse, R28, 0x1 ;  /* 0x0000001c1a1c0211 */ /* 0x042fe200078408ff */
[----:B0-----:R-:W-:Y:S01]  /*0780*/  @!P5 IMAD R30, R33, R18, RZ ;  /* 0x00000012211ed224 */ /* 0x001fe200078e02ff */
[----:B------:R-:W-:Y:S02]  /*0790*/  SHF.R.S32.HI R35, RZ, 0x1f, R10 ;  /* 0x0000001fff237819 */ /* 0x000fe4000001140a */
[----:B------:R-:W-:Y:S01]  /*07a0*/  @P0 LEA.HI.X R29, R26, R29, R27, 0x1, P2 ;  /* 0x0000001d1a1d0211 */ /* 0x000fe200010f0c1b */
[----:B------:R-:W-:Y:S01]  /*07b0*/  @!P5 IMAD R45, R7, R19, R30 ;  /* 0x00000013072dd224 */ /* 0x000fe200078e021e */
[----:B------:R-:W-:-:S02]  /*07c0*/  @!P4 MOV R26, R70 ;  /* 0x00000046001ac202 */ /* 0x000fc40000000f00 */
[-C--:B------:R-:W-:Y:S02]  /*07d0*/  @!P4 MOV R27, R73.reuse ;  /* 0x00000049001bc202 */ /* 0x080fe40000000f00 */
[----:B------:R-:W-:Y:S02]  /*07e0*/  ISETP.GE.U32.AND P2, PT, R10, UR16, PT ;  /* 0x000000100a007c0c */ /* 0x000fe4000bf46070 */
[----:B------:R-:W-:Y:S01]  /*07f0*/  @!P5 MOV R33, R73 ;  /* 0x000000490021d202 */ /* 0x000fe20000000f00 */
[----:B------:R-:W-:Y:S01]  /*0800*/  @!P4 IMAD.WIDE.U32 R26, R6, R16, R26 ;  /* 0x00000010061ac225 */ /* 0x000fe200078e001a */
[----:B------:R-:W-:Y:S01]  /*0810*/  ISETP.GE.AND.EX P2, PT, R35, UR17, PT, P2 ;  /* 0x0000001123007c0c */ /* 0x000fe2000bf46320 */
[----:B------:R-:W0:Y:S02]  /*0820*/  @!P3 LDC.64 R16, c[0x0][0x270] ;  /* 0x00009c00ff10bb82 */ /* 0x000e240000000a00 */
[----:B------:R-:W-:Y:S01]  /*0830*/  @!P5 IMAD.WIDE.U32 R32, R7, R18, R32 ;  /* 0x000000120720d225 */ /* 0x000fe200078e0020 */
[----:B------:R-:W-:-:S02]  /*0840*/  @!P4 IADD3 R27, R27, R31, RZ ;  /* 0x0000001f1b1bc210 */ /* 0x000fc40007ffe0ff */
[----:B----4-:R-:W-:Y:S01]  /*0850*/  @!P4 LEA R30, P6, R26, R22, 0x1 ;  /* 0x000000161a1ec211 */ /* 0x010fe200078c08ff */
[----:B---3--:R-:W-:Y:S01]  /*0860*/  @!P1 IMAD R39, R39, R20, RZ ;  /* 0x0000001427279224 */ /* 0x008fe200078e02ff */
[----:B------:R-:W-:Y:S01]  /*0870*/  ISETP.GT.U32.OR P2, PT, R0, 0x29f, P2 ;  /* 0x0000029f0000780c */ /* 0x000fe20001744470 */
[----:B------:R-:W1:Y:S01]  /*0880*/  @!P1 LDC.64 R18, c[0x0][0x220] ;  /* 0x00008800ff129b82 */ /* 0x000e620000000a00 */
[----:B------:R-:W-:Y:S02]  /*0890*/  @!P4 LEA.HI.X R31, R26, R23, R27, 0x1, P6 ;  /* 0x000000171a1fc211 */ /* 0x000fe400030f0c1b */
[----:B------:R-:W-:Y:S02]  /*08a0*/  @!P5 IADD3 R27, R33, R45, RZ ;  /* 0x0000002d211bd210 */ /* 0x000fe40007ffe0ff */
[C---:B--2---:R-:W-:Y:S01]  /*08b0*/  @!P5 LEA R26, P6, R32.reuse, R24, 0x1 ;  /* 0x00000018201ad211 */ /* 0x044fe200078c08ff */
[----:B------:R0:W2:Y:S01]  /*08c0*/  @!P4 LDG.E R44, desc[UR10][R30.64] ;  /* 0x0000000a1e2cc981 */ /* 0x0000a2000c1e1900 */
[----:B------:R-:W-:Y:S01]  /*08d0*/  @!P1 MOV R33, R73 ;  /* 0x0000004900219202 */ /* 0x000fe20000000f00 */
[----:B------:R-:W3:Y:S01]  /*08e0*/  @!P3 LDC.64 R22, c[0x0][0x220] ;  /* 0x00008800ff16bb82 */ /* 0x000ee20000000a00 */
[----:B------:R-:W-:Y:S01]  /*08f0*/  @!P5 LEA.HI.X R27, R32, R25, R27, 0x1, P6 ;  /* 0x00000019201bd211 */ /* 0x000fe200030f0c1b */
[----:B------:R-:W-:Y:S01]  /*0900*/  @!P1 IMAD R25, R8, R21, R39 ;  /* 0x0000001508199224 */ /* 0x000fe200078e0227 */
[----:B------:R-:W-:-:S02]  /*0910*/  @!P1 MOV R32, R70 ;  /* 0x0000004600209202 */ /* 0x000fc40000000f00 */
[----:B------:R-:W-:Y:S02]  /*0920*/  SHF.R.S32.HI R39, RZ, 0x1f, R11 ;  /* 0x0000001fff277819 */ /* 0x000fe4000001140b */
[----:B------:R-:W-:Y:S01]  /*0930*/  ISETP.GE.U32.AND P6, PT, R11, UR16, PT ;  /* 0x000000100b007c0c */ /* 0x000fe2000bfc6070 */
[----:B------:R-:W-:Y:S01]  /*0940*/  @!P1 IMAD.WIDE.U32 R32, R8, R20, R32 ;  /* 0x0000001408209225 */ /* 0x000fe200078e0020 */
[----:B------:R-:W-:Y:S01]  /*0950*/  MOV R45, RZ ;  /* 0x000000ff002d7202 */ /* 0x000fe20000000f00 */
[----:B------:R-:W4:Y:S01]  /*0960*/  @!P2 LDC.64 R20, c[0x0][0x270] ;  /* 0x00009c00ff14ab82 */ /* 0x000f220000000a00 */
[----:B------:R-:W-:Y:S01]  /*0970*/  ISETP.GE.AND.EX P6, PT, R39, UR17, PT, P6 ;  /* 0x0000001127007c0c */ /* 0x000fe2000bfc6360 */
[----:B0-----:R-:W-:Y:S01]  /*0980*/  @!P3 IMAD R30, R37, R16, RZ ;  /* 0x00000010251eb224 */ /* 0x001fe200078e02ff */
[----:B------:R-:W-:Y:S02]  /*0990*/  @!P1 IADD3 R25, R33, R25, RZ ;  /* 0x0000001921199210 */ /* 0x000fe40007ffe0ff */
[----:B------:R-:W-:Y:S01]  /*09a0*/  ISETP.GT.U32.OR P6, PT, R0, 0x29f, P6 ;  /* 0x0000029f0000780c */ /* 0x000fe200037c4470 */
[----:B------:R-:W-:Y:S01]  /*09b0*/  @!P3 IMAD R17, R9, R17, R30 ;  /* 0x000000110911b224 */ /* 0x000fe200078e021e */
[----:B-1----:R-:W-:Y:S01]  /*09c0*/  @!P1 LEA R24, P4, R32, R18, 0x1 ;  /* 0x0000001220189211 */ /* 0x002fe200078808ff */
[----:B------:R0:W5:Y:S01]  /*09d0*/  @!P5 LDG.E R45, desc[UR10][R26.64] ;  /* 0x0000000a1a2dd981 */ /* 0x000162000c1e1900 */
[----:B------:R-:W-:-:S02]  /*09e0*/  @!P3 MOV R30, R70 ;  /* 0x00000046001eb202 */ /* 0x000fc40000000f00 */
[----:B------:R-:W-:Y:S02]  /*09f0*/  CS2R R46, SRZ ;  /* 0x00000000002e7805 */ /* 0x000fe4000001ff00 */
[----:B------:R-:W-:Y:S02]  /*0a00*/  @!P3 MOV R31, R73 ;  /* 0x00000049001fb202 */ /* 0x000fe40000000f00 */
[----:B------:R-:W-:Y:S02]  /*0a10*/  @!P1 LEA.HI.X R25, R32, R19, R25, 0x1, P4 ;  /* 0x0000001320199211 */ /* 0x000fe400020f0c19 */
[----:B------:R-:W-:Y:S01]  /*0a20*/  SHF.R.S32.HI R37, RZ, 0x1f, R12 ;  /* 0x0000001fff257819 */ /* 0x000fe2000001140c */
[----:B------:R-:W-:Y:S01]  /*0a30*/  @!P3 IMAD.WIDE.U32 R30, R9, R16, R30 ;  /* 0x00000010091eb225 */ /* 0x000fe200078e001e */
[----:B------:R-:W-:Y:S01]  /*0a40*/  ISETP.GE.U32.AND P4, PT, R12, UR16, PT ;  /* 0x000000100c007c0c */ /* 0x000fe2000bf86070 */
[----:B------:R-:W1:Y:S01]  /*0a50*/  @!P2 LDC.64 R18, c[0x0][0x220] ;  /* 0x00008800ff12ab82 */ /* 0x000e620000000a00 */
[----:B------:R-:W-:Y:S01]  /*0a60*/  SHF.R.S32.HI R49, RZ, 0x1f, R58 ;  /* 0x0000001fff317819 */ /* 0x000fe2000001143a */
[----:B------:R-:W5:Y:S01]  /*0a70*/  @!P1 LDG.E R46, desc[UR10][R24.64] ;  /* 0x0000000a182e9981 */ /* 0x000f62000c1e1900 */
[----:B------:R-:W-:-:S02]  /*0a80*/  ISETP.GE.AND.EX P4, PT, R37, UR17, PT, P4 ;  /* 0x0000001125007c0c */ /* 0x000fc4000bf86340 */
[----:B0-----:R-:W-:Y:S01]  /*0a90*/  @!P3 IADD3 R26, R31, R17, RZ ;  /* 0x000000111f1ab210 */ /* 0x001fe20007ffe0ff */
[----:B----4-:R-:W-:Y:S01]  /*0aa0*/  @!P2 IMAD R35, R35, R20, RZ ;  /* 0x000000142323a224 */ /* 0x010fe200078e02ff */
[----:B---3--:R-:W-:Y:S01]  /*0ab0*/  @!P3 LEA R22, P5, R30, R22, 0x1 ;  /* 0x000000161e16b211 */ /* 0x008fe200078a08ff */
[----:B------:R-:W0:Y:S01]  /*0ac0*/  @!P6 LDC.64 R16, c[0x0][0x270] ;  /* 0x00009c00ff10eb82 */ /* 0x000e220000000a00 */
[----:B------:R-:W-:Y:S02]  /*0ad0*/  ISETP.GT.U32.OR P4, PT, R0, 0x29f, P4 ;  /* 0x0000029f0000780c */ /* 0x000fe40002784470 */
[----:B------:R-:W-:Y:S01]  /*0ae0*/  @!P3 LEA.HI.X R23, R30, R23, R26, 0x1, P5 ;  /* 0x000000171e17b211 */ /* 0x000fe200028f0c1a */
[----:B------:R-:W-:-:S04]  /*0af0*/  @!P2 IMAD R27, R10, R21, R35 ;  /* 0x000000150a1ba224 */ /* 0x000fc800078e0223 */
[----:B------:R3:W4:Y:S01]  /*0b00*/  @!P3 LDG.E R47, desc[UR10][R22.64] ;  /* 0x0000000a162fb981 */ /* 0x000722000c1e1900 */
[----:B------:R-:W-:Y:S01]  /*0b10*/  ISETP.GE.U32.AND P3, PT, R58, UR16, PT ;  /* 0x000000103a007c0c */ /* 0x000fe2000bf66070 */
[----:B------:R-:W0:Y:S01]  /*0b20*/  @!P6 LDC.64 R34, c[0x0][0x220] ;  /* 0x00008800ff22eb82 */ /* 0x000e220000000a00 */
[----:B------:R-:W-:Y:S02]  /*0b30*/  SHF.R.S32.HI R31, RZ, 0x1f, R13 ;  /* 0x0000001fff1f7819 */ /* 0x000fe4000001140d */
[----:B------:R-:W-:Y:S02]  /*0b40*/  ISETP.GE.U32.AND P1, PT, R13, UR16, PT ;  /* 0x000000100d007c0c */ /* 0x000fe4000bf26070 */
[----:B---3--:R-:W-:-:S03]  /*0b50*/  @!P2 MOV R22, R70 ;  /* 0x000000460016a202 */ /* 0x008fc60000000f00 */
[----:B------:R-:W3:Y:S01]  /*0b60*/  @!P4 LDC.64 R32, c[0x0][0x270] ;  /* 0x00009c00ff20cb82 */ /* 0x000ee20000000a00 */
[----:B------:R-:W-:Y:S02]  /*0b70*/  @!P2 MOV R23, R73 ;  /* 0x000000490017a202 */ /* 0x000fe40000000f00 */
[----:B------:R-:W-:Y:S01]  /*0b80*/  ISETP.GE.AND.EX P3, PT, R49, UR17, PT, P3 ;  /* 0x0000001131007c0c */ /* 0x000fe2000bf66330 */
[----:B------:R-:W-:Y:S01]  /*0b90*/  @!P2 IMAD.WIDE.U32 R20, R10, R20, R22 ;  /* 0x000000140a14a225 */ /* 0x000fe200078e0016 */
[----:B------:R-:W-:Y:S02]  /*0ba0*/  ISETP.GE.AND.EX P1, PT, R31, UR17, PT, P1 ;  /* 0x000000111f007c0c */ /* 0x000fe4000bf26310 */
[----:B------:R-:W-:Y:S02]  /*0bb0*/  ISETP.GT.U32.OR P3, PT, R0, 0x29f, P3 ;  /* 0x0000029f0000780c */ /* 0x000fe40001f64470 */
[----:B------:R-:W-:Y:S02]  /*0bc0*/  @!P2 IADD3 R21, R21, R27, RZ ;  /* 0x0000001b1515a210 */ /* 0x000fe40007ffe0ff */
[----:B-1----:R-:W-:-:S02]  /*0bd0*/  @!P2 LEA R18, P5, R20, R18, 0x1 ;  /* 0x000000121412a211 */ /* 0x002fc400078a08ff */
[----:B------:R-:W-:Y:S01]  /*0be0*/  ISETP.GT.U32.OR P1, PT, R0, 0x29f, P1 ;  /* 0x0000029f0000780c */ /* 0x000fe20000f24470 */
[----:B------:R-:W-:Y:S01]  /*0bf0*/  HFMA2.MMA R48, -RZ, RZ, 0, 0 ;  /* 0x00000000ff307435 */ /* 0x000fe200000001ff */
[----:B------:R-:W-:Y:S01]  /*0c00*/  @!P2 LEA.HI.X R19, R20, R19, R21, 0x1, P5 ;  /* 0x000000131413a211 */ /* 0x000fe200028f0c15 */
[-C--:B0-----:R-:W-:Y:S01]  /*0c10*/  @!P6 IMAD R22, R39, R16.reuse, RZ ;  /* 0x000000102716e224 */ /* 0x081fe200078e02ff */
[----:B------:R-:W-:Y:S01]  /*0c20*/  @!P6 MOV R21, R73 ;  /* 0x000000490015e202 */ /* 0x000fe20000000f00 */
[----:B------:R-:W-:Y:S01]  /*0c30*/  @!P6 IMAD.MOV.U32 R20, RZ, RZ, R70 ;  /* 0x000000ffff14e224 */ /* 0x000fe200078e0046 */
[----:B------:R-:W-:Y:S02]  /*0c40*/  SHF.R.S32.HI R51, RZ, 0x1f, R4 ;  /* 0x0000001fff337819 */ /* 0x000fe40000011404 */
[----:B------:R-:W-:Y:S01]  /*0c50*/  ISETP.GE.U32.AND P5, PT, R4, UR16, PT ;  /* 0x0000001004007c0c */ /* 0x000fe2000bfa6070 */
[C---:B------:R-:W-:Y:S02]  /*0c60*/  @!P6 IMAD R25, R11.reuse, R17, R22 ;  /* 0x000000110b19e224 */ /* 0x040fe400078e0216 */
[----:B------:R-:W-:Y:S01]  /*0c70*/  @!P6 IMAD.WIDE.U32 R16, R11, R16, R20 ;  /* 0x000000100b10e225 */ /* 0x000fe200078e0014 */
[----:B------:R-:W-:Y:S01]  /*0c80*/  ISETP.GE.AND.EX P5, PT, R51, UR17, PT, P5 ;  /* 0x0000001133007c0c */ /* 0x000fe2000bfa6350 */
[----:B------:R-:W0:Y:S01]  /*0c90*/  @!P4 LDC.64 R22, c[0x0][0x220] ;  /* 0x00008800ff16cb82 */ /* 0x000e220000000a00 */
[----:B------:R1:W4:Y:S02]  /*0ca0*/  @!P2 LDG.E R48, desc[UR10][R18.64] ;  /* 0x0000000a1230a981 */ /* 0x000324000c1e1900 */
[----:B------:R-:W-:-:S02]  /*0cb0*/  ISETP.GT.U32.OR P2, PT, R0, 0x29f, P5 ;  /* 0x0000029f0000780c */ /* 0x000fc40002f44470 */
[----:B------:R-:W-:-:S03]  /*0cc0*/  @!P6 IADD3 R17, R17, R25, RZ ;  /* 0x000000191111e210 */ /* 0x000fc60007ffe0ff */
[----:B------:R-:W0:Y:S01]  /*0cd0*/  @!P3 LDC.64 R20, c[0x0][0x270] ;  /* 0x00009c00ff14bb82 */ /* 0x000e220000000a00 */
[----:B------:R-:W-:Y:S01]  /*0ce0*/  @!P6 LEA R34, P5, R16, R34, 0x1 ;  /* 0x000000221022e211 */ /* 0x000fe200078a08ff */
[----:B---3--:R-:W-:-:S06]  /*0cf0*/  @!P4 IMAD R37, R37, R32, RZ ;  /* 0x000000202525c224 */ /* 0x008fcc00078e02ff */
[----:B------:R-:W3:Y:S01]  /*0d00*/  @!P1 LDC.64 R26, c[0x0][0x270] ;  /* 0x00009c00ff1a9b82 */ /* 0x000ee20000000a00 */
[----:B------:R-:W-:Y:S02]  /*0d10*/  @!P6 LEA.HI.X R35, R16, R35, R17, 0x1, P5 ;  /* 0x000000231023e211 */ /* 0x000fe400028f0c11 */
[----:B------:R-:W-:Y:S02]  /*0d20*/  @!P4 MOV R16, R70 ;  /* 0x000000460010c202 */ /* 0x000fe40000000f00 */
[----:B------:R-:W-:Y:S02]  /*0d30*/  @!P4 MOV R17, R73 ;  /* 0x000000490011c202 */ /* 0x000fe40000000f00 */
[----:B------:R-:W-:Y:S01]  /*0d40*/  SHF.R.S32.HI R53, RZ, 0x1f, R5 ;  /* 0x0000001fff357819 */ /* 0x000fe20000011405 */
[----:B------:R-:W-:Y:S01]  /*0d50*/  HFMA2.MMA R50, -RZ, RZ, 0, 0 ;  /* 0x00000000ff327435 */ /* 0x000fe200000001ff */
[----:B------:R-:W-:Y:S01]  /*0d60*/  ISETP.GE.U32.AND P5, PT, R5, UR16, PT ;  /* 0x0000001005007c0c */ /* 0x000fe2000bfa6070 */
[C---:B------:R-:W-:Y:S01]  /*0d70*/  @!P4 IMAD R37, R12.reuse, R33, R37 ;  /* 0x000000210c25c224 */ /* 0x040fe200078e0225 */
[----:B------:R-:W3:Y:S01]  /*0d80*/  @!P3 LDC.64 R24, c[0x0][0x220] ;  /* 0x00008800ff18bb82 */ /* 0x000ee20000000a00 */
[----:B------:R-:W-:Y:S01]  /*0d90*/  @!P4 IMAD.WIDE.U32 R32, R12, R32, R16 ;  /* 0x000000200c20c225 */ /* 0x000fe200078e0010 */
[----:B------:R-:W-:-:S05]  /*0da0*/  ISETP.GE.AND.EX P5, PT, R53, UR17, PT, P5 ;  /* 0x0000001135007c0c */ /* 0x000fca000bfa6350 */
[----:B------:R0:W4:Y:S01]  /*0db0*/  @!P6 LDG.E R50, desc[UR10][R34.64] ;  /* 0x0000000a2232e981 */ /* 0x000122000c1e1900 */
[----:B------:R-:W3:Y:S01]  /*0dc0*/  @!P1 LDC.64 R16, c[0x0][0x220] ;  /* 0x00008800ff109b82 */ /* 0x000ee20000000a00 */
[----:B------:R-:W-:-:S07]  /*0dd0*/  ISETP.GT.U32.OR P5, PT, R0, 0x29f, P5 ;  /* 0x0000029f0000780c */ /* 0x000fce0002fa4470 */
[----:B-1----:R-:W1:Y:S01]  /*0de0*/  @!P2 LDC.64 R18, c[0x0][0x270] ;  /* 0x00009c00ff12ab82 */ /* 0x002e620000000a00 */
[----:B------:R-:W-:Y:S02]  /*0df0*/  @!P4 IADD3 R33, R33, R37, RZ ;  /* 0x000000252121c210 */ /* 0x000fe40007ffe0ff */
[C---:B0-----:R-:W-:Y:S01]  /*0e00*/  @!P4 LEA R30, P6, R32.reuse, R22, 0x1 ;  /* 0x00000016201ec211 */ /* 0x041fe200078c08ff */
[----:B------:R-:W-:Y:S01]  /*0e10*/  @!P3 IMAD R22, R49, R20, RZ ;  /* 0x000000143116b224 */ /* 0x000fe200078e02ff */
[----:B------:R-:W-:Y:S02]  /*0e20*/  @!P3 MOV R34, R70 ;  /* 0x000000460022b202 */ /* 0x000fe40000000f00 */
[----:B------:R-:W-:Y:S01]  /*0e30*/  @!P3 MOV R35, R73 ;  /* 0x000000490023b202 */ /* 0x000fe20000000f00 */
[----:B---3--:R-:W-:Y:S01]  /*0e40*/  @!P1 IMAD R36, R31, R26, RZ ;  /* 0x0000001a1f249224 */ /* 0x008fe200078e02ff */
[----:B------:R-:W-:Y:S01]  /*0e50*/  @!P4 LEA.HI.X R31, R32, R23, R33, 0x1, P6 ;  /* 0x00000017201fc211 */ /* 0x000fe200030f0c21 */
[C---:B------:R-:W-:Y:S01]  /*0e60*/  @!P3 IMAD R37, R58.reuse, R21, R22 ;  /* 0x000000153a25b224 */ /* 0x040fe200078e0216 */
[----:B------:R-:W-:Y:S01]  /*0e70*/  @!P1 MOV R32, R70 ;  /* 0x0000004600209202 */ /* 0x000fe20000000f00 */
[----:B------:R-:W-:Y:S01]  /*0e80*/  HFMA2.MMA R52, -RZ, RZ, 0, 0 ;  /* 0x00000000ff347435 */ /* 0x000fe200000001ff */
[----:B------:R-:W-:Y:S01]  /*0e90*/  @!P1 MOV R33, R73 ;  /* 0x0000004900219202 */ /* 0x000fe20000000f00 */
[----:B------:R-:W-:Y:S01]  /*0ea0*/  @!P3 IMAD.WIDE.U32 R34, R58, R20, R34 ;  /* 0x000000143a22b225 */ /* 0x000fe200078e0022 */
[----:B------:R-:W0:Y:S03]  /*0eb0*/  @!P5 LDC.64 R22, c[0x0][0x270] ;  /* 0x00009c00ff16db82 */ /* 0x000e260000000a00 */
[----:B------:R-:W-:-:S04]  /*0ec0*/  @!P1 IMAD R27, R13, R27, R36 ;  /* 0x0000001b0d1b9224 */ /* 0x000fc800078e0224 */
[----:B------:R3:W4:Y:S01]  /*0ed0*/  @!P4 LDG.E R52, desc[UR10][R30.64] ;  /* 0x0000000a1e34c981 */ /* 0x000722000c1e1900 */
[----:B------:R-:W0:Y:S01]  /*0ee0*/  @!P2 LDC.64 R20, c[0x0][0x220] ;  /* 0x00008800ff14ab82 */ /* 0x000e220000000a00 */
[----:B------:R-:W-:Y:S01]  /*0ef0*/  @!P1 IMAD.WIDE.U32 R32, R13, R26, R32 ;  /* 0x0000001a0d209225 */ /* 0x000fe200078e0020 */
[----:B------:R-:W-:-:S04]  /*0f00*/  @!P3 LEA R24, P4, R34, R24, 0x1 ;  /* 0x000000182218b211 */ /* 0x000fc800078808ff */
[----:B------:R-:W-:Y:S01]  /*0f10*/  @!P1 IADD3 R27, R33, R27, RZ ;  /* 0x0000001b211b9210 */ /* 0x000fe20007ffe0ff */
[----:B-1----:R-:W-:Y:S01]  /*0f20*/  @!P2 IMAD R33, R51, R18, RZ ;  /* 0x000000123321a224 */ /* 0x002fe200078e02ff */
[----:B------:R-:W-:Y:S02]  /*0f30*/  @!P1 LEA R26, P6, R32, R16, 0x1 ;  /* 0x00000010201a9211 */ /* 0x000fe400078c08ff */
[----:B------:R-:W-:Y:S01]  /*0f40*/  @!P3 IADD3 R16, R35, R37, RZ ;  /* 0x000000252310b210 */ /* 0x000fe20007ffe0ff */
[----:B------:R-:W-:Y:S01]  /*0f50*/  @!P2 IMAD R19, R4, R19, R33 ;  /* 0x000000130413a224 */ /* 0x000fe200078e0221 */
[----:B---3--:R-:W-:Y:S02]  /*0f60*/  @!P2 MOV R30, R70 ;  /* 0x00000046001ea202 */ /* 0x008fe40000000f00 */
[----:B------:R-:W-:Y:S02]  /*0f70*/  @!P3 LEA.HI.X R25, R34, R25, R16, 0x1, P4 ;  /* 0x000000192219b211 */ /* 0x000fe400020f0c10 */
[----:B------:R-:W-:-:S02]  /*0f80*/  @!P2 MOV R31, R73 ;  /* 0x00000049001fa202 */ /* 0x000fc40000000f00 */
[----:B------:R-:W-:Y:S02]  /*0f90*/  @!P1 LEA.HI.X R27, R32, R17, R27, 0x1, P6 ;  /* 0x00000011201b9211 */ /* 0x000fe400030f0c1b */
[----:B------:R-:W-:Y:S01]  /*0fa0*/  SHF.R.S32.HI R33, RZ, 0x1f, R14 ;  /* 0x0000001fff217819 */ /* 0x000fe2000001140e */
[----:B------:R-:W1:Y:S01]  /*0fb0*/  @!P5 LDC.64 R16, c[0x0][0x220] ;  /* 0x00008800ff10db82 */ /* 0x000e620000000a00 */
[----:B------:R-:W-:Y:S02]  /*0fc0*/  ISETP.GE.U32.AND P4, PT, R14, UR16, PT ;  /* 0x000000100e007c0c */ /* 0x000fe4000bf86070 */
[----:B------:R-:W-:Y:S01]  /*0fd0*/  CS2R R54, SRZ ;  /* 0x0000000000367805 */ /* 0x000fe2000001ff00 */
[----:B------:R-:W-:Y:S01]  /*0fe0*/  @!P2 IMAD.WIDE.U32 R30, R4, R18, R30 ;  /* 0x00000012041ea225 */ /* 0x000fe200078e001e */
[----:B------:R-:W-:-:S03]  /*0ff0*/  ISETP.GE.AND.EX P4, PT, R33, UR17, PT, P4 ;  /* 0x0000001121007c0c */ /* 0x000fc6000bf86340 */
[----:B------:R-:W-:Y:S01]  /*1000*/  @!P2 IMAD.IADD R19, R31, 0x1, R19 ;  /* 0x000000011f13a824 */ /* 0x000fe200078e0213 */
[----:B------:R3:W4:Y:S01]  /*1010*/  @!P3 LDG.E R54, desc[UR10][R24.64] ;  /* 0x0000000a1836b981 */ /* 0x000722000c1e1900 */
[----:B------:R-:W-:Y:S02]  /*1020*/  ISETP.GT.U32.OR P4, PT, R0, 0x29f, P4 ;  /* 0x0000029f0000780c */ /* 0x000fe40002784470 */
[C---:B0-----:R-:W-:Y:S01]  /*1030*/  @!P2 LEA R18, P6, R30.reuse, R20, 0x1 ;  /* 0x000000141e12a211 */ /* 0x041fe200078c08ff */
[----:B------:R-:W-:Y:S01]  /*1040*/  @!P5 IMAD R20, R53, R22, RZ ;  /* 0x000000163514d224 */ /* 0x000fe200078e02ff */
        /* <DEDUP_REMOVED lines=8> */
[----:B------:R0:W4:Y:S01]  /*10d0*/  @!P2 LDG.E R55, desc[UR10][R18.64] ;  /* 0x0000000a1237a981 */ /* 0x000122000c1e1900 */
[----:B------:R-:W-:Y:S01]  /*10e0*/  ISETP.GT.U32.OR P3, PT, R0, 0x29f, P3 ;  /* 0x0000029f0000780c */ /* 0x000fe20001f64470 */
[----:B------:R-:W-:Y:S01]  /*10f0*/  @!P5 IMAD.WIDE.U32 R22, R5, R22, R20 ;  /* 0x000000160516d225 */ /* 0x000fe200078e0014 */
[----:B------:R-:W-:-:S02]  /*1100*/  SHF.R.S32.HI R35, RZ, 0x1f, R40 ;  /* 0x0000001fff237819 */ /* 0x000fc40000011428 */
[----:B------:R-:W2:Y:S01]  /*1110*/  @!P4 LDC.64 R20, c[0x0][0x270] ;  /* 0x00009c00ff14cb82 */ /* 0x000ea20000000a00 */
[----:B------:R2:W4:Y:S01]  /*1120*/  @P0 LDG.E R56, desc[UR10][R28.64] ;  /* 0x0000000a1c380981 */ /* 0x000522000c1e1900 */
[----:B------:R-:W-:Y:S02]  /*1130*/  @!P5 IADD3 R23, R23, R31, RZ ;  /* 0x0000001f1717d210 */ /* 0x000fe40007ffe0ff */
[----:B-1----:R-:W-:-:S05]  /*1140*/  @!P5 LEA R30, P6, R22, R16, 0x1 ;  /* 0x00000010161ed211 */ /* 0x002fca00078c08ff */
[----:B---3--:R-:W1:Y:S01]  /*1150*/  @!P3 LDC.64 R24, c[0x0][0x270] ;  /* 0x00009c00ff18bb82 */ /* 0x008e620000000a00 */
[----:B------:R-:W-:Y:S02]  /*1160*/  @!P5 LEA.HI.X R31, R22, R17, R23, 0x1, P6 ;  /* 0x00000011161fd211 */ /* 0x000fe400030f0c17 */
[----:B------:R-:W-:Y:S02]  /*1170*/  ISETP.GE.U32.AND P6, PT, R40, UR16, PT ;  /* 0x0000001028007c0c */ /* 0x000fe4000bfc6070 */
[----:B------:R-:W-:Y:S01]  /*1180*/  SHF.R.S32.HI R37, RZ, 0x1f, R41 ;  /* 0x0000001fff257819 */ /* 0x000fe20000011429 */
[----:B------:R3:W4:Y:S01]  /*1190*/  @!P5 LDG.E R57, desc[UR10][R30.64] ;  /* 0x0000000a1e39d981 */ /* 0x000722000c1e1900 */
[----:B------:R-:W-:Y:S01]  /*11a0*/  ISETP.GE.AND.EX P6, PT, R35, UR17, PT, P6 ;  /* 0x0000001123007c0c */ /* 0x000fe2000bfc6360 */
[----:B------:R-:W3:Y:S01]  /*11b0*/  @!P4 LDC.64 R16, c[0x0][0x220] ;  /* 0x00008800ff10cb82 */ /* 0x000ee20000000a00 */
        /* <DEDUP_REMOVED lines=12> */
[----:B---3--:R-:W-:Y:S01]  /*1280*/  @!P3 MOV R30, R70 ;  /* 0x00000046001eb202 */ /* 0x008fe20000000f00 */
[----:B------:R-:W-:Y:S01]  /*1290*/  @!P4 IMAD.WIDE.U32 R32, R14, R20, R32 ;  /* 0x000000140e20c225 */ /* 0x000fe200078e0020 */
[----:B------:R-:W-:Y:S01]  /*12a0*/  @!P3 MOV R31, R73 ;  /* 0x00000049001fb202 */ /* 0x000fe20000000f00 */
[----:B------:R1:W3:Y:S03]  /*12b0*/  @!P1 LDG.E R61, desc[UR10][R26.64] ;  /* 0x0000000a1a3d9981 */ /* 0x0002e6000c1e1900 */
[----:B------:R-:W1:Y:S01]  /*12c0*/  @!P2 LDC.64 R20, c[0x0][0x270] ;  /* 0x00009c00ff14ab82 */ /* 0x000e620000000a00 */
[----:B------:R-:W-:Y:S01]  /*12d0*/  @!P3 IMAD R39, R15, R25, R28 ;  /* 0x000000190f27b224 */ /* 0x000fe200078e021c */
[----:B------:R-:W-:Y:S01]  /*12e0*/  @!P4 IADD3 R29, R33, R29, RZ ;  /* 0x0000001d211dc210 */ /* 0x000fe20007ffe0ff */
[----:B------:R-:W-:Y:S01]  /*12f0*/  @!P3 IMAD.WIDE.U32 R30, R15, R24, R30 ;  /* 0x000000180f1eb225 */ /* 0x000fe200078e001e */
[----:B------:R-:W-:-:S04]  /*1300*/  @!P4 LEA R28, P1, R32, R16, 0x1 ;  /* 0x00000010201cc211 */ /* 0x000fc800078208ff */
[----:B------:R-:W5:Y:S01]  /*1310*/  @!P6 LDC.64 R24, c[0x0][0x220] ;  /* 0x00008800ff18eb82 */ /* 0x000f620000000a00 */
[----:B------:R-:W-:Y:S02]  /*1320*/  @!P4 LEA.HI.X R29, R32, R17, R29, 0x1, P1 ;  /* 0x00000011201dc211 */ /* 0x000fe400008f0c1d */
[----:B------:R-:W-:Y:S02]  /*1330*/  @!P3 IADD3 R31, R31, R39, RZ ;  /* 0x000000271f1fb210 */ /* 0x000fe40007ffe0ff */
[C---:B0-----:R-:W-:Y:S02]  /*1340*/  @!P3 LEA R18, P1, R30.reuse, R18, 0x1 ;  /* 0x000000121e12b211 */ /* 0x041fe400078208ff */
[----:B------:R-:W-:Y:S01]  /*1350*/  CS2R R62, SRZ ;  /* 0x00000000003e7805 */ /* 0x000fe2000001ff00 */
[----:B------:R-:W0:Y:S01]  /*1360*/  @!P2 LDC.64 R16, c[0x0][0x220] ;  /* 0x00008800ff10ab82 */ /* 0x000e220000000a00 */
[----:B------:R-:W-:Y:S01]  /*1370*/  @!P3 LEA.HI.X R19, R30, R19, R31, 0x1, P1 ;  /* 0x000000131e13b211 */ /* 0x000fe200008f0c1f */
[----:B--2---:R-:W-:-:S03]  /*1380*/  @!P6 IMAD R35, R35, R22, RZ ;  /* 0x000000162323e224 */ /* 0x004fc600078e02ff */
[----:B------:R-:W2:Y:S04]  /*1390*/  @!P4 LDG.E R62, desc[UR10][R28.64] ;  /* 0x0000000a1c3ec981 */ /* 0x000ea8000c1e1900 */
[----:B------:R1:W2:Y:S01]  /*13a0*/  @!P3 LDG.E R63, desc[UR10][R18.64] ;  /* 0x0000000a123fb981 */ /* 0x0002a2000c1e1900 */
[----:B------:R-:W-:Y:S02]  /*13b0*/  @!P6 IMAD R35, R40, R23, R35 ;  /* 0x000000172823e224 */ /* 0x000fe400078e0223 */
[----:B-1----:R-:W-:Y:S01]  /*13c0*/  @!P2 IMAD R26, R37, R20, RZ ;  /* 0x00000014251aa224 */ /* 0x002fe200078e02ff */
[----:B------:R-:W-:Y:S02]  /*13d0*/  @!P6 MOV R18, R70 ;  /* 0x000000460012e202 */ /* 0x000fe40000000f00 */
        /* <DEDUP_REMOVED lines=8> */
[----:B-----5:R-:W-:-:S03]  /*1460*/  @!P6 LEA R24, P1, R22, R24, 0x1 ;  /* 0x000000181618e211 */ /* 0x020fc600078208ff */
[----:B------:R-:W-:Y:S01]  /*1470*/  @!P2 IMAD.IADD R21, R21, 0x1, R27 ;  /* 0x000000011515a824 */ /* 0x000fe200078e021b */
[----:B0-----:R-:W-:Y:S02]  /*1480*/  @!P2 LEA R16, P3, R20, R16, 0x1 ;  /* 0x000000101410a211 */ /* 0x001fe400078608ff */
[----:B------:R-:W-:Y:S02]  /*1490*/  @!P6 LEA.HI.X R25, R22, R25, R23, 0x1, P1 ;  /* 0x000000191619e211 */ /* 0x000fe400008f0c17 */
[----:B------:R-:W-:Y:S02]  /*14a0*/  MOV R67, RZ ;  /* 0x000000ff00437202 */ /* 0x000fe40000000f00 */
[----:B------:R-:W-:Y:S01]  /*14b0*/  @!P2 LEA.HI.X R17, R20, R17, R21, 0x1, P3 ;  /* 0x000000111411a211 */ /* 0x000fe200018f0c15 */
[----:B------:R0:W5:Y:S04]  /*14c0*/  @!P6 LDG.E R64, desc[UR10][R24.64] ;  /* 0x0000000a1840e981 */ /* 0x000168000c1e1900 */
[----:B------:R1:W5:Y:S01]  /*14d0*/  @!P2 LDG.E R67, desc[UR10][R16.64] ;  /* 0x0000000a1043a981 */ /* 0x000362000c1e1900 */
[----:B------:R-:W-:-:S04]  /*14e0*/  PRMT R18, R44, 0x7632, R18 ;  /* 0x000076322c127816 */ /* 0x000fc80000000012 */
[----:B------:R-:W-:Y:S02]  /*14f0*/  SHF.L.U32 R19, R18, 0x10, RZ ;  /* 0x0000001012137819 */ /* 0x000fe400000006ff */
[----:B------:R-:W-:Y:S02]  /*1500*/  SHF.L.U32 R18, R44, 0x10, RZ ;  /* 0x000000102c127819 */ /* 0x000fe400000006ff */
[----:B------:R-:W-:Y:S01]  /*1510*/  PRMT R20, R45, 0x7632, R20 ;  /* 0x000076322d147816 */ /* 0x000fe20000000014 */
[----:B------:R-:W-:-:S03]  /*1520*/  FMUL.FTZ R21, R19, R19 ;  /* 0x0000001313157220 */ /* 0x000fc60000410000 */
[----:B------:R-:W-:Y:S01]  /*1530*/  SHF.L.U32 R23, R20, 0x10, RZ ;  /* 0x0000001014177819 */ /* 0x000fe200000006ff */
[----:B0-----:R-:W-:Y:S01]  /*1540*/  FFMA.FTZ R24, R18, R18, R21 ;  /* 0x0000001212187223 */ /* 0x001fe20000010015 */
[----:B------:R-:W-:Y:S02]  /*1550*/  SHF.L.U32 R22, R45, 0x10, RZ ;  /* 0x000000102d167819 */ /* 0x000fe400000006ff */
[----:B------:R-:W-:Y:S01]  /*1560*/  PRMT R20, R46, 0x7632, R20 ;  /* 0x000076322e147816 */ /* 0x000fe20000000014 */
[----:B-1----:R-:W-:Y:S01]  /*1570*/  FMUL.FTZ R17, R23, R23 ;  /* 0x0000001717117220 */ /* 0x002fe20000410000 */
[----:B------:R-:W-:Y:S02]  /*1580*/  FADD.FTZ R26, R18, R19 ;  /* 0x00000013121a7221 */ /* 0x000fe40000010000 */
[----:B------:R-:W-:Y:S01]  /*1590*/  SHF.L.U32 R21, R20, 0x10, RZ ;  /* 0x0000001014157819 */ /* 0x000fe200000006ff */
[----:B------:R-:W-:Y:S01]  /*15a0*/  FADD.FTZ R23, R22, R23 ;  /* 0x0000001716177221 */ /* 0x000fe20000010000 */
[----:B------:R-:W-:Y:S01]  /*15b0*/  SHF.L.U32 R20, R46, 0x10, RZ ;  /* 0x000000102e147819 */ /* 0x000fe200000006ff */
[----:B------:R-:W-:-:S02]  /*15c0*/  FFMA.FTZ R22, R22, R22, R17 ;  /* 0x0000001616167223 */ /* 0x000fc40000010011 */
[----:B------:R-:W-:Y:S01]  /*15d0*/  FMUL.FTZ R17, R21, R21 ;  /* 0x0000001515117220 */ /* 0x000fe20000410000 */
[----:B----4-:R-:W-:Y:S01]  /*15e0*/  PRMT R16, R47, 0x7632, R16 ;  /* 0x000076322f107816 */ /* 0x010fe20000000010 */
[----:B------:R-:W-:-:S03]  /*15f0*/  FADD.FTZ R21, R20, R21 ;  /* 0x0000001514157221 */ /* 0x000fc60000010000 */
[----:B------:R-:W-:Y:S01]  /*1600*/  SHF.L.U32 R16, R16, 0x10, RZ ;  /* 0x0000001010107819 */ /* 0x000fe200000006ff */
[----:B------:R-:W-:Y:S01]  /*1610*/  FFMA.FTZ R20, R20, R20, R17 ;  /* 0x0000001414147223 */ /* 0x000fe20000010011 */
[----:B------:R-:W-:Y:S02]  /*1620*/  SHF.L.U32 R19, R47, 0x10, RZ ;  /* 0x000000102f137819 */ /* 0x000fe400000006ff */
        /* <DEDUP_REMOVED lines=17> */
[----:B------:R-:W-:Y:S02]  /*1740*/  PRMT R25, R56, 0x7632, R25 ;  /* 0x0000763238197816 */ /* 0x000fe40000000019 */
[----:B------:R-:W-:-:S03]  /*1750*/  SHF.L.U32 R34, R29, 0x10, RZ ;  /* 0x000000101d227819 */ /* 0x000fc600000006ff */
[----:B------:R-:W-:Y:S01]  /*1760*/  IMAD.U32 R28, R25, 0x10000, RZ ;  /* 0x00010000191c7824 */ /* 0x000fe200078e00ff */
[----:B------:R-:W-:Y:S01]  /*1770*/  SHF.L.U32 R25, R56, 0x10, RZ ;  /* 0x0000001038197819 */ /* 0x000fe200000006ff */
[----:B------:R-:W-:Y:S01]  /*1780*/  FADD.FTZ R29, R27, R30 ;  /* 0x0000001e1b1d7221 */ /* 0x000fe20000010000 */
[----:B------:R-:W-:Y:S01]  /*1790*/  SHF.L.U32 R31, R55, 0x10, RZ ;  /* 0x00000010371f7819 */ /* 0x000fe200000006ff */
[----:B------:R-:W-:Y:S01]  /*17a0*/  FMUL.FTZ R30, R28, R28 ;  /* 0x0000001c1c1e7220 */ /* 0x000fe20000410000 */
[----:B------:R-:W-:Y:S01]  /*17b0*/  FFMA.FTZ R27, R27, R27, R32 ;  /* 0x0000001b1b1b7223 */ /* 0x000fe20000010020 */
[----:B------:R-:W-:Y:S01]  /*17c0*/  FMUL.FTZ R32, R34, R34 ;  /* 0x0000002222207220 */ /* 0x000fe20000410000 */
[C---:B------:R-:W-:Y:S01]  /*17d0*/  FADD.FTZ R28, R25.reuse, R28 ;  /* 0x0000001c191c7221 */ /* 0x040fe20000010000 */
[----:B------:R-:W-:Y:S01]  /*17e0*/  FFMA.FTZ R30, R25, R25, R30 ;  /* 0x00000019191e7223 */ /* 0x000fe2000001001e */
[C---:B------:R-:W-:Y:S01]  /*17f0*/  FADD.FTZ R25, R31.reuse, R34 ;  /* 0x000000221f197221 */ /* 0x040fe20000010000 */
[----:B------:R-:W-:Y:S01]  /*1800*/  FFMA.FTZ R32, R31, R31, R32 ;  /* 0x0000001f1f207223 */ /* 0x000fe20000010020 */
[----:B------:R-:W-:Y:S01]  /*1810*/  PRMT R31, R57, 0x7632, R31 ;  /* 0x00007632391f7816 */ /* 0x000fe2000000001f */
[----:B------:R-:W-:Y:S01]  /*1820*/  FADD.FTZ R28, RZ, R28 ;  /* 0x0000001cff1c7221 */ /* 0x000fe20000010000 */
[----:B------:R-:W-:-:S02]  /*1830*/  FADD.FTZ R30, RZ, R30 ;  /* 0x0000001eff1e7221 */ /* 0x000fc40000010000 */
[----:B------:R-:W-:Y:S01]  /*1840*/  SHF.L.U32 R34, R31, 0x10, RZ ;  /* 0x000000101f227819 */ /* 0x000fe200000006ff */
[----:B------:R-:W-:Y:S01]  /*1850*/  FADD.FTZ R28, R28, R29 ;  /* 0x0000001d1c1c7221 */ /* 0x000fe20000010000 */
[----:B------:R-:W-:Y:S01]  /*1860*/  SHF.L.U32 R29, R57, 0x10, RZ ;  /* 0x00000010391d7819 */ /* 0x000fe200000006ff */
[----:B------:R-:W-:Y:S02]  /*1870*/  FADD.FTZ R27, R30, R27 ;  /* 0x0000001b1e1b7221 */ /* 0x000fe40000010000 */
        /* <DEDUP_REMOVED lines=16> */
[----:B---3--:R-:W-:Y:S01]  /*1980*/  PRMT R29, R61, 0x7632, R29 ;  /* 0x000076323d1d7816 */ /* 0x008fe2000000001d */
        /* <DEDUP_REMOVED lines=17> */
[----:B------:R-:W-:Y:S01]  /*1aa0*/  FADD.FTZ R25, R18, R25 ;  /* 0x0000001912197221 */ /* 0x000fe20000010000 */
[C---:B------:R-:W-:Y:S01]  /*1ab0*/  FADD.FTZ R19, R16.reuse, R19 ;  /* 0x0000001310137221 */ /* 0x040fe20000010000 */
        /* <DEDUP_REMOVED lines=14> */
[----:B------:R-:W-:Y:S01]  /*1ba0*/  FADD.FTZ R19, R20, R19 ;  /* 0x0000001314137221 */ /* 0x000fe20000010000 */
[----:B-----5:R-:W-:Y:S02]  /*1bb0*/  PRMT R18, R64, 0x7632, R18 ;  /* 0x0000763240127816 */ /* 0x020fe40000000012 */
[----:B------:R-:W-:Y:S02]  /*1bc0*/  PRMT R25, R67, 0x7632, R25 ;  /* 0x0000763243197816 */ /* 0x000fe40000000019 */
[----:B------:R-:W-:Y:S01]  /*1bd0*/  SHF.L.U32 R23, R18, 0x10, RZ ;  /* 0x0000001012177819 */ /* 0x000fe200000006ff */
[----:B------:R-:W-:Y:S01]  /*1be0*/  IMAD.U32 R18, R64, 0x10000, RZ ;  /* 0x0001000040127824 */ /* 0x000fe200078e00ff */
[----:B------:R-:W-:Y:S01]  /*1bf0*/  SHF.L.U32 R24, R25, 0x10, RZ ;  /* 0x0000001019187819 */ /* 0x000fe200000006ff */
[----:B------:R-:W-:Y:S02]  /*1c00*/  FADD.FTZ R16, R21, R16 ;  /* 0x0000001015107221 */ /* 0x000fe40000010000 */
        /* <DEDUP_REMOVED lines=103> */
.L_x_2361:
[----:B------:R-:W-:Y:S05]  /*2280*/  BSYNC B0 ;  /* 0x0000000000007941 */ /* 0x000fea0003800000 */
.L_x_2360:
        /* <DEDUP_REMOVED lines=41> */
.L_x_2364:
[----:B0-----:R-:W2:Y:S04]  /*2520*/  LDG.E.STRONG.GPU R18, desc[UR10][R16.64] ;  /* 0x0000000a10127981 */ /* 0x001ea8000c1ef900 */
[----:B--2---:R-:W-:Y:S01]  /*2530*/  CCTL.IVALL ;  /* 0x00000000ff00798f */ /* 0x004fe20002000000 */
[----:B------:R-:W-:Y:S05]  /*2540*/  YIELD ;  /* 0x0000000000007946 */ /* 0x000fea0003800000 */
[----:B------:R-:W-:-:S13]  /*2550*/  ISETP.NE.AND P1, PT, R18, R21, PT ;  /* 0x000000151200720c */ /* 0x000fda0003f25270 */
[----:B------:R-:W-:Y:S05]  /*2560*/  @P1 BRA `(.L_x_2364) ;  /* 0xfffffffc00ec1947 */ /* 0x000fea000383ffff */
.L_x_2363:
        /* <DEDUP_REMOVED lines=11> */
.L_x_2366:
        /* <DEDUP_REMOVED lines=13> */
[C---:B------:R-:W-:Y:S01]  /*26f0*/  IADD3 R18, R37.reuse, 0x1, RZ ;  /* 0x0000000125127810 */ /* 0x040fe20007ffe0ff */
[----:B------:R-:W-:Y:S01]  /*2700*/  IMAD.U32 R20, RZ, RZ, UR4 ;  /* 0x00000004ff147e24 */ /* 0x000fe2000f8e00ff */
[----:B------:R-:W-:Y:S02]  /*2710*/  IADD3 R23, R37, 0x2, RZ ;  /* 0x0000000225177810 */ /* 0x000fe40007ffe0ff */
        /* <DEDUP_REMOVED lines=51> */
.L_x_2365:
        /* <DEDUP_REMOVED lines=19> */
.L_x_2368:
[----:B------:R-:W-:Y:S05]  /*2b80*/  BSYNC B0 ;  /* 0x0000000000007941 */ /* 0x000fea0003800000 */
.L_x_2367:
[----:B------:R-:W-:Y:S05]  /*2b90*/  @!P2 BRA `(.L_x_2362) ;  /* 0x000000000084a947 */ /* 0x000fea0003800000 */
[C---:B------:R-:W-:Y:S02]  /*2ba0*/  IADD3 R16, R37.reuse, 0x1, RZ ;  /* 0x0000000125107810 */ /* 0x040fe40007ffe0ff */
[----:B------:R-:W-:Y:S02]  /*2bb0*/  IADD3 R37, R37, 0x2, RZ ;  /* 0x0000000225257810 */ /* 0x000fe40007ffe0ff */
[----:B------:R-:W-:Y:S02]  /*2bc0*/  ISETP.EQ.OR P2, PT, R16, UR9, P3 ;  /* 0x0000000910007c0c */ /* 0x000fe40009f42670 */
[----:B------:R-:W-:Y:S02]  /*2bd0*/  ISETP.EQ.OR P1, PT, R37, UR9, P3 ;  /* 0x0000000925007c0c */ /* 0x000fe40009f22670 */
[----:B------:R-:W-:Y:S02]  /*2be0*/  MOV R18, UR4 ;  /* 0x0000000400127c02 */ /* 0x000fe40008000f00 */
[----:B------:R-:W-:-:S02]  /*2bf0*/  ISETP.EQ.OR P1, PT, R20, 0x2, P1 ;  /* 0x000000021400780c */ /* 0x000fc40000f22670 */
        /* <DEDUP_REMOVED lines=27> */
.L_x_2362:
[----:B------:R-:W-:Y:S01]  /*2db0*/  ULDC.64 UR14, c[0x0][0x218] ;  /* 0x00008600000e7ab9 */ /* 0x000fe20000000a00 */
[----:B------:R-:W-:Y:S01]  /*2dc0*/  LOP3.LUT P1, RZ, R0, UR9, RZ, 0xfc, !PT ;  /* 0x0000000900ff7c12 */ /* 0x000fe2000f82fcff */
[----:B------:R-:W1:Y:S01]  /*2dd0*/  S2UR UR8, SR_CgaCtaId ;  /* 0x00000000000879c3 */ /* 0x000e620000008800 */
[----:B------:R-:W-:Y:S01]  /*2de0*/  ISETP.EQ.U32.AND P2, PT, RZ, UR14, PT ;  /* 0x0000000eff007c0c */ /* 0x000fe2000bf42070 */
[----:B------:R-:W-:Y:S01]  /*2df0*/  UMOV UR7, 0x400 ;  /* 0x0000040000077882 */ /* 0x000fe20000000000 */
[----:B0-----:R-:W-:Y:S01]  /*2e00*/  IMAD.U32 R23, RZ, RZ, UR6 ;  /* 0x00000006ff177e24 */ /* 0x001fe2000f8e00ff */
[----:B------:R-:W-:Y:S02]  /*2e10*/  IADD3 R43, R60, R43, RZ ;  /* 0x0000002b3c2b7210 */ /* 0x000fe40007ffe0ff */
[----:B------:R-:W-:Y:S01]  /*2e20*/  ISETP.EQ.OR.EX P1, PT, RZ, UR15, P1, P2 ;  /* 0x0000000fff007c0c */ /* 0x000fe20008f22720 */
[----:B------:R-:W-:Y:S01]  /*2e30*/  ULDC.64 UR14, c[0x0][0x278] ;  /* 0x00009e00000e7ab9 */ /* 0x000fe20000000a00 */
        /* <DEDUP_REMOVED lines=17> */
[----:B------:R-:W-:-:S02]  /*2f50*/  ISETP.NE.AND P5, PT, RZ, UR12, PT ;  /* 0x0000000cff007c0c */ /* 0x000fc4000bfa5270 */
[----:B0-----:R-:W-:Y:S01]  /*2f60*/  SHF.L.U32 R16, R56, 0x10, RZ ;  /* 0x0000001038107819 */ /* 0x001fe200000006ff */
[----:B------:R-:W0:Y:S01]  /*2f70*/  LDS.64 R18, [UR7+0xc8] ;  /* 0x0000c807ff127984 */ /* 0x000e220008000a00 */
[----:B------:R-:W-:Y:S02]  /*2f80*/  SHF.L.U32 R36, R36, 0x10, RZ ;  /* 0x0000001024247819 */ /* 0x000fe400000006ff */
[----:B------:R-:W-:Y:S02]  /*2f90*/  ISETP.GE.U32.AND P2, PT, R4, UR14, PT ;  /* 0x0000000e04007c0c */ /* 0x000fe4000bf46070 */
[----:B------:R-:W-:Y:S02]  /*2fa0*/  SHF.L.U32 R54, R54, 0x10, RZ ;  /* 0x0000001036367819 */ /* 0x000fe400000006ff */
[----:B------:R-:W-:Y:S02]  /*2fb0*/  SHF.L.U32 R17, R35, 0x10, RZ ;  /* 0x0000001023117819 */ /* 0x000fe400000006ff */
[----:B------:R-:W-:-:S02]  /*2fc0*/  ISETP.GE.AND.EX P2, PT, R51, UR15, PT, P2 ;  /* 0x0000000f33007c0c */ /* 0x000fc4000bf46320 */
[----:B------:R-:W-:Y:S02]  /*2fd0*/  SHF.L.U32 R55, R55, 0x10, RZ ;  /* 0x0000001037377819 */ /* 0x000fe400000006ff */
        /* <DEDUP_REMOVED lines=25> */
[----:B--2---:R-:W-:Y:S02]  /*3170*/  HADD2.F32 R20, -RZ, R43.H0_H0 ;  /* 0x2000002bff147230 */ /* 0x004fe40000004100 */
[----:B---3--:R-:W-:Y:S02]  /*3180*/  HADD2.F32 R21, -RZ, R75.H0_H0 ;  /* 0x2000004bff157230 */ /* 0x008fe40000004100 */
[----:B----4-:R-:W-:Y:S02]  /*3190*/  HADD2.F32 R23, -RZ, R74.H0_H0 ;  /* 0x2000004aff177230 */ /* 0x010fe40000004100 */
[----:B-----5:R-:W-:-:S03]  /*31a0*/  HADD2.F32 R22, -RZ, R37.H0_H0 ;  /* 0x20000025ff167230 */ /* 0x020fc60000004100 */
        /* <DEDUP_REMOVED lines=13> */
.L_x_2369:
        /* <DEDUP_REMOVED lines=14> */
.L_x_2371:
[----:B------:R-:W-:Y:S05]  /*3360*/  BSYNC B0 ;  /* 0x0000000000007941 */ /* 0x000fea0003800000 */
.L_x_2370:
        /* <DEDUP_REMOVED lines=17> */
.L_x_2372:
        /* <DEDUP_REMOVED lines=14> */
.L_x_2374:
[----:B------:R-:W-:Y:S05]  /*3560*/  BSYNC B0 ;  /* 0x0000000000007941 */ /* 0x000fea0003800000 */
.L_x_2373:
[----:B------:R-:W-:Y:S01]  /*3570*/  FMUL.FTZ R55, R55, UR8 ;  /* 0x0000000837377c20 */ /* 0x000fe20008410000 */
[----:B------:R-:W-:Y:S01]  /*3580*/  FMUL.FTZ R34, R34, UR8 ;  /* 0x0000000822227c20 */ /* 0x000fe20008410000 */
[----:B------:R-:W-:Y:S01]  /*3590*/  SHF.L.U32 R57, R57, 0x10, RZ ;  /* 0x0000001039397819 */ /* 0x000fe200000006ff */
[----:B------:R-:W-:Y:S02]  /*35a0*/  IMAD.U32 R33, R33, 0x10000, RZ ;  /* 0x0001000021217824 */ /* 0x000fe400078e00ff */
        /* <DEDUP_REMOVED lines=13> */
.L_x_2375:
        /* <DEDUP_REMOVED lines=10> */
[----:B01----:R-:W-:-:S02]  /*3720*/  LEA R18, P1, R16, UR16, 0x1 ;  /* 0x0000001010127c11 */ /* 0x003fc4000f8208ff */
[----:B------:R-:W-:-:S04]  /*3730*/  IADD3 R51, R17, R51, RZ ;  /* 0x0000003311337210 */ /* 0x000fc80007ffe0ff */
[----:B------:R-:W-:-:S05]  /*3740*/  LEA.HI.X R19, R16, UR17, R51, 0x1, P1 ;  /* 0x0000001110137c11 */ /* 0x000fca00088f0c33 */
[----:B------:R2:W-:Y:S02]  /*3750*/  STG.E desc[UR10][R18.64], R55 ;  /* 0x0000003712007986 */ /* 0x0005e4000c10190a */
.L_x_2377:
[----:B------:R-:W-:Y:S05]  /*3760*/  BSYNC B0 ;  /* 0x0000000000007941 */ /* 0x000fea0003800000 */
.L_x_2376:
        /* <DEDUP_REMOVED lines=35> */
.L_x_2378:
        /* <DEDUP_REMOVED lines=14> */
.L_x_2380:
[----:B------:R-:W-:Y:S05]  /*3a80*/  BSYNC B0 ;  /* 0x0000000000007941 */ /* 0x000fea0003800000 */
.L_x_2379:
        /* <DEDUP_REMOVED lines=17> */
.L_x_2381:
        /* <DEDUP_REMOVED lines=14> */
.L_x_2383:
[----:B------:R-:W-:Y:S05]  /*3c80*/  BSYNC B0 ;  /* 0x0000000000007941 */ /* 0x000fea0003800000 */
.L_x_2382:
[----:B------:R-:W-:Y:S01]  /*3c90*/  FMUL.FTZ R45, R45, UR8 ;  /* 0x000000082d2d7c20 */ /* 0x000fe20008410000 */
[----:B------:R-:W-:Y:S01]  /*3ca0*/  FMUL.FTZ R66, R66, UR8 ;  /* 0x0000000842427c20 */ /* 0x000fe20008410000 */
[----:B------:R-:W-:Y:S02]  /*3cb0*/  SHF.L.U32 R46, R46, 0x10, RZ ;  /* 0x000000102e2e7819 */ /* 0x000fe400000006ff */
        /* <DEDUP_REMOVED lines=14> */
.L_x_2384:
[----:B------:R-:W-:Y:S04]  /*3da0*/  BSSY B0, `(.L_x_2385) ;  /* 0x000000e000007945 */ /* 0x000fe80003800000 */
[----:B------:R-:W-:Y:S05]  /*3db0*/  @P3 BRA `(.L_x_2386) ;  /* 0x0000000000303947 */ /* 0x000fea0003800000 */
[----:B------:R-:W-:Y:S01]  /*3dc0*/  ULDC.64 UR16, c[0x0][0x270] ;  /* 0x00009c0000107ab9 */ /* 0x000fe20000000a00 */
[----:B------:R-:W-:Y:S01]  /*3dd0*/  MOV R17, R73 ;  /* 0x0000004900117202 */ /* 0x000fe20000000f00 */
[----:B------:R-:W-:Y:S01]  /*3de0*/  IMAD R34, R34, UR16, RZ ;  /* 0x0000001022227c24 */ /* 0x000fe2000f8e02ff */
[----:B------:R-:W-:Y:S01]  /*3df0*/  F2FP.BF16.F32.PACK_AB R45, R66, R45 ;  /* 0x0000002d422d723e */ /* 0x000fe200000010ff */
[----:B------:R-:W-:Y:S02]  /*3e00*/  IMAD.MOV.U32 R16, RZ, RZ, R70 ;  /* 0x000000ffff107224 */ /* 0x000fe400078e0046 */
[C---:B0123--:R-:W-:Y:S02]  /*3e10*/  IMAD R19, R7.reuse, UR17, R34 ;  /* 0x0000001107137c24 */ /* 0x04ffe4000f8e0222 */
[----:B------:R-:W-:Y:S01]  /*3e20*/  IMAD.WIDE.U32 R16, R7, UR16, R16 ;  /* 0x0000001007107c25 */ /* 0x000fe2000f8e0010 */
[----:B------:R-:W-:Y:S02]  /*3e30*/  ULDC.64 UR16, c[0x0][0x210] ;  /* 0x0000840000107ab9 */ /* 0x000fe40000000a00 */
[----:B------:R-:W-:-:S02]  /*3e40*/  LEA R18, P1, R16, UR16, 0x1 ;  /* 0x0000001010127c11 */ /* 0x000fc4000f8208ff */
[----:B------:R-:W-:-:S04]  /*3e50*/  IADD3 R19, R17, R19, RZ ;  /* 0x0000001311137210 */ /* 0x000fc80007ffe0ff */
[----:B------:R-:W-:-:S05]  /*3e60*/  LEA.HI.X R19, R16, UR17, R19, 0x1, P1 ;  /* 0x0000001110137c11 */ /* 0x000fca00088f0c13 */
[----:B------:R4:W-:Y:S02]  /*3e70*/  STG.E desc[UR10][R18.64], R45 ;  /* 0x0000002d12007986 */ /* 0x0009e4000c10190a */
.L_x_2386:
[----:B------:R-:W-:Y:S05]  /*3e80*/  BSYNC B0 ;  /* 0x0000000000007941 */ /* 0x000fea0003800000 */
.L_x_2385:
[----:B01234-:R-:W-:Y:S01]  /*3e90*/  SHF.L.U32 R19, R48, 0x10, RZ ;  /* 0x0000001030137819 */ /* 0x01ffe200000006ff */
        /* <DEDUP_REMOVED lines=42> */
[----:B------:R-:W-:Y:S01]  /*4140*/  FMUL.FTZ R65, R65, UR8 ;  /* 0x0000000841417c20 */ /* 0x000fe20008410000 */
        /* <DEDUP_REMOVED lines=33> */
.L_x_2387:
[----:B------:R-:W-:Y:S04]  /*4360*/  BSSY B0, `(.L_x_2388) ;  /* 0x000000e000007945 */ /* 0x000fe80003800000 */
[----:B------:R-:W-:Y:S05]  /*4370*/  @P6 BRA `(.L_x_2389) ;  /* 0x0000000000306947 */ /* 0x000fea0003800000 */
[----:B------:R-:W-:Y:S01]  /*4380*/  ULDC.64 UR16, c[0x0][0x270] ;  /* 0x00009c0000107ab9 */ /* 0x000fe20000000a00 */
[----:B------:R-:W-:Y:S01]  /*4390*/  IMAD.MOV.U32 R17, RZ, RZ, R73 ;  /* 0x000000ffff117224 */ /* 0x000fe200078e0049 */
[----:B------:R-:W-:Y:S01]  /*43a0*/  F2FP.BF16.F32.PACK_AB R47, R26, R47 ;  /* 0x0000002f1a2f723e */ /* 0x000fe200000010ff */
[----:B------:R-:W-:Y:S01]  /*43b0*/  IMAD R19, R16, UR16, RZ ;  /* 0x0000001010137c24 */ /* 0x000fe2000f8e02ff */
[----:B------:R-:W-:-:S03]  /*43c0*/  MOV R16, R70 ;  /* 0x0000004600107202 */ /* 0x000fc60000000f00 */
[C---:B------:R-:W-:Y:S02]  /*43d0*/  IMAD R19, R8.reuse, UR17, R19 ;  /* 0x0000001108137c24 */ /* 0x040fe4000f8e0213 */
[----:B------:R-:W-:Y:S01]  /*43e0*/  IMAD.WIDE.U32 R16, R8, UR16, R16 ;  /* 0x0000001008107c25 */ /* 0x000fe2000f8e0010 */
[----:B------:R-:W-:Y:S02]  /*43f0*/  ULDC.64 UR16, c[0x0][0x210] ;  /* 0x0000840000107ab9 */ /* 0x000fe40000000a00 */
[----:B------:R-:W-:Y:S02]  /*4400*/  LEA R18, P6, R16, UR16, 0x1 ;  /* 0x0000001010127c11 */ /* 0x000fe4000f8c08ff */
[----:B------:R-:W-:-:S04]  /*4410*/  IADD3 R19, R17, R19, RZ ;  /* 0x0000001311137210 */ /* 0x000fc80007ffe0ff */
[----:B------:R-:W-:-:S05]  /*4420*/  LEA.HI.X R19, R16, UR17, R19, 0x1, P6 ;  /* 0x0000001110137c11 */ /* 0x000fca000b0f0c13 */
[----:B------:R0:W-:Y:S02]  /*4430*/  STG.E desc[UR10][R18.64], R47 ;  /* 0x0000002f12007986 */ /* 0x0001e4000c10190a */
.L_x_2389:
[----:B------:R-:W-:Y:S05]  /*4440*/  BSYNC B0 ;  /* 0x0000000000007941 */ /* 0x000fea0003800000 */
.L_x_2388:
        /* <DEDUP_REMOVED lines=17> */
.L_x_2390:
        /* <DEDUP_REMOVED lines=14> */
.L_x_2392:
[----:B------:R-:W-:Y:S05]  /*4640*/  BSYNC B0 ;  /* 0x0000000000007941 */ /* 0x000fea0003800000 */
.L_x_2391:
        /* <DEDUP_REMOVED lines=14> */
.L_x_2393:
        /* <DEDUP_REMOVED lines=14> */
.L_x_2395:
[----:B------:R-:W-:Y:S05]  /*4810*/  BSYNC B0 ;  /* 0x0000000000007941 */ /* 0x000fea0003800000 */
.L_x_2394:
        /* <DEDUP_REMOVED lines=13> */
.L_x_2396:
        /* <DEDUP_REMOVED lines=14> */
.L_x_2398:
[----:B------:R-:W-:Y:S05]  /*49d0*/  BSYNC B0 ;  /* 0x0000000000007941 */ /* 0x000fea0003800000 */
.L_x_2397:
        /* <DEDUP_REMOVED lines=12> */
.L_x_2399:
        /* <DEDUP_REMOVED lines=14> */
.L_x_2401:
[----:B------:R-:W-:Y:S05]  /*4b80*/  BSYNC B0 ;  /* 0x0000000000007941 */ /* 0x000fea0003800000 */
.L_x_2400:
        /* <DEDUP_REMOVED lines=13> */
[----:B----4-:R-:W-:Y:S01]  /*4c60*/  SHF.R.S32.HI R27, RZ, 0x1f, R15 ;  /* 0x0000001fff1b7819 */ /* 0x010fe2000001140f */
[----:B0123--:R-:W-:Y:S01]  /*4c70*/  FMUL.FTZ R19, R30, UR8 ;  /* 0x000000081e137c20 */ /* 0x00ffe20008410000 */
[----:B------:R-:W-:Y:S01]  /*4c80*/  SHF.R.S32.HI R26, RZ, 0x1f, R40 ;  /* 0x0000001fff1a7819 */ /* 0x000fe20000011428 */
[----:B------:R-:W-:Y:S01]  /*4c90*/  FMUL.FTZ R31, R31, UR8 ;  /* 0x000000081f1f7c20 */ /* 0x000fe20008410000 */
[----:B------:R-:W-:Y:S01]  /*4ca0*/  SHF.R.S32.HI R23, RZ, 0x1f, R41 ;  /* 0x0000001fff177819 */ /* 0x000fe20000011429 */
[----:B------:R-:W-:Y:S01]  /*4cb0*/  FMUL.FTZ R25, R32, UR8 ;  /* 0x0000000820197c20 */ /* 0x000fe20008410000 */
[----:B------:R-:W-:Y:S01]  /*4cc0*/  ISETP.GE.U32.AND P6, PT, R13, UR14, PT ;  /* 0x0000000e0d007c0c */ /* 0x000fe2000bfc6070 */
[----:B------:R-:W-:Y:S01]  /*4cd0*/  FMUL.FTZ R17, R28, UR8 ;  /* 0x000000081c117c20 */ /* 0x000fe20008410000 */
[----:B------:R-:W-:Y:S01]  /*4ce0*/  ISETP.GE.U32.AND P1, PT, R14, UR14, PT ;  /* 0x0000000e0e007c0c */ /* 0x000fe2000bf26070 */
[--C-:B------:R-:W-:Y:S01]  /*4cf0*/  FFMA.FTZ R30, R21, R29, R22.reuse ;  /* 0x0000001d151e7223 */ /* 0x100fe20000010016 */
[----:B------:R-:W-:Y:S01]  /*4d00*/  ISETP.GE.U32.AND P2, PT, R15, UR14, PT ;  /* 0x0000000e0f007c0c */ /* 0x000fe2000bf46070 */
[C-C-:B------:R-:W-:Y:S01]  /*4d10*/  FFMA.FTZ R29, R21.reuse, R19, R22.reuse ;  /* 0x00000013151d7223 */ /* 0x140fe20000010016 */
[----:B------:R-:W-:Y:S01]  /*4d20*/  ISETP.GE.U32.AND P3, PT, R40, UR14, PT ;  /* 0x0000000e28007c0c */ /* 0x000fe2000bf66070 */
[--C-:B------:R-:W-:Y:S01]  /*4d30*/  FFMA.FTZ R28, R21, R31, R22.reuse ;  /* 0x0000001f151c7223 */ /* 0x100fe20000010016 */
[----:B------:R-:W-:Y:S01]  /*4d40*/  ISETP.GE.U32.AND P4, PT, R41, UR14, PT ;  /* 0x0000000e29007c0c */ /* 0x000fe2000bf86070 */
[--C-:B------:R-:W-:Y:S01]  /*4d50*/  FFMA.FTZ R25, R21, R25, R22.reuse ;  /* 0x0000001915197223 */ /* 0x100fe20000010016 */
        /* <DEDUP_REMOVED lines=22> */
.L_x_2402:
        /* <DEDUP_REMOVED lines=14> */
.L_x_2404:
[----:B------:R-:W-:Y:S05]  /*4fa0*/  BSYNC B0 ;  /* 0x0000000000007941 */ /* 0x000fea0003800000 */
.L_x_2403:
        /* <DEDUP_REMOVED lines=11> */
.L_x_2405:
        /* <DEDUP_REMOVED lines=14> */
.L_x_2407:
[----:B------:R-:W-:Y:S05]  /*5140*/  BSYNC B0 ;  /* 0x0000000000007941 */ /* 0x000fea0003800000 */
.L_x_2406:
        /* <DEDUP_REMOVED lines=11> */
.L_x_2408:
        /* <DEDUP_REMOVED lines=14> */
.L_x_2410:
[----:B------:R-:W-:Y:S05]  /*52e0*/  BSYNC B0 ;  /* 0x0000000000007941 */ /* 0x000fea0003800000 */
.L_x_2409:
        /* <DEDUP_REMOVED lines=11> */
.L_x_2411:
        /* <DEDUP_REMOVED lines=14> */
.L_x_2413:
[----:B------:R-:W-:Y:S05]  /*5480*/  BSYNC B0 ;  /* 0x0000000000007941 */ /* 0x000fea0003800000 */
.L_x_2412:
        /* <DEDUP_REMOVED lines=11> */
.L_x_2414:
        /* <DEDUP_REMOVED lines=13> */
.L_x_2416:
[----:B------:R-:W-:Y:S05]  /*5610*/  BSYNC B0 ;  /* 0x0000000000007941 */ /* 0x000fea0003800000 */
.L_x_2415:
[----:B------:R-:W-:Y:S01]  /*5620*/  ULDC UR7, c[0x0][0x10] ;  /* 0x0000040000077ab9 */ /* 0x000fe20000000800 */
[----:B------:R-:W-:Y:S02]  /*5630*/  UIADD3 UR4, UR4, 0x1, URZ ;  /* 0x0000000104047890 */ /* 0x000fe4000fffe03f */
[----:B------:R-:W-:-:S04]  /*5640*/  UIADD3 UR6, UR7, UR6, URZ ;  /* 0x0000000607067290 */ /* 0x000fc8000fffe03f */
[----:B------:R-:W-:-:S06]  /*5650*/  UISETP.GE.AND UP0, UPT, UR6, UR5, UPT ;  /* 0x000000050600728c */ /* 0x000fcc000bf06270 */
[----:B------:R-:W-:-:S13]  /*5660*/  PLOP3.LUT P1, PT, PT, PT, UP0, 0x80, 0x0 ;  /* 0x000000000000781c */ /* 0x000fda0003f2f008 */
[----:B------:R-:W-:Y:S05]  /*5670*/  @!P1 BRA `(.L_x_2417) ;  /* 0xffffffac00249947 */ /* 0x000fea000383ffff */
[----:B------:R-:W-:Y:S05]  /*5680*/  EXIT ;  /* 0x000000000000794d */ /* 0x000fea0003800000 */
.L_x_2418:
        /* <DEDUP_REMOVED lines=15> */
.L_x_3271:


//--------------------- .text._Z35group_norm_nhwc_fwd_one_pass_kernelI11Fp16IOFp32WLi64ELi42ELi672EEv26Group_norm_nhwc_fwd_params --------------------------
	.section	.text._Z35group_norm_nhwc_fwd_one_pass_kernelI11Fp16IOFp32WLi64ELi42ELi672EEv26Group_norm_nhwc_fwd_params,"ax",@progbits
	.align	128
        .global         _Z35group_norm_nhwc_fwd_one_pass_kernelI11Fp16IOFp32WLi64ELi42ELi672EEv26Group_norm_nhwc_fwd_params
        .type           _Z35group_norm_nhwc_fwd_one_pass_kernelI11Fp16IOFp32WLi64ELi42ELi672EEv26Group_norm_nhwc_fwd_params,@function
        .size           _Z35group_norm_nhwc_fwd_one_pass_kernelI11Fp16IOFp32WLi64ELi42ELi672EEv26Group_norm_nhwc_fwd_params,(.L_x_3272 - _Z35group_norm_nhwc_fwd_one_pass_kernelI11Fp16IOFp32WLi64ELi42ELi672EEv26Group_norm_nhwc_fwd_params)
        .other          _Z35group_norm_nhwc_fwd_one_pass_kernelI11Fp16IOFp32WLi64ELi42ELi672EEv26Group_norm_nhwc_fwd_params,@"STO_CUDA_ENTRY STV_DEFAULT"
_Z35group_norm_nhwc_fwd_one_pass_kernelI11Fp16IOFp32WLi64ELi42ELi672EEv26Group_norm_nhwc_fwd_params:
.text._Z35group_norm_nhwc_fwd_one_pass_kernelI11Fp16IOFp32WLi64ELi42ELi672EEv26Group_norm_nhwc_fwd_params:
        /* <DEDUP_REMOVED lines=33> */
.L_x_2434:
        /* <DEDUP_REMOVED lines=70> */
[----:B------:R-:W-:Y:S01]  /*0670*/  ISETP.NE.AND P2, PT, R0, RZ, PT ;  /* 0x000000ff0000720c */ /* 0x000fe20003f45270 */
[----:B--2---:R-:W-:-:S02]  /*0680*/  HADD2.F32 R9, -RZ, R17.H1_H1 ;  /* 0x30000011ff097230 */ /* 0x004fc40000004100 */
[----:B------:R-:W-:Y:S02]  /*0690*/  HADD2.F32 R8, -RZ, R17.H0_H0 ;  /* 0x20000011ff087230 */ /* 0x000fe40000004100 */
[--C-:B---3--:R-:W-:Y:S02]  /*06a0*/  HADD2.F32 R13, -RZ, R16.reuse.H1_H1 ;  /* 0x30000010ff0d7230 */ /* 0x108fe40000004100 */
[----:B------:R-:W-:Y:S01]  /*06b0*/  FMUL.FTZ R11, R9, R9 ;  /* 0x00000009090b7220 */ /* 0x000fe20000410000 */
[----:B------:R-:W-:Y:S02]  /*06c0*/  HADD2.F32 R10, -RZ, R16.H0_H0 ;  /* 0x20000010ff0a7230 */ /* 0x000fe40000004100 */
[C---:B------:R-:W-:Y:S01]  /*06d0*/  FADD.FTZ R9, R8.reuse, R9 ;  /* 0x0000000908097221 */ /* 0x040fe20000010000 */
[----:B------:R-:W-:Y:S01]  /*06e0*/  FMUL.FTZ R15, R13, R13 ;  /* 0x0000000d0d0f7220 */ /* 0x000fe20000410000 */
[----:B------:R-:W-:Y:S01]  /*06f0*/  FFMA.FTZ R11, R8, R8, R11 ;  /* 0x00000008080b7223 */ /* 0x000fe2000001000b */
[C---:B------:R-:W-:Y:S01]  /*0700*/  FADD.FTZ R8, R10.reuse, R13 ;  /* 0x0000000d0a087221 */ /* 0x040fe20000010000 */
[----:B------:R-:W-:Y:S01]  /*0710*/  FADD.FTZ R9, RZ, R9 ;  /* 0x00000009ff097221 */ /* 0x000fe20000010000 */
[----:B------:R-:W-:Y:S01]  /*0720*/  FFMA.FTZ R10, R10, R10, R15 ;  /* 0x0000000a0a0a7223 */ /* 0x000fe2000001000f */
[----:B------:R-:W-:-:S02]  /*0730*/  FADD.FTZ R11, RZ, R11 ;  /* 0x0000000bff0b7221 */ /* 0x000fc40000010000 */
[----:B------:R-:W-:Y:S02]  /*0740*/  FADD.FTZ R8, R9, R8 ;  /* 0x0000000809087221 */ /* 0x000fe40000010000 */
[----:B------:R-:W-:-:S03]  /*0750*/  FADD.FTZ R10, R11, R10 ;  /* 0x0000000a0b0a7221 */ /* 0x000fc60000010000 */
        /* <DEDUP_REMOVED lines=82> */
.L_x_2420:
[----:B------:R-:W-:Y:S05]  /*0c80*/  BSYNC B0 ;  /* 0x0000000000007941 */ /* 0x000fea0003800000 */
.L_x_2419:
        /* <DEDUP_REMOVED lines=12> */
[CC--:B-1----:R-:W-:Y:S02]  /*0d50*/  IMAD R9, R8.reuse, R11.reuse, RZ ;  /* 0x0000000b08097224 */ /* 0x0c2fe400078e02ff */
[----:B------:R-:W-:Y:S02]  /*0d60*/  IMAD R15, R8, R11, RZ ;  /* 0x0000000b080f7224 */ /* 0x000fe400078e02ff */
        /* <DEDUP_REMOVED lines=15> */
[----:B-1----:R-:W-:-:S05]  /*0e60*/  LOP3.LUT R6, R18, 0x1, RZ, 0xc0, !PT ;  /* 0x0000000112067812 */ /* 0x002fca00078ec0ff */
[----:B------:R-:W-:-:S04]  /*0e70*/  IMAD R11, R6, R11, R12 ;  /* 0x0000000b060b7224 */ /* 0x000fc800078e020c */
[----:B------:R-:W-:-:S07]  /*0e80*/  IMAD.WIDE.U32 R4, R11, 0x4, R4 ;  /* 0x000000040b047825 */ /* 0x000fce00078e0004 */
.L_x_2423:
[----:B------:R-:W2:Y:S04]  /*0e90*/  LDG.E.STRONG.GPU R6, desc[UR8][R4.64] ;  /* 0x0000000804067981 */ /* 0x000ea8000c1ef900 */
[----:B--2---:R-:W-:Y:S01]  /*0ea0*/  CCTL.IVALL ;  /* 0x00000000ff00798f */ /* 0x004fe20002000000 */
[----:B------:R-:W-:Y:S05]  /*0eb0*/  YIELD ;  /* 0x0000000000007946 */ /* 0x000fea0003800000 */
[----:B------:R-:W-:-:S13]  /*0ec0*/  ISETP.NE.AND P1, PT, R6, R15, PT ;  /* 0x0000000f0600720c */ /* 0x000fda0003f25270 */
[----:B------:R-:W-:Y:S05]  /*0ed0*/  @P1 BRA `(.L_x_2423) ;  /* 0xfffffffc00ec1947 */ /* 0x000fea000383ffff */
.L_x_2422:
        /* <DEDUP_REMOVED lines=11> */
.L_x_2425:
        /* <DEDUP_REMOVED lines=63> */
.L_x_2424:
[----:B------:R-:W-:-:S13]  /*1380*/  LOP3.LUT P1, R4, R10, 0x3, RZ, 0xc0, !PT ;  /* 0x000000030a047812 */ /* 0x000fda000782c0ff */
[----:B------:R-:W-:Y:S05]  /*1390*/  @!P1 BRA `(.L_x_2421) ;  /* 0x0000000000cc9947 */ /* 0x000fea0003800000 */
[----:B------:R-:W-:Y:S01]  /*13a0*/  ISETP.EQ.OR P1, PT, R11, UR7, P2 ;  /* 0x000000070b007c0c */ /* 0x000fe20009722670 */
[----:B------:R-:W-:Y:S01]  /*13b0*/  BSSY B0, `(.L_x_2426) ;  /* 0x0000010000007945 */ /* 0x000fe20003800000 */
[----:B------:R-:W-:-:S11]  /*13c0*/  ISETP.NE.AND P3, PT, R4, 0x1, PT ;  /* 0x000000010400780c */ /* 0x000fd60003f65270 */
[----:B------:R-:W-:Y:S05]  /*13d0*/  @P1 BRA `(.L_x_2427) ;  /* 0x0000000000341947 */ /* 0x000fea0003800000 */
[----:B-1----:R-:W1:Y:S01]  /*13e0*/  S2R R6, SR_CTAID.Y ;  /* 0x0000000000067919 */ /* 0x002e620000002600 */
        /* <DEDUP_REMOVED lines=12> */
.L_x_2427:
[----:B------:R-:W-:Y:S05]  /*14b0*/  BSYNC B0 ;  /* 0x0000000000007941 */ /* 0x000fea0003800000 */
.L_x_2426:
[----:B------:R-:W-:Y:S05]  /*14c0*/  @!P3 BRA `(.L_x_2421) ;  /* 0x000000000080b947 */ /* 0x000fea0003800000 */
[C---:B------:R-:W-:Y:S02]  /*14d0*/  IADD3 R4, R11.reuse, 0x1, RZ ;  /* 0x000000010b047810 */ /* 0x040fe40007ffe0ff */
[----:B------:R-:W-:Y:S02]  /*14e0*/  IADD3 R12, R11, 0x2, RZ ;  /* 0x000000020b0c7810 */ /* 0x000fe40007ffe0ff */
[----:B------:R-:W-:Y:S02]  /*14f0*/  ISETP.EQ.OR P3, PT, R4, UR7, P2 ;  /* 0x0000000704007c0c */ /* 0x000fe40009762670 */
[----:B------:R-:W-:Y:S02]  /*1500*/  LOP3.LUT R5, R10, 0x3, RZ, 0xc0, !PT ;  /* 0x000000030a057812 */ /* 0x000fe400078ec0ff */
[----:B------:R-:W-:-:S04]  /*1510*/  ISETP.EQ.OR P1, PT, R12, UR7, P2 ;  /* 0x000000070c007c0c */ /* 0x000fc80009722670 */
[----:B------:R-:W-:-:S05]  /*1520*/  ISETP.EQ.OR P1, PT, R5, 0x2, P1 ;  /* 0x000000020500780c */ /* 0x000fca0000f22670 */
[----:B-1----:R-:W1:Y:S01]  /*1530*/  @!P3 S2R R13, SR_CTAID.Y ;  /* 0x00000000000db919 */ /* 0x002e620000002600 */
[----:B------:R-:W1:Y:S01]  /*1540*/  @!P3 LDC R9, c[0x0][0x10] ;  /* 0x00000400ff09bb82 */ /* 0x000e620000000800 */
[----:B------:R-:W-:-:S06]  /*1550*/  @!P3 LOP3.LUT R8, R18, 0x1, RZ, 0xc0, !PT ;  /* 0x000000011208b812 */ /* 0x000fcc00078ec0ff */
[----:B------:R-:W2:Y:S01]  /*1560*/  @!P1 S2R R11, SR_CTAID.Y ;  /* 0x00000000000b9919 */ /* 0x000ea20000002600 */
[----:B------:R-:W3:Y:S01]  /*1570*/  @!P1 LDC R14, c[0x0][0x10] ;  /* 0x00000400ff0e9b82 */ /* 0x000ee20000000800 */
[----:B------:R-:W-:-:S07]  /*1580*/  @!P1 LOP3.LUT R15, R18, 0x1, RZ, 0xc0, !PT ;  /* 0x00000001120f9812 */ /* 0x000fce00078ec0ff */
        /* <DEDUP_REMOVED lines=20> */
.L_x_2421:
        /* <DEDUP_REMOVED lines=22> */
[----:B------:R-:W-:Y:S01]  /*1830*/  MOV R3, 0x3f800000 ;  /* 0x3f80000000037802 */ /* 0x000fe20000000f00 */
[----:B-1----:R-:W-:-:S02]  /*1840*/  HADD2.F32 R7, -RZ, R17.H0_H0 ;  /* 0x20000011ff077230 */ /* 0x002fc40000004100 */
[----:B------:R-:W1:Y:S01]  /*1850*/  LDS.64 R12, [UR5+0xc8] ;  /* 0x0000c805ff0c7984 */ /* 0x000e620008000a00 */
[----:B------:R-:W-:Y:S02]  /*1860*/  HADD2.F32 R17, -RZ, R17.H1_H1 ;  /* 0x30000011ff117230 */ /* 0x000fe40000004100 */
[--C-:B------:R-:W-:Y:S02]  /*1870*/  HADD2.F32 R11, -RZ, R16.reuse.H0_H0 ;  /* 0x20000010ff0b7230 */ /* 0x100fe40000004100 */
[----:B------:R-:W-:Y:S02]  /*1880*/  HADD2.F32 R15, -RZ, R16.H1_H1 ;  /* 0x30000010ff0f7230 */ /* 0x000fe40000004100 */
[----:B-1----:R-:W-:-:S04]  /*1890*/  FMUL.FTZ R12, R12, UR6 ;  /* 0x000000060c0c7c20 */ /* 0x002fc80008410000 */
[----:B------:R-:W-:Y:S01]  /*18a0*/  FMUL.FTZ R14, R12, R12 ;  /* 0x0000000c0c0e7220 */ /* 0x000fe20000410000 */
[--C-:B------:R-:W-:Y:S01]  /*18b0*/  FADD.FTZ R6, R7, -R12.reuse ;  /* 0x8000000c07067221 */ /* 0x100fe20000010000 */
[--C-:B------:R-:W-:Y:S01]  /*18c0*/  FADD.FTZ R10, R17, -R12.reuse ;  /* 0x8000000c110a7221 */ /* 0x100fe20000010000 */
[----:B------:R-:W-:Y:S01]  /*18d0*/  FADD.FTZ R16, R15, -R12 ;  /* 0x8000000c0f107221 */ /* 0x000fe20000010000 */
        /* <DEDUP_REMOVED lines=27> */
.L_x_2428:
[----:B------:R-:W-:Y:S04]  /*1a90*/  BSSY B0, `(.L_x_2429) ;  /* 0x000000f000007945 */ /* 0x000fe80003800000 */
[----:B------:R-:W-:Y:S05]  /*1aa0*/  @!P0 BRA `(.L_x_2430) ;  /* 0x0000000000348947 */ /* 0x000fea0003800000 */
[----:B------:R-:W-:Y:S01]  /*1ab0*/  SHF.R.S32.HI R7, RZ, 0x1f, R22 ;  /* 0x0000001fff077819 */ /* 0x000fe20000011416 */
[----:B------:R-:W-:Y:S01]  /*1ac0*/  ULDC.64 UR12, c[0x0][0x270] ;  /* 0x00009c00000c7ab9 */ /* 0x000fe20000000a00 */
[----:B------:R-:W-:Y:S02]  /*1ad0*/  MOV R4, R26 ;  /* 0x0000001a00047202 */ /* 0x000fe40000000f00 */
[----:B------:R-:W-:Y:S01]  /*1ae0*/  MOV R5, R29 ;  /* 0x0000001d00057202 */ /* 0x000fe20000000f00 */
[----:B------:R-:W-:Y:S01]  /*1af0*/  IMAD R7, R7, UR12, RZ ;  /* 0x0000000c07077c24 */ /* 0x000fe2000f8e02ff */
[----:B------:R-:W-:Y:S01]  /*1b00*/  F2FP.F16.F32.PACK_AB R11, R12, R11 ;  /* 0x0000000b0c0b723e */ /* 0x000fe200000000ff */
[----:B------:R-:W-:-:S04]  /*1b10*/  IMAD.WIDE.U32 R4, R22, UR12, R4 ;  /* 0x0000000c16047c25 */ /* 0x000fc8000f8e0004 */
[----:B------:R-:W-:Y:S01]  /*1b20*/  IMAD R7, R22, UR13, R7 ;  /* 0x0000000d16077c24 */ /* 0x000fe2000f8e0207 */
[----:B------:R-:W-:Y:S02]  /*1b30*/  ULDC.64 UR12, c[0x0][0x210] ;  /* 0x00008400000c7ab9 */ /* 0x000fe40000000a00 */
[----:B------:R-:W-:Y:S02]  /*1b40*/  LEA R6, P2, R4, UR12, 0x1 ;  /* 0x0000000c04067c11 */ /* 0x000fe4000f8408ff */
[----:B------:R-:W-:-:S04]  /*1b50*/  IADD3 R7, R5, R7, RZ ;  /* 0x0000000705077210 */ /* 0x000fc80007ffe0ff */
[----:B------:R-:W-:-:S05]  /*1b60*/  LEA.HI.X R7, R4, UR13, R7, 0x1, P2 ;  /* 0x0000000d04077c11 */ /* 0x000fca00090f0c07 */
[----:B------:R1:W-:Y:S02]  /*1b70*/  STG.E desc[UR8][R6.64], R11 ;  /* 0x0000000b06007986 */ /* 0x0003e4000c101908 */
.L_x_2430:
[----:B------:R-:W-:Y:S05]  /*1b80*/  BSYNC B0 ;  /* 0x0000000000007941 */ /* 0x000fea0003800000 */
.L_x_2429:
        /* <DEDUP_REMOVED lines=11> */
.L_x_2431:
        /* <DEDUP_REMOVED lines=11> */
[----:B------:R-:W-:Y:S01]  /*1cf0*/  F2FP.F16.F32.PACK_AB R3, R3, R8 ;  /* 0x000000080303723e */ /* 0x000fe200000000ff */
[C---:B------:R-:W-:Y:S02]  /*1d00*/  IMAD R7, R10.reuse, UR13, R7 ;  /* 0x0000000d0a077c24 */ /* 0x040fe4000f8e0207 */
[----:B------:R-:W-:Y:S01]  /*1d10*/  IMAD.WIDE.U32 R4, R10, UR12, R4 ;  /* 0x0000000c0a047c25 */ /* 0x000fe2000f8e0004 */
[----:B------:R-:W-:Y:S02]  /*1d20*/  ULDC.64 UR12, c[0x0][0x210] ;  /* 0x00008400000c7ab9 */ /* 0x000fe40000000a00 */
[----:B------:R-:W-:-:S02]  /*1d30*/  LEA R6, P1, R4, UR12, 0x1 ;  /* 0x0000000c04067c11 */ /* 0x000fc4000f8208ff */
[----:B------:R-:W-:-:S04]  /*1d40*/  IADD3 R7, R5, R7, RZ ;  /* 0x0000000705077210 */ /* 0x000fc80007ffe0ff */
[----:B------:R-:W-:-:S05]  /*1d50*/  LEA.HI.X R7, R4, UR13, R7, 0x1, P1 ;  /* 0x0000000d04077c11 */ /* 0x000fca00088f0c07 */
[----:B------:R1:W-:Y:S02]  /*1d60*/  STG.E desc[UR8][R6.64], R3 ;  /* 0x0000000306007986 */ /* 0x0003e4000c101908 */
.L_x_2433:
[----:B------:R-:W-:Y:S05]  /*1d70*/  BSYNC B0 ;  /* 0x0000000000007941 */ /* 0x000fea0003800000 */
.L_x_2432:
[----:B------:R-:W2:Y:S01]  /*1d80*/  LDC R4, c[0x0][0x10] ;  /* 0x00000400ff047b82 */ /* 0x000ea20000000800 */
[----:B------:R-:W-:Y:S02]  /*1d90*/  IADD3 R18, R18, 0x1, RZ ;  /* 0x0000000112127810 */ /* 0x000fe40007ffe0ff */
[----:B--2---:R-:W-:-:S04]  /*1da0*/  IADD3 R23, R4, R23, RZ ;  /* 0x0000001704177210 */ /* 0x004fc80007ffe0ff */
[----:B------:R-:W-:-:S13]  /*1db0*/  ISETP.GE.AND P1, PT, R23, UR4, PT ;  /* 0x0000000417007c0c */ /* 0x000fda000bf26270 */
[----:B------:R-:W-:Y:S05]  /*1dc0*/  @!P1 BRA `(.L_x_2434) ;  /* 0xffffffe400109947 */ /* 0x000fea000383ffff */
[----:B------:R-:W-:Y:S05]  /*1dd0*/  EXIT ;  /* 0x000000000000794d */ /* 0x000fea0003800000 */
.L_x_2435:
        /* <DEDUP_REMOVED lines=10> */
.L_x_3272:


//--------------------- .text._Z35group_norm_nhwc_fwd_one_pass_kernelI11Fp16IOFp32WLi128ELi42ELi672EEv26Group_norm_nhwc_fwd_params --------------------------
	.section	.text._Z35group_norm_nhwc_fwd_one_pass_kernelI11Fp16IOFp32WLi128ELi42ELi672EEv26Group_norm_nhwc_fwd_params,"ax",@progbits
	.align	128
        .global         _Z35group_norm_nhwc_fwd_one_pass_kernelI11Fp16IOFp32WLi128ELi42ELi672EEv26Group_norm_nhwc_fwd_params
        .type           _Z35group_norm_nhwc_fwd_one_pass_kernelI11Fp16IOFp32WLi128ELi42ELi672EEv26Group_norm_nhwc_fwd_params,@function
        .size           _Z35group_norm_nhwc_fwd_one_pass_kernelI11Fp16IOFp32WLi128ELi42ELi672EEv26Group_norm_nhwc_fwd_params,(.L_x_3273 - _Z35group_norm_nhwc_fwd_one_pass_kernelI11Fp16IOFp32WLi128ELi42ELi672EEv26Group_norm_nhwc_fwd_params)
        .other          _Z35group_norm_nhwc_fwd_one_pass_kernelI11Fp16IOFp32WLi128ELi42ELi672EEv26Group_norm_nhwc_fwd_params,@"STO_CUDA_ENTRY STV_DEFAULT"
_Z35group_norm_nhwc_fwd_one_pass_kernelI11Fp16IOFp32WLi128ELi42ELi672EEv26Group_norm_nhwc_fwd_params:
.text._Z35group_norm_nhwc_fwd_one_pass_kernelI11Fp16IOFp32WLi128ELi42ELi672EEv26Group_norm_nhwc_fwd_params:
        /* <DEDUP_REMOVED lines=10> */
[----:B------:R-:W-:Y:S01]  /*00a0*/  ULDC.64 UR8, c[0x0][0x278] ;  /* 0x00009e0000087ab9 */ /* 0x000fe20000000a00 */
[----:B------:R-:W-:-:S03]  /*00b0*/  HFMA2.MMA R26, -RZ, RZ, 0, 0 ;  /* 0x00000000ff1a7435 */ /* 0x000fc600000001ff */
[----:B------:R-:W-:Y:S02]  /*00c0*/  IADD3 R3, -R5, R2, RZ ;  /* 0x0000000205037210 */ /* 0x000fe40007ffe1ff */
[----:B------:R-:W0:Y:S02]  /*00d0*/  LDC R0, c[0x0][0x294] ;  /* 0x0000a500ff007b82 */ /* 0x000e240000000800 */
[----:B------:R-:W-:-:S04]  /*00e0*/  LEA.HI R3, R3, R5, RZ, 0x1f ;  /* 0x0000000503037211 */ /* 0x000fc800078ff8ff */
[----:B------:R-:W-:-:S05]  /*00f0*/  SHF.R.U32.HI R5, RZ, 0x4, R3 ;  /* 0x00000004ff057819 */ /* 0x000fca0000011603 */
[----:B------:R-:W-:-:S05]  /*0100*/  IMAD R31, R5, -0x15, R2 ;  /* 0xffffffeb051f7824 */ /* 0x000fca00078e0202 */
[----:B------:R-:W-:Y:S01]  /*0110*/  SHF.L.U32 R31, R31, 0x1, RZ ;  /* 0x000000011f1f7819 */ /* 0x000fe200000006ff */
[----:B0-----:R-:W-:-:S05]  /*0120*/  IMAD R29, R0, UR7, R5 ;  /* 0x00000007001d7c24 */ /* 0x001fca000f8e0205 */
[C---:B------:R-:W-:Y:S02]  /*0130*/  ISETP.GE.U32.AND P0, PT, R29.reuse, UR8, PT ;  /* 0x000000081d007c0c */ /* 0x040fe4000bf06070 */
[----:B------:R-:W-:Y:S02]  /*0140*/  SHF.R.S32.HI R3, RZ, 0x1f, R29 ;  /* 0x0000001fff037819 */ /* 0x000fe4000001141d */
[----:B------:R-:W-:Y:S02]  /*0150*/  IADD3 R28, R29, 0x20, RZ ;  /* 0x000000201d1c7810 */ /* 0x000fe40007ffe0ff */
[----:B------:R-:W-:Y:S01]  /*0160*/  ISETP.GE.AND.EX P0, PT, R3, UR9, PT, P0 ;  /* 0x0000000903007c0c */ /* 0x000fe2000bf06300 */
[----:B------:R-:W-:Y:S01]  /*0170*/  ULDC.64 UR8, c[0x0][0x208] ;  /* 0x0000820000087ab9 */ /* 0x000fe20000000a00 */
[----:B------:R-:W-:Y:S02]  /*0180*/  IADD3 R27, R29, 0x40, RZ ;  /* 0x000000401d1b7810 */ /* 0x000fe40007ffe0ff */
[----:B------:R-:W-:-:S13]  /*0190*/  ISETP.LT.U32.AND P0, PT, R2, 0x2a0, !P0 ;  /* 0x000002a00200780c */ /* 0x000fda0004701070 */
.L_x_2457:
[----:B0-----:R-:W0:Y:S01]  /*01a0*/  LDC R13, c[0x0][0x288] ;  /* 0x0000a200ff0d7b82 */ /* 0x001e220000000800 */
[----:B------:R-:W-:Y:S01]  /*01b0*/  ULDC.64 UR12, c[0x0][0x278] ;  /* 0x00009e00000c7ab9 */ /* 0x000fe20000000a00 */
[----:B------:R-:W-:Y:S01]  /*01c0*/  SHF.R.S32.HI R17, RZ, 0x1f, R31 ;  /* 0x0000001fff117819 */ /* 0x000fe2000001141f */
[----:B------:R-:W-:Y:S01]  /*01d0*/  ULDC.64 UR10, c[0x0][0x280] ;  /* 0x0000a000000a7ab9 */ /* 0x000fe20000000a00 */
[----:B0-----:R-:W-:-:S04]  /*01e0*/  IABS R7, R13 ;  /* 0x0000000d00077213 */ /* 0x001fc80000000000 */
[----:B------:R-:W0:Y:S08]  /*01f0*/  I2F.RP R0, R7 ;  /* 0x0000000700007306 */ /* 0x000e300000209400 */
[----:B0-----:R-:W0:Y:S02]  /*0200*/  MUFU.RCP R0, R0 ;  /* 0x0000000000007308 */ /* 0x001e240000001000 */
[----:B0-----:R-:W-:-:S06]  /*0210*/  IADD3 R4, R0, 0xffffffe, RZ ;  /* 0x0ffffffe00047810 */ /* 0x001fcc0007ffe0ff */
[----:B-1----:R0:W1:Y:S02]  /*0220*/  F2I.FTZ.U32.TRUNC.NTZ R5, R4 ;  /* 0x0000000400057305 */ /* 0x002064000021f000 */
[----:B0-----:R-:W-:Y:S02]  /*0230*/  MOV R4, RZ ;  /* 0x000000ff00047202 */ /* 0x001fe40000000f00 */
[----:B-1----:R-:W-:-:S05]  /*0240*/  IADD3 R6, RZ, -R5, RZ ;  /* 0x80000005ff067210 */ /* 0x002fca0007ffe0ff */
[----:B------:R-:W-:Y:S01]  /*0250*/  IMAD R9, R6, R7, RZ ;  /* 0x0000000706097224 */ /* 0x000fe200078e02ff */
[----:B------:R-:W-:-:S03]  /*0260*/  IABS R6, R30 ;  /* 0x0000001e00067213 */ /* 0x000fc60000000000 */
[----:B------:R-:W-:Y:S01]  /*0270*/  IMAD.HI.U32 R5, R5, R9, R4 ;  /* 0x0000000905057227 */ /* 0x000fe200078e0004 */
[----:B------:R-:W-:Y:S01]  /*0280*/  IADD3 R4, R29, 0x60, RZ ;  /* 0x000000601d047810 */ /* 0x000fe20007ffe0ff */
[----:B------:R-:W0:Y:S03]  /*0290*/  @P0 LDC.64 R8, c[0x0][0x220] ;  /* 0x00008800ff080b82 */ /* 0x000e260000000a00 */
[----:B------:R-:W-:Y:S01]  /*02a0*/  SHF.R.S32.HI R21, RZ, 0x1f, R4 ;  /* 0x0000001fff157819 */ /* 0x000fe20000011404 */
        /* <DEDUP_REMOVED lines=13> */
[----:B------:R-:W-:Y:S02]  /*0380*/  SHF.R.S32.HI R5, RZ, 0x1f, R28 ;  /* 0x0000001fff057819 */ /* 0x000fe4000001141c */
[----:B------:R-:W-:Y:S02]  /*0390*/  @!P3 IADD3 R11, -R11, RZ, RZ ;  /* 0x000000ff0b0bb210 */ /* 0x000fe40007ffe1ff */
[----:B------:R-:W-:-:S02]  /*03a0*/  ISETP.GE.AND.EX P1, PT, R5, UR13, PT, P1 ;  /* 0x0000000d05007c0c */ /* 0x000fc4000bf26310 */
[----:B------:R-:W-:Y:S02]  /*03b0*/  @!P2 LOP3.LUT R11, RZ, R13, RZ, 0x33, !PT ;  /* 0x0000000dff0ba212 */ /* 0x000fe400078e33ff */
[----:B------:R-:W-:Y:S02]  /*03c0*/  ISETP.GT.U32.OR P1, PT, R2, 0x29f, P1 ;  /* 0x0000029f0200780c */ /* 0x000fe40000f24470 */
[----:B------:R-:W-:Y:S02]  /*03d0*/  IADD3 R7, -R11, RZ, RZ ;  /* 0x000000ff0b077210 */ /* 0x000fe40007ffe1ff */
[----:B------:R-:W-:Y:S02]  /*03e0*/  ISETP.GE.U32.AND P2, PT, R27, UR12, PT ;  /* 0x0000000c1b007c0c */ /* 0x000fe4000bf46070 */
[----:B------:R-:W-:Y:S01]  /*03f0*/  ISETP.GE.U32.AND P3, PT, R4, UR12, PT ;  /* 0x0000000c04007c0c */ /* 0x000fe2000bf66070 */
[----:B------:R-:W-:Y:S01]  /*0400*/  IMAD R0, R13, R7, R30 ;  /* 0x000000070d007224 */ /* 0x000fe200078e021e */
[----:B------:R-:W-:Y:S01]  /*0410*/  SHF.R.S32.HI R7, RZ, 0x1f, R27 ;  /* 0x0000001fff077819 */ /* 0x000fe2000001141b */
[----:B------:R-:W1:Y:S01]  /*0420*/  @P0 LDC.64 R12, c[0x0][0x270] ;  /* 0x00009c00ff0c0b82 */ /* 0x000e620000000a00 */
[----:B------:R-:W-:Y:S01]  /*0430*/  SHF.R.S32.HI R6, RZ, 0x1f, R11 ;  /* 0x0000001fff067819 */ /* 0x000fe2000001140b */
[----:B------:R-:W-:Y:S01]  /*0440*/  IMAD R0, R0, 0x2a, RZ ;  /* 0x0000002a00007824 */ /* 0x000fe200078e02ff */
[----:B------:R-:W-:-:S02]  /*0450*/  ISETP.GE.AND.EX P2, PT, R7, UR13, PT, P2 ;  /* 0x0000000d07007c0c */ /* 0x000fc4000bf46320 */
[----:B------:R-:W-:Y:S01]  /*0460*/  ISETP.GE.AND.EX P3, PT, R21, UR13, PT, P3 ;  /* 0x0000000d15007c0c */ /* 0x000fe2000bf66330 */
[----:B------:R-:W-:Y:S01]  /*0470*/  IMAD R6, R6, UR10, RZ ;  /* 0x0000000a06067c24 */ /* 0x000fe2000f8e02ff */
[----:B------:R-:W-:Y:S01]  /*0480*/  IADD3 R32, P4, R31, R0, RZ ;  /* 0x000000001f207210 */ /* 0x000fe20007f9e0ff */
[----:B------:R-:W2:Y:S01]  /*0490*/  @!P1 LDC.64 R14, c[0x0][0x270] ;  /* 0x00009c00ff0e9b82 */ /* 0x000ea20000000a00 */
[----:B------:R-:W-:Y:S01]  /*04a0*/  ISETP.GT.U32.OR P2, PT, R2, 0x29f, P2 ;  /* 0x0000029f0200780c */ /* 0x000fe20001744470 */
[----:B------:R-:W-:Y:S01]  /*04b0*/  IMAD R35, R11, UR11, R6 ;  /* 0x0000000b0b237c24 */ /* 0x000fe2000f8e0206 */
[----:B------:R-:W-:Y:S02]  /*04c0*/  LEA.HI.X.SX32 R33, R0, R17, 0x1, P4 ;  /* 0x0000001100217211 */ /* 0x000fe400020f0eff */
[----:B------:R-:W-:-:S03]  /*04d0*/  ISETP.GT.U32.OR P3, PT, R2, 0x29f, P3 ;  /* 0x0000029f0200780c */ /* 0x000fc60001f64470 */
[----:B------:R-:W3:Y:S01]  /*04e0*/  @!P1 LDC.64 R16, c[0x0][0x220] ;  /* 0x00008800ff109b82 */ /* 0x000ee20000000a00 */
[----:B------:R-:W-:-:S05]  /*04f0*/  IMAD.WIDE.U32 R32, R11, UR10, R32 ;  /* 0x0000000a0b207c25 */ /* 0x000fca000f8e0020 */
[----:B------:R-:W-:Y:S02]  /*0500*/  IADD3 R35, R33, R35, RZ ;  /* 0x0000002321237210 */ /* 0x000fe40007ffe0ff */
[----:B------:R-:W-:Y:S01]  /*0510*/  @P0 MOV R34, R32 ;  /* 0x0000002000220202 */ /* 0x000fe20000000f00 */
[----:B-1----:R-:W-:Y:S01]  /*0520*/  @P0 IMAD R6, R3, R12, RZ ;  /* 0x0000000c03060224 */ /* 0x002fe200078e02ff */
[----:B------:R-:W1:Y:S01]  /*0530*/  @!P2 LDC.64 R10, c[0x0][0x270] ;  /* 0x00009c00ff0aab82 */ /* 0x000e620000000a00 */
[----:B------:R-:W-:Y:S02]  /*0540*/  @!P1 MOV R22, R32 ;  /* 0x0000002000169202 */ /* 0x000fe40000000f00 */
[C---:B------:R-:W-:Y:S01]  /*0550*/  @P0 IMAD R19, R29.reuse, R13, R6 ;  /* 0x0000000d1d130224 */ /* 0x040fe200078e0206 */
[----:B------:R-:W-:Y:S01]  /*0560*/  @!P1 MOV R23, R35 ;  /* 0x0000002300179202 */ /* 0x000fe20000000f00 */
[----:B------:R-:W-:-:S03]  /*0570*/  @P0 IMAD.WIDE.U32 R24, R29, R12, R34 ;  /* 0x0000000c1d180225 */ /* 0x000fc600078e0022 */
[----:B------:R-:W4:Y:S01]  /*0580*/  @!P3 LDC.64 R12, c[0x0][0x270] ;  /* 0x00009c00ff0cbb82 */ /* 0x000f220000000a00 */
[-C--:B--2---:R-:W-:Y:S01]  /*0590*/  @!P1 IMAD R20, R5, R14.reuse, RZ ;  /* 0x0000000e05149224 */ /* 0x084fe200078e02ff */
[----:B------:R-:W-:Y:S01]  /*05a0*/  @P0 IADD3 R6, R25, R19, RZ ;  /* 0x0000001319060210 */ /* 0x000fe20007ffe0ff */
[----:B------:R-:W-:Y:S01]  /*05b0*/  @!P1 IMAD.WIDE.U32 R22, R28, R14, R22 ;  /* 0x0000000e1c169225 */ /* 0x000fe200078e0016 */
[----:B0-----:R-:W-:-:S03]  /*05c0*/  @P0 LEA R18, P4, R24, R8, 0x1 ;  /* 0x0000000818120211 */ /* 0x001fc600078808ff */
[----:B------:R-:W-:Y:S01]  /*05d0*/  @!P1 IMAD R25, R28, R15, R20 ;  /* 0x0000000f1c199224 */ /* 0x000fe200078e0214 */
[----:B------:R-:W-:Y:S01]  /*05e0*/  @P0 LEA.HI.X R19, R24, R9, R6, 0x1, P4 ;  /* 0x0000000918130211 */ /* 0x000fe200020f0c06 */
[----:B------:R-:W0:Y:S01]  /*05f0*/  @!P2 LDC.64 R14, c[0x0][0x220] ;  /* 0x00008800ff0eab82 */ /* 0x000e220000000a00 */
[C---:B---3--:R-:W-:Y:S02]  /*0600*/  @!P1 LEA R16, P4, R22.reuse, R16, 0x1 ;  /* 0x0000001016109211 */ /* 0x048fe400078808ff */
[----:B------:R-:W-:Y:S02]  /*0610*/  @!P1 IADD3 R6, R23, R25, RZ ;  /* 0x0000001917069210 */ /* 0x000fe40007ffe0ff */
[----:B------:R-:W-:Y:S02]  /*0620*/  CS2R R24, SRZ ;  /* 0x0000000000187805 */ /* 0x000fe4000001ff00 */
[----:B------:R-:W-:Y:S01]  /*0630*/  @!P1 LEA.HI.X R17, R22, R17, R6, 0x1, P4 ;  /* 0x0000001116119211 */ /* 0x000fe200020f0c06 */
[----:B------:R-:W2:Y:S01]  /*0640*/  @!P3 LDC.64 R8, c[0x0][0x220] ;  /* 0x00008800ff08bb82 */ /* 0x000ea20000000a00 */
[----:B------:R-:W-:Y:S01]  /*0650*/  MOV R6, RZ ;  /* 0x000000ff00067202 */ /* 0x000fe20000000f00 */
[----:B-1----:R-:W-:Y:S01]  /*0660*/  @!P2 IMAD R20, R7, R10, RZ ;  /* 0x0000000a0714a224 */ /* 0x002fe200078e02ff */
[----:B------:R-:W3:Y:S04]  /*0670*/  @P0 LDG.E R25, desc[UR8][R18.64] ;  /* 0x0000000812190981 */ /* 0x000ee8000c1e1900 */
[----:B------:R1:W5:Y:S01]  /*0680*/  @!P1 LDG.E R6, desc[UR8][R16.64] ;  /* 0x0000000810069981 */ /* 0x000362000c1e1900 */
[----:B----4-:R-:W-:-:S02]  /*0690*/  @!P3 IMAD R22, R21, R12, RZ ;  /* 0x0000000c1516b224 */ /* 0x010fc400078e02ff */
[----:B------:R-:W-:Y:S02]  /*06a0*/  @!P2 IMAD R21, R27, R11, R20 ;  /* 0x0000000b1b15a224 */ /* 0x000fe400078e0214 */
[----:B------:R-:W-:Y:S01]  /*06b0*/  @!P3 IMAD R23, R4, R13, R22 ;  /* 0x0000000d0417b224 */ /* 0x000fe200078e0216 */
[----:B-1----:R-:W-:Y:S02]  /*06c0*/  @!P2 MOV R16, R32 ;  /* 0x000000200010a202 */ /* 0x002fe40000000f00 */
[----:B------:R-:W-:-:S03]  /*06d0*/  @!P2 MOV R17, R35 ;  /* 0x000000230011a202 */ /* 0x000fc60000000f00 */
[----:B------:R-:W-:Y:S01]  /*06e0*/  @!P2 IMAD.WIDE.U32 R10, R27, R10, R16 ;  /* 0x0000000a1b0aa225 */ /* 0x000fe200078e0010 */
[----:B------:R-:W-:Y:S02]  /*06f0*/  @!P3 MOV R16, R32 ;  /* 0x000000200010b202 */ /* 0x000fe40000000f00 */
[----:B------:R-:W-:Y:S02]  /*0700*/  @!P3 MOV R17, R35 ;  /* 0x000000230011b202 */ /* 0x000fe40000000f00 */
[----:B------:R-:W-:Y:S02]  /*0710*/  @!P2 IADD3 R11, R11, R21, RZ ;  /* 0x000000150b0ba210 */ /* 0x000fe40007ffe0ff */
[----:B0-----:R-:W-:Y:S01]  /*0720*/  @!P2 LEA R14, P1, R10, R14, 0x1 ;  /* 0x0000000e0a0ea211 */ /* 0x001fe200078208ff */
[----:B------:R-:W-:-:S03]  /*0730*/  @!P3 IMAD.WIDE.U32 R12, R4, R12, R16 ;  /* 0x0000000c040cb225 */ /* 0x000fc600078e0010 */
[----:B------:R-:W-:Y:S02]  /*0740*/  @!P2 LEA.HI.X R15, R10, R15, R11, 0x1, P1 ;  /* 0x0000000f0a0fa211 */ /* 0x000fe400008f0c0b */
[----:B------:R-:W-:Y:S02]  /*0750*/  @!P3 IADD3 R4, R13, R23, RZ ;  /* 0x000000170d04b210 */ /* 0x000fe40007ffe0ff */
[C---:B--2---:R-:W-:Y:S01]  /*0760*/  @!P3 LEA R8, P4, R12.reuse, R8, 0x1 ;  /* 0x000000080c08b211 */ /* 0x044fe200078808ff */
[----:B------:R0:W2:Y:S03]  /*0770*/  @!P2 LDG.E R24, desc[UR8][R14.64] ;  /* 0x000000080e18a981 */ /* 0x0000a6000c1e1900 */
[----:B------:R-:W-:Y:S02]  /*0780*/  @!P3 LEA.HI.X R9, R12, R9, R4, 0x1, P4 ;  /* 0x000000090c09b211 */ /* 0x000fe400020f0c04 */
[----:B------:R-:W-:-:S06]  /*0790*/  MOV R4, RZ ;  /* 0x000000ff00047202 */ /* 0x000fcc0000000f00 */
[----:B------:R2:W4:Y:S01]  /*07a0*/  @!P3 LDG.E R4, desc[UR8][R8.64] ;  /* 0x000000080804b981 */ /* 0x000522000c1e1900 */
[----:B0-----:R-:W0:Y:S02]  /*07b0*/  S2R R14, SR_LANEID ;  /* 0x00000000000e7919 */ /* 0x001e240000000000 */
[C---:B0-----:R-:W-:Y:S01]  /*07c0*/  ISETP.GT.AND P1, PT, R14.reuse, 0x1e, PT ;  /* 0x0000001e0e00780c */ /* 0x041fe20003f24270 */
[----:B------:R-:W0:Y:S01]  /*07d0*/  S2UR UR6, SR_CgaCtaId ;  /* 0x00000000000679c3 */ /* 0x000e220000008800 */
[----:B------:R-:W-:Y:S01]  /*07e0*/  UMOV UR5, 0x400 ;  /* 0x0000040000057882 */ /* 0x000fe20000000000 */
[----:B------:R-:W-:Y:S02]  /*07f0*/  ISETP.NE.AND P3, PT, R14, RZ, PT ;  /* 0x000000ff0e00720c */ /* 0x000fe40003f65270 */
[----:B------:R-:W-:Y:S01]  /*0800*/  ISETP.NE.AND P2, PT, R2, RZ, PT ;  /* 0x000000ff0200720c */ /* 0x000fe20003f45270 */
[----:B------:R-:W-:Y:S01]  /*0810*/  BSSY B0, `(.L_x_2436) ;  /* 0x0000072000007945 */ /* 0x000fe20003800000 */
[----:B0-----:R-:W-:Y:S01]  /*0820*/  ULEA UR5, UR6, UR5, 0x18 ;  /* 0x0000000506057291 */ /* 0x001fe2000f8ec03f */
[----:B---3--:R-:W-:-:S02]  /*0830*/  HADD2.F32 R10, -RZ, R25.H0_H0 ;  /* 0x20000019ff0a7230 */ /* 0x008fc40000004100 */
[----:B------:R-:W-:Y:S02]  /*0840*/  HADD2.F32 R11, -RZ, R25.H1_H1 ;  /* 0x30000019ff0b7230 */ /* 0x000fe40000004100 */
[----:B-----5:R-:W-:-:S03]  /*0850*/  HADD2.F32 R16, -RZ, R6.H1_H1 ;  /* 0x30000006ff107230 */ /* 0x020fc60000004100 */
[----:B------:R-:W-:Y:S01]  /*0860*/  FADD.FTZ R12, R10, R11 ;  /* 0x0000000b0a0c7221 */ /* 0x000fe20000010000 */
[----:B------:R-:W-:Y:S01]  /*0870*/  FMUL.FTZ R11, R11, R11 ;  /* 0x0000000b0b0b7220 */ /* 0x000fe20000410000 */
[----:B------:R-:W-:Y:S02]  /*0880*/  HADD2.F32 R13, -RZ, R6.H0_H0 ;  /* 0x20000006ff0d7230 */ /* 0x000fe40000004100 */
[----:B------:R-:W-:Y:S01]  /*0890*/  FMUL.FTZ R18, R16, R16 ;  /* 0x0000001010127220 */ /* 0x000fe20000410000 */
[----:B------:R-:W-:Y:S01]  /*08a0*/  FFMA.FTZ R11, R10, R10, R11 ;  /* 0x0000000a0a0b7223 */ /* 0x000fe2000001000b */
[----:B------:R-:W-:Y:S01]  /*08b0*/  FADD.FTZ R12, RZ, R12 ;  /* 0x0000000cff0c7221 */ /* 0x000fe20000010000 */
[C---:B------:R-:W-:Y:S01]  /*08c0*/  FADD.FTZ R17, R13.reuse, R16 ;  /* 0x000000100d117221 */ /* 0x040fe20000010000 */
[----:B------:R-:W-:Y:S01]  /*08d0*/  FFMA.FTZ R18, R13, R13, R18 ;  /* 0x0000000d0d127223 */ /* 0x000fe20000010012 */
[----:B------:R-:W-:Y:S02]  /*08e0*/  FADD.FTZ R11, RZ, R11 ;  /* 0x0000000bff0b7221 */ /* 0x000fe40000010000 */
[----:B------:R-:W-:-:S02]  /*08f0*/  FADD.FTZ R12, R12, R17 ;  /* 0x000000110c0c7221 */ /* 0x000fc40000010000 */
[----:B------:R-:W-:Y:S01]  /*0900*/  FADD.FTZ R11, R11, R18 ;  /* 0x000000120b0b7221 */ /* 0x000fe20000010000 */
[--C-:B--2---:R-:W-:Y:S02]  /*0910*/  HADD2.F32 R9, -RZ, R24.reuse.H1_H1 ;  /* 0x30000018ff097230 */ /* 0x104fe40000004100 */
[----:B------:R-:W-:-:S03]  /*0920*/  HADD2.F32 R8, -RZ, R24.H0_H0 ;  /* 0x20000018ff087230 */ /* 0x000fc60000004100 */
[----:B------:R-:W-:Y:S02]  /*0930*/  FMUL.FTZ R13, R9, R9 ;  /* 0x00000009090d7220 */ /* 0x000fe40000410000 */
[C---:B------:R-:W-:Y:S01]  /*0940*/  FADD.FTZ R9, R8.reuse, R9 ;  /* 0x0000000908097221 */ /* 0x040fe20000010000 */
[--C-:B----4-:R-:W-:Y:S02]  /*0950*/  HADD2.F32 R15, -RZ, R4.reuse.H1_H1 ;  /* 0x30000004ff0f7230 */ /* 0x110fe40000004100 */
[----:B------:R-:W-:Y:S01]  /*0960*/  FFMA.FTZ R8, R8, R8, R13 ;  /* 0x0000000808087223 */ /* 0x000fe2000001000d */
[----:B------:R-:W-:Y:S02]  /*0970*/  HADD2.F32 R10, -RZ, R4.H0_H0 ;  /* 0x20000004ff0a7230 */ /* 0x000fe40000004100 */
[----:B------:R-:W-:Y:S01]  /*0980*/  FADD.FTZ R9, R12, R9 ;  /* 0x000000090c097221 */ /* 0x000fe20000010000 */
[----:B------:R-:W-:Y:S01]  /*0990*/  FMUL.FTZ R13, R15, R15 ;  /* 0x0000000f0f0d7220 */ /* 0x000fe20000410000 */
[----:B------:R-:W-:Y:S01]  /*09a0*/  FADD.FTZ R11, R11, R8 ;  /* 0x000000080b0b7221 */ /* 0x000fe20000010000 */
[----:B------:R-:W-:-:S02]  /*09b0*/  FADD.FTZ R12, R10, R15 ;  /* 0x0000000f0a0c7221 */ /* 0x000fc40000010000 */
        /* <DEDUP_REMOVED lines=19> */
[----:B------:R-:W-:Y:S02]  /*0af0*/  ISETP.GT.AND P1, PT, R14, 0x17, PT ;  /* 0x000000170e00780c */ /* 0x000fe40003f24270 */
[----:B------:R-:W-:-:S11]  /*0b00*/  SHF.R.S32.HI R13, RZ, 0x1f, R2 ;  /* 0x0000001fff0d7819 */ /* 0x000fd60000011402 */
[----:B0-----:R-:W-:Y:S01]  /*0b10*/  @!P1 FADD.FTZ R8, R8, R11 ;  /* 0x0000000b08089221 */ /* 0x001fe20000010000 */
[----:B-1----:R-:W-:-:S04]  /*0b20*/  @!P1 FADD.FTZ R9, R9, R10 ;  /* 0x0000000a09099221 */ /* 0x002fc80000010000 */
[----:B------:R-:W0:Y:S04]  /*0b30*/  SHFL.DOWN PT, R11, R8, 0x10, 0x1f ;  /* 0x0a001f00080b7f89 */ /* 0x000e2800000e0000 */
[----:B------:R-:W1:Y:S01]  /*0b40*/  SHFL.DOWN PT, R10, R9, 0x10, 0x1f ;  /* 0x0a001f00090a7f89 */ /* 0x000e6200000e0000 */
[----:B------:R-:W-:Y:S02]  /*0b50*/  ISETP.GT.AND P1, PT, R14, 0xf, PT ;  /* 0x0000000f0e00780c */ /* 0x000fe40003f24270 */
[----:B------:R-:W-:-:S04]  /*0b60*/  LEA.HI R13, R13, R2, RZ, 0x5 ;  /* 0x000000020d0d7211 */ /* 0x000fc800078f28ff */
[----:B------:R-:W-:-:S04]  /*0b70*/  SHF.R.S32.HI R13, RZ, 0x5, R13 ;  /* 0x00000005ff0d7819 */ /* 0x000fc8000001140d */
[----:B------:R-:W-:-:S03]  /*0b80*/  LEA R13, R13, UR5, 0x3 ;  /* 0x000000050d0d7c11 */ /* 0x000fc6000f8e18ff */
        /* <DEDUP_REMOVED lines=8> */
[----:B0-----:R-:W0:Y:S04]  /*0c10*/  LDS.128 R12, [UR5+0x20] ;  /* 0x00002005ff0c7984 */ /* 0x001e280008000c00 */
[----:B------:R-:W1:Y:S04]  /*0c20*/  LDS.128 R16, [UR5+0x30] ;  /* 0x00003005ff107984 */ /* 0x000e680008000c00 */
[----:B------:R-:W2:Y:S01]  /*0c30*/  LDS.128 R20, [UR5+0x40] ;  /* 0x00004005ff147984 */ /* 0x000ea20008000c00 */
[----:B0-----:R-:W-:Y:S01]  /*0c40*/  FADD.FTZ R37, R8, R12 ;  /* 0x0000000c08257221 */ /* 0x001fe20000010000 */
[----:B------:R-:W-:-:S02]  /*0c50*/  FADD.FTZ R12, R9, R13 ;  /* 0x0000000d090c7221 */ /* 0x000fc40000010000 */
[----:B------:R-:W0:Y:S01]  /*0c60*/  LDS.128 R8, [UR5+0x50] ;  /* 0x00005005ff087984 */ /* 0x000e220008000c00 */
[----:B------:R-:W-:Y:S01]  /*0c70*/  FADD.FTZ R37, R37, R14 ;  /* 0x0000000e25257221 */ /* 0x000fe20000010000 */
[----:B------:R-:W-:-:S03]  /*0c80*/  FADD.FTZ R12, R12, R15 ;  /* 0x0000000f0c0c7221 */ /* 0x000fc60000010000 */
[----:B-1----:R-:W-:Y:S01]  /*0c90*/  FADD.FTZ R37, R37, R16 ;  /* 0x0000001025257221 */ /* 0x002fe20000010000 */
[----:B------:R-:W-:-:S03]  /*0ca0*/  FADD.FTZ R12, R12, R17 ;  /* 0x000000110c0c7221 */ /* 0x000fc60000010000 */
[----:B------:R-:W-:Y:S01]  /*0cb0*/  FADD.FTZ R37, R37, R18 ;  /* 0x0000001225257221 */ /* 0x000fe20000010000 */
[----:B------:R-:W-:Y:S02]  /*0cc0*/  FADD.FTZ R12, R12, R19 ;  /* 0x000000130c0c7221 */ /* 0x000fe40000010000 */
[----:B------:R-:W1:Y:S01]  /*0cd0*/  LDS.128 R16, [UR5+0x60] ;  /* 0x00006005ff107984 */ /* 0x000e620008000c00 */
[----:B--2---:R-:W-:Y:S01]  /*0ce0*/  FADD.FTZ R37, R37, R20 ;  /* 0x0000001425257221 */ /* 0x004fe20000010000 */
        /* <DEDUP_REMOVED lines=36> */
.L_x_2437:
[----:B------:R-:W-:Y:S05]  /*0f30*/  BSYNC B0 ;  /* 0x0000000000007941 */ /* 0x000fea0003800000 */
.L_x_2436:
        /* <DEDUP_REMOVED lines=8> */
[----:B0-----:R-:W0:Y:S08]  /*0fc0*/  LDC.64 R12, c[0x0][0x248] ;  /* 0x00009200ff0c7b82 */ /* 0x001e300000000a00 */
[----:B------:R-:W3:Y:S01]  /*0fd0*/  LDC.64 R10, c[0x0][0x240] ;  /* 0x00009000ff0a7b82 */ /* 0x000ee20000000a00 */
[----:B-1----:R-:W-:-:S04]  /*0fe0*/  IMAD R14, R14, R17, RZ ;  /* 0x000000110e0e7224 */ /* 0x002fc800078e02ff */
[----:B------:R-:W-:-:S05]  /*0ff0*/  IMAD R15, R14, R19, RZ ;  /* 0x000000130e0f7224 */ /* 0x000fca00078e02ff */
[----:B------:R-:W-:Y:S01]  /*1000*/  SHF.L.U32 R15, R15, 0x1, RZ ;  /* 0x000000010f0f7819 */ /* 0x000fe200000006ff */
[----:B--2---:R-:W-:-:S04]  /*1010*/  IMAD R17, R17, UR7, R16 ;  /* 0x0000000711117c24 */ /* 0x004fc8000f8e0210 */
[----:B0-----:R-:W-:Y:S01]  /*1020*/  IMAD.WIDE R12, R15, 0x4, R12 ;  /* 0x000000040f0c7825 */ /* 0x001fe200078e020c */
[----:B------:R-:W-:Y:S02]  /*1030*/  IADD3 R15, R14, R16, RZ ;  /* 0x000000100e0f7210 */ /* 0x000fe40007ffe0ff */
[----:B------:R-:W-:-:S03]  /*1040*/  MOV R14, 0xffffffff ;  /* 0xffffffff000e7802 */ /* 0x000fc60000000f00 */
[----:B---3--:R-:W-:Y:S01]  /*1050*/  IMAD.WIDE.U32 R10, R15, 0x4, R10 ;  /* 0x000000040f0a7825 */ /* 0x008fe200078e000a */
[----:B------:R-:W-:-:S03]  /*1060*/  SEL R15, R19, RZ, !P1 ;  /* 0x000000ff130f7207 */ /* 0x000fc60004800000 */
[----:B------:R-:W-:Y:S01]  /*1070*/  IMAD.WIDE.U32 R12, R17, 0x8, R12 ;  /* 0x00000008110c7825 */ /* 0x000fe200078e000c */
[----:B------:R-:W-:Y:S02]  /*1080*/  SEL R17, R14, 0x1, P1 ;  /* 0x000000010e117807 */ /* 0x000fe40000800000 */
[----:B------:R-:W-:Y:S02]  /*1090*/  ISETP.NE.AND P1, PT, R15, -0x1, PT ;  /* 0xffffffff0f00780c */ /* 0x000fe40003f25270 */
[----:B------:R1:W-:Y:S01]  /*10a0*/  STG.E.64 desc[UR8][R12.64], R8 ;  /* 0x000000080c007986 */ /* 0x0003e2000c101b08 */
[----:B------:R-:W-:Y:S06]  /*10b0*/  MEMBAR.ALL.GPU ;  /* 0x0000000000007992 */ /* 0x000fec000000a000 */
[----:B------:R-:W-:-:S00]  /*10c0*/  ERRBAR ;  /* 0x00000000000079ab */ /* 0x000fc00000000000 */
[----:B------:R-:W-:Y:S06]  /*10d0*/  CGAERRBAR ;  /* 0x00000000000075ab */ /* 0x000fec0000000000 */
[----:B------:R1:W-:Y:S01]  /*10e0*/  REDG.E.ADD.S32.STRONG.GPU desc[UR8][R10.64], R17 ;  /* 0x000000110a00798e */ /* 0x0003e2000c10e388 */
[----:B------:R-:W-:Y:S05]  /*10f0*/  @!P1 BRA `(.L_x_2439) ;  /* 0x0000000000149947 */ /* 0x000fea0003800000 */
.L_x_2440:
[----:B-1----:R-:W2:Y:S04]  /*1100*/  LDG.E.STRONG.GPU R12, desc[UR8][R10.64] ;  /* 0x000000080a0c7981 */ /* 0x002ea8000c1ef900 */
[----:B--2---:R-:W-:Y:S01]  /*1110*/  CCTL.IVALL ;  /* 0x00000000ff00798f */ /* 0x004fe20002000000 */
[----:B------:R-:W-:Y:S05]  /*1120*/  YIELD ;  /* 0x0000000000007946 */ /* 0x000fea0003800000 */
[----:B------:R-:W-:-:S13]  /*1130*/  ISETP.NE.AND P1, PT, R12, R15, PT ;  /* 0x0000000f0c00720c */ /* 0x000fda0003f25270 */
[----:B------:R-:W-:Y:S05]  /*1140*/  @P1 BRA `(.L_x_2440) ;  /* 0xfffffffc00ec1947 */ /* 0x000fea000383ffff */
.L_x_2439:
        /* <DEDUP_REMOVED lines=11> */
.L_x_2442:
[C---:B------:R-:W-:Y:S02]  /*1200*/  IADD3 R15, R18.reuse, 0x1, RZ ;  /* 0x00000001120f7810 */ /* 0x040fe40007ffe0ff */
[C---:B------:R-:W-:Y:S02]  /*1210*/  ISETP.EQ.OR P4, PT, R18.reuse, UR7, P2 ;  /* 0x0000000712007c0c */ /* 0x040fe40009782670 */
[----:B------:R-:W-:Y:S02]  /*1220*/  ISETP.EQ.OR P5, PT, R15, UR7, P2 ;  /* 0x000000070f007c0c */ /* 0x000fe400097a2670 */
[----:B------:R-:W-:-:S04]  /*1230*/  IADD3 R21, R18, 0x2, RZ ;  /* 0x0000000212157810 */ /* 0x000fc80007ffe0ff */
[----:B------:R-:W-:-:S05]  /*1240*/  ISETP.EQ.OR P3, PT, R21, UR7, P2 ;  /* 0x0000000715007c0c */ /* 0x000fca0009762670 */
[----:B------:R-:W1:Y:S01]  /*1250*/  @!P4 LDC R37, c[0x0][0x10] ;  /* 0x00000400ff25cb82 */ /* 0x000e620000000800 */
[----:B------:R-:W-:Y:S01]  /*1260*/  @!P4 LOP3.LUT R16, R26, 0x1, RZ, 0xc0, !PT ;  /* 0x000000011a10c812 */ /* 0x000fe200078ec0ff */
[----:B0-----:R-:W0:Y:S01]  /*1270*/  @!P5 S2R R13, SR_CTAID.Y ;  /* 0x00000000000dd919 */ /* 0x001e220000002600 */
[----:B------:R-:W2:Y:S05]  /*1280*/  @!P4 S2R R14, SR_CTAID.Y ;  /* 0x00000000000ec919 */ /* 0x000eaa0000002600 */
[----:B------:R-:W0:Y:S08]  /*1290*/  @!P5 LDC R12, c[0x0][0x10] ;  /* 0x00000400ff0cdb82 */ /* 0x000e300000000800 */
[----:B------:R-:W3:Y:S08]  /*12a0*/  @!P4 LDC.64 R10, c[0x0][0x248] ;  /* 0x00009200ff0acb82 */ /* 0x000ef00000000a00 */
[----:B------:R-:W4:Y:S01]  /*12b0*/  @!P5 LDC.64 R22, c[0x0][0x248] ;  /* 0x00009200ff16db82 */ /* 0x000f220000000a00 */
[----:B-1----:R-:W-:-:S04]  /*12c0*/  @!P4 IMAD R16, R16, R37, RZ ;  /* 0x000000251010c224 */ /* 0x002fc800078e02ff */
[-C--:B------:R-:W-:Y:S02]  /*12d0*/  @!P4 IMAD R16, R16, R19.reuse, RZ ;  /* 0x000000131010c224 */ /* 0x080fe400078e02ff */
[----:B0-----:R-:W-:Y:S01]  /*12e0*/  @!P5 IMAD R15, R15, R12, R13 ;  /* 0x0000000c0f0fd224 */ /* 0x001fe200078e020d */
[----:B------:R-:W-:Y:S02]  /*12f0*/  @!P5 LOP3.LUT R13, R26, 0x1, RZ, 0xc0, !PT ;  /* 0x000000011a0dd812 */ /* 0x000fe400078ec0ff */
[----:B------:R-:W-:Y:S01]  /*1300*/  @!P4 SHF.L.U32 R17, R16, 0x1, RZ ;  /* 0x000000011011c819 */ /* 0x000fe200000006ff */
[----:B--2---:R-:W-:Y:S02]  /*1310*/  @!P4 IMAD R37, R37, R18, R14 ;  /* 0x000000122525c224 */ /* 0x004fe400078e020e */
[----:B------:R-:W-:Y:S02]  /*1320*/  @!P5 IMAD R12, R13, R12, RZ ;  /* 0x0000000c0d0cd224 */ /* 0x000fe400078e02ff */
[----:B---3--:R-:W-:Y:S01]  /*1330*/  @!P4 IMAD.WIDE R10, R17, 0x4, R10 ;  /* 0x00000004110ac825 */ /* 0x008fe200078e020a */
[----:B------:R-:W0:Y:S03]  /*1340*/  @!P3 S2R R13, SR_CTAID.Y ;  /* 0x00000000000db919 */ /* 0x000e260000002600 */
[----:B------:R-:W-:-:S02]  /*1350*/  @!P5 IMAD R16, R12, R19, RZ ;  /* 0x000000130c10d224 */ /* 0x000fc400078e02ff */
[----:B------:R-:W1:Y:S01]  /*1360*/  @!P3 LDC R12, c[0x0][0x10] ;  /* 0x00000400ff0cbb82 */ /* 0x000e620000000800 */
[----:B------:R-:W-:Y:S02]  /*1370*/  @!P4 IMAD.WIDE.U32 R10, R37, 0x8, R10 ;  /* 0x00000008250ac825 */ /* 0x000fe400078e000a */
[----:B------:R-:W-:-:S04]  /*1380*/  @!P5 SHF.L.U32 R17, R16, 0x1, RZ ;  /* 0x000000011011d819 */ /* 0x000fc800000006ff */
[----:B------:R-:W2:Y:S01]  /*1390*/  @!P4 LDG.E.64 R10, desc[UR8][R10.64] ;  /* 0x000000080a0ac981 */ /* 0x000ea2000c1e1b00 */
[----:B----4-:R-:W-:Y:S01]  /*13a0*/  @!P5 IMAD.WIDE R22, R17, 0x4, R22 ;  /* 0x000000041116d825 */ /* 0x010fe200078e0216 */
[----:B------:R-:W-:-:S04]  /*13b0*/  IADD3 R17, R18, 0x3, RZ ;  /* 0x0000000312117810 */ /* 0x000fc80007ffe0ff */
[----:B------:R-:W-:Y:S01]  /*13c0*/  ISETP.EQ.OR P1, PT, R17, UR7, P2 ;  /* 0x0000000711007c0c */ /* 0x000fe20009722670 */
[----:B------:R-:W-:Y:S01]  /*13d0*/  @!P5 IMAD.WIDE.U32 R22, R15, 0x8, R22 ;  /* 0x000000080f16d825 */ /* 0x000fe200078e0016 */
[----:B------:R-:W-:-:S05]  /*13e0*/  @!P3 LOP3.LUT R15, R26, 0x1, RZ, 0xc0, !PT ;  /* 0x000000011a0fb812 */ /* 0x000fca00078ec0ff */
[----:B-1----:R-:W-:-:S06]  /*13f0*/  @!P3 IMAD R16, R15, R12, RZ ;  /* 0x0000000c0f10b224 */ /* 0x002fcc00078e02ff */
[----:B------:R-:W1:Y:S01]  /*1400*/  @!P1 S2R R14, SR_CTAID.Y ;  /* 0x00000000000e9919 */ /* 0x000e620000002600 */
[----:B------:R-:W3:Y:S01]  /*1410*/  @!P1 LDC R15, c[0x0][0x10] ;  /* 0x00000400ff0f9b82 */ /* 0x000ee20000000800 */
[----:B------:R-:W-:Y:S02]  /*1420*/  @!P3 IMAD R16, R16, R19, RZ ;  /* 0x000000131010b224 */ /* 0x000fe400078e02ff */
[----:B0-----:R-:W-:-:S03]  /*1430*/  @!P3 IMAD R21, R21, R12, R13 ;  /* 0x0000000c1515b224 */ /* 0x001fc600078e020d */
[----:B------:R-:W-:Y:S02]  /*1440*/  @!P3 SHF.L.U32 R37, R16, 0x1, RZ ;  /* 0x000000011025b819 */ /* 0x000fe400000006ff */
[----:B------:R-:W0:Y:S01]  /*1450*/  @!P3 LDC.64 R12, c[0x0][0x248] ;  /* 0x00009200ff0cbb82 */ /* 0x000e220000000a00 */
[----:B------:R-:W-:-:S05]  /*1460*/  @!P1 LOP3.LUT R16, R26, 0x1, RZ, 0xc0, !PT ;  /* 0x000000011a109812 */ /* 0x000fca00078ec0ff */
[----:B---3--:R-:W-:-:S04]  /*1470*/  @!P1 IMAD R16, R16, R15, RZ ;  /* 0x0000000f10109224 */ /* 0x008fc800078e02ff */
[----:B------:R-:W-:Y:S02]  /*1480*/  @!P1 IMAD R16, R16, R19, RZ ;  /* 0x0000001310109224 */ /* 0x000fe400078e02ff */
[----:B-1----:R-:W-:Y:S02]  /*1490*/  @!P1 IMAD R17, R17, R15, R14 ;  /* 0x0000000f11119224 */ /* 0x002fe400078e020e */
[----:B------:R-:W1:Y:S01]  /*14a0*/  @!P1 LDC.64 R14, c[0x0][0x248] ;  /* 0x00009200ff0e9b82 */ /* 0x000e620000000a00 */
[----:B0-----:R-:W-:Y:S01]  /*14b0*/  @!P3 IMAD.WIDE R12, R37, 0x4, R12 ;  /* 0x00000004250cb825 */ /* 0x001fe200078e020c */
[----:B------:R-:W-:-:S05]  /*14c0*/  @!P1 SHF.L.U32 R37, R16, 0x1, RZ ;  /* 0x0000000110259819 */ /* 0x000fca00000006ff */
[----:B-1----:R-:W-:-:S04]  /*14d0*/  @!P1 IMAD.WIDE R14, R37, 0x4, R14 ;  /* 0x00000004250e9825 */ /* 0x002fc800078e020e */
[----:B------:R-:W-:Y:S02]  /*14e0*/  @!P3 IMAD.WIDE.U32 R36, R21, 0x8, R12 ;  /* 0x000000081524b825 */ /* 0x000fe400078e000c */
[----:B------:R-:W3:Y:S02]  /*14f0*/  @!P5 LDG.E.64 R12, desc[UR8][R22.64] ;  /* 0x00000008160cd981 */ /* 0x000ee4000c1e1b00 */
[----:B------:R-:W-:Y:S02]  /*1500*/  @!P1 IMAD.WIDE.U32 R16, R17, 0x8, R14 ;  /* 0x0000000811109825 */ /* 0x000fe400078e000e */
[----:B------:R-:W4:Y:S04]  /*1510*/  @!P3 LDG.E.64 R14, desc[UR8][R36.64] ;  /* 0x00000008240eb981 */ /* 0x000f28000c1e1b00 */
[----:B------:R-:W5:Y:S01]  /*1520*/  @!P1 LDG.E.64 R16, desc[UR8][R16.64] ;  /* 0x0000000810109981 */ /* 0x000f62000c1e1b00 */
[----:B------:R-:W-:-:S02]  /*1530*/  IADD3 R20, R20, -0x4, RZ ;  /* 0xfffffffc14147810 */ /* 0x000fc40007ffe0ff */
        /* <DEDUP_REMOVED lines=11> */
.L_x_2441:
        /* <DEDUP_REMOVED lines=12> */
[----:B0-----:R-:W-:-:S05]  /*16b0*/  SHF.L.U32 R13, R12, 0x1, RZ ;  /* 0x000000010c0d7819 */ /* 0x001fca00000006ff */
[----:B--2---:R-:W-:-:S04]  /*16c0*/  IMAD.WIDE R10, R13, 0x4, R10 ;  /* 0x000000040d0a7825 */ /* 0x004fc800078e020a */
[----:B-1----:R-:W-:-:S04]  /*16d0*/  IMAD R13, R18, UR5, R15 ;  /* 0x00000005120d7c24 */ /* 0x002fc8000f8e020f */
[----:B------:R-:W-:-:S06]  /*16e0*/  IMAD.WIDE.U32 R10, R13, 0x8, R10 ;  /* 0x000000080d0a7825 */ /* 0x000fcc00078e000a */
[----:B------:R-:W2:Y:S02]  /*16f0*/  LDG.E.64 R10, desc[UR8][R10.64] ;  /* 0x000000080a0a7981 */ /* 0x000ea4000c1e1b00 */
[----:B--2---:R-:W-:Y:S01]  /*1700*/  FADD.FTZ R8, R8, R10 ;  /* 0x0000000a08087221 */ /* 0x004fe20000010000 */
[----:B------:R-:W-:-:S07]  /*1710*/  FADD.FTZ R9, R9, R11 ;  /* 0x0000000b09097221 */ /* 0x000fce0000010000 */
.L_x_2444:
[----:B------:R-:W-:Y:S05]  /*1720*/  BSYNC B0 ;  /* 0x0000000000007941 */ /* 0x000fea0003800000 */
.L_x_2443:
[----:B------:R-:W-:Y:S05]  /*1730*/  @!P3 BRA `(.L_x_2438) ;  /* 0x00000000007cb947 */ /* 0x000fea0003800000 */
[C---:B------:R-:W-:Y:S02]  /*1740*/  IADD3 R20, R18.reuse, 0x1, RZ ;  /* 0x0000000112147810 */ /* 0x040fe40007ffe0ff */
[----:B------:R-:W-:Y:S02]  /*1750*/  IADD3 R18, R18, 0x2, RZ ;  /* 0x0000000212127810 */ /* 0x000fe40007ffe0ff */
[----:B------:R-:W-:Y:S02]  /*1760*/  ISETP.EQ.OR P3, PT, R20, UR7, P2 ;  /* 0x0000000714007c0c */ /* 0x000fe40009762670 */
[----:B------:R-:W-:-:S04]  /*1770*/  ISETP.EQ.OR P1, PT, R18, UR7, P2 ;  /* 0x0000000712007c0c */ /* 0x000fc80009722670 */
[----:B------:R-:W-:-:S07]  /*1780*/  ISETP.EQ.OR P1, PT, R14, 0x2, P1 ;  /* 0x000000020e00780c */ /* 0x000fce0000f22670 */
[----:B------:R-:W1:Y:S01]  /*1790*/  @!P3 LDC R22, c[0x0][0x10] ;  /* 0x00000400ff16bb82 */ /* 0x000e620000000800 */
[----:B------:R-:W2:Y:S01]  /*17a0*/  @!P3 S2R R21, SR_CTAID.Y ;  /* 0x000000000015b919 */ /* 0x000ea20000002600 */
[----:B------:R-:W-:-:S04]  /*17b0*/  @!P3 LOP3.LUT R15, R26, 0x1, RZ, 0xc0, !PT ;  /* 0x000000011a0fb812 */ /* 0x000fc800078ec0ff */
[----:B------:R-:W3:Y:S02]  /*17c0*/  @!P1 S2R R17, SR_CTAID.Y ;  /* 0x0000000000119919 */ /* 0x000ee40000002600 */
[----:B------:R-:W4:Y:S08]  /*17d0*/  @!P1 LDC R16, c[0x0][0x10] ;  /* 0x00000400ff109b82 */ /* 0x000f300000000800 */
[----:B0-----:R-:W0:Y:S08]  /*17e0*/  @!P3 LDC.64 R12, c[0x0][0x248] ;  /* 0x00009200ff0cbb82 */ /* 0x001e300000000a00 */
[----:B------:R-:W5:Y:S01]  /*17f0*/  @!P1 LDC.64 R10, c[0x0][0x248] ;  /* 0x00009200ff0a9b82 */ /* 0x000f620000000a00 */
[----:B-1----:R-:W-:Y:S01]  /*1800*/  @!P3 IMAD R14, R15, R22, RZ ;  /* 0x000000160f0eb224 */ /* 0x002fe200078e02ff */
[----:B------:R-:W-:-:S03]  /*1810*/  @!P1 LOP3.LUT R15, R26, 0x1, RZ, 0xc0, !PT ;  /* 0x000000011a0f9812 */ /* 0x000fc600078ec0ff */
[----:B------:R-:W-:Y:S02]  /*1820*/  @!P3 IMAD R14, R14, R19, RZ ;  /* 0x000000130e0eb224 */ /* 0x000fe400078e02ff */
[----:B----4-:R-:W-:-:S03]  /*1830*/  @!P1 IMAD R36, R15, R16, RZ ;  /* 0x000000100f249224 */ /* 0x010fc600078e02ff */
[----:B------:R-:W-:Y:S01]  /*1840*/  @!P3 SHF.L.U32 R15, R14, 0x1, RZ ;  /* 0x000000010e0fb819 */ /* 0x000fe200000006ff */
[----:B--2---:R-:W-:Y:S02]  /*1850*/  @!P3 IMAD R21, R20, R22, R21 ;  /* 0x000000161415b224 */ /* 0x004fe400078e0215 */
[----:B------:R-:W-:Y:S02]  /*1860*/  @!P1 IMAD R36, R36, R19, RZ ;  /* 0x0000001324249224 */ /* 0x000fe400078e02ff */
[----:B---3--:R-:W-:Y:S02]  /*1870*/  @!P1 IMAD R17, R18, R16, R17 ;  /* 0x0000001012119224 */ /* 0x008fe400078e0211 */
[----:B0-----:R-:W-:Y:S01]  /*1880*/  @!P3 IMAD.WIDE R14, R15, 0x4, R12 ;  /* 0x000000040f0eb825 */ /* 0x001fe200078e020c */
[----:B------:R-:W-:-:S05]  /*1890*/  @!P1 SHF.L.U32 R19, R36, 0x1, RZ ;  /* 0x0000000124139819 */ /* 0x000fca00000006ff */
[----:B-----5:R-:W-:-:S04]  /*18a0*/  @!P1 IMAD.WIDE R12, R19, 0x4, R10 ;  /* 0x00000004130c9825 */ /* 0x020fc800078e020a */
        /* <DEDUP_REMOVED lines=8> */
.L_x_2438:
[----:B------:R-:W-:Y:S01]  /*1930*/  ULDC.64 UR10, c[0x0][0x218] ;  /* 0x00008600000a7ab9 */ /* 0x000fe20000000a00 */
[----:B------:R-:W-:Y:S01]  /*1940*/  LOP3.LUT P1, RZ, R2, UR7, RZ, 0xfc, !PT ;  /* 0x0000000702ff7c12 */ /* 0x000fe2000f82fcff */
[----:B------:R-:W2:Y:S01]  /*1950*/  S2UR UR6, SR_CgaCtaId ;  /* 0x00000000000679c3 */ /* 0x000ea20000008800 */
[----:B------:R-:W-:Y:S01]  /*1960*/  ISETP.EQ.U32.AND P3, PT, RZ, UR10, PT ;  /* 0x0000000aff007c0c */ /* 0x000fe2000bf62070 */
[----:B------:R-:W-:Y:S01]  /*1970*/  UMOV UR5, 0x400 ;  /* 0x0000040000057882 */ /* 0x000fe20000000000 */
[----:B------:R-:W-:Y:S02]  /*1980*/  IADD3 R23, R31, R0, RZ ;  /* 0x000000001f177210 */ /* 0x000fe40007ffe0ff */
[----:B------:R-:W-:-:S03]  /*1990*/  ISETP.EQ.OR.EX P1, PT, RZ, UR11, P1, P3 ;  /* 0x0000000bff007c0c */ /* 0x000fc60008f22730 */
[----:B01----:R-:W0:Y:S08]  /*19a0*/  LDC.64 R12, c[0x0][0x228] ;  /* 0x00008a00ff0c7b82 */ /* 0x003e300000000a00 */
[----:B------:R-:W1:Y:S01]  /*19b0*/  LDC.64 R10, c[0x0][0x230] ;  /* 0x00008c00ff0a7b82 */ /* 0x000e620000000a00 */
[----:B------:R-:W-:Y:S01]  /*19c0*/  HADD2.F32 R37, -RZ, R4.H0_H0 ;  /* 0x20000004ff257230 */ /* 0x000fe20000004100 */
[----:B------:R-:W-:-:S06]  /*19d0*/  ULDC.64 UR10, c[0x0][0x278] ;  /* 0x00009e00000a7ab9 */ /* 0x000fcc0000000a00 */
[----:B------:R-:W3:Y:S01]  /*19e0*/  @!P1 LDC.64 R14, c[0x0][0x218] ;  /* 0x00008600ff0e9b82 */ /* 0x000ee20000000a00 */
[----:B--2---:R-:W-:-:S03]  /*19f0*/  ULEA UR5, UR6, UR5, 0x18 ;  /* 0x0000000506057291 */ /* 0x004fc6000f8ec03f */
[----:B------:R-:W-:Y:S02]  /*1a00*/  ULDC UR6, c[0x0][0x2a4] ;  /* 0x0000a90000067ab9 */ /* 0x000fe40000000800 */
[----:B------:R-:W-:Y:S01]  /*1a10*/  @!P1 FMUL.FTZ R17, R9, UR6 ;  /* 0x0000000609119c20 */ /* 0x000fe20008410000 */
[----:B------:R-:W-:Y:S01]  /*1a20*/  @!P1 FMUL.FTZ R16, R8, UR6 ;  /* 0x0000000608109c20 */ /* 0x000fe20008410000 */
[C---:B0-----:R-:W-:Y:S02]  /*1a30*/  IMAD.WIDE R20, R23.reuse, 0x4, R12 ;  /* 0x0000000417147825 */ /* 0x041fe400078e020c */
[----:B------:R0:W-:Y:S02]  /*1a40*/  @!P2 STS.64 [UR5+0xc8], R8 ;  /* 0x0000c808ff00a988 */ /* 0x0001e40008000a05 */
[----:B-1----:R-:W-:-:S04]  /*1a50*/  IMAD.WIDE R12, R23, 0x4, R10 ;  /* 0x00000004170c7825 */ /* 0x002fc800078e020a */
[----:B---3--:R-:W-:-:S05]  /*1a60*/  @!P1 IMAD.WIDE R18, R30, 0x8, R14 ;  /* 0x000000081e129825 */ /* 0x008fca00078e020e */
[----:B------:R1:W-:Y:S01]  /*1a70*/  @!P1 STG.E.64 desc[UR8][R18.64], R16 ;  /* 0x0000001012009986 */ /* 0x0003e2000c101b08 */
[----:B------:R-:W-:Y:S06]  /*1a80*/  BAR.SYNC.DEFER_BLOCKING 0x0 ;  /* 0x0000000000007b1d */ /* 0x000fec0000010000 */
[----:B------:R2:W3:Y:S04]  /*1a90*/  LDG.E.64 R10, desc[UR8][R20.64] ;  /* 0x00000008140a7981 */ /* 0x0004e8000c1e1b00 */
[----:B------:R-:W3:Y:S01]  /*1aa0*/  LDG.E.64 R12, desc[UR8][R12.64] ;  /* 0x000000080c0c7981 */ /* 0x000ee2000c1e1b00 */
[--C-:B0-----:R-:W-:Y:S01]  /*1ab0*/  HADD2.F32 R9, -RZ, R25.reuse.H0_H0 ;  /* 0x20000019ff097230 */ /* 0x101fe20000004100 */
[----:B------:R-:W-:Y:S01]  /*1ac0*/  ISETP.GE.U32.AND P2, PT, R28, UR10, PT ;  /* 0x0000000a1c007c0c */ /* 0x000fe2000bf46070 */
[----:B-1----:R-:W-:Y:S01]  /*1ad0*/  HADD2.F32 R17, -RZ, R25.H1_H1 ;  /* 0x30000019ff117230 */ /* 0x002fe20000004100 */
[----:B------:R-:W0:Y:S01]  /*1ae0*/  LDS.64 R14, [UR5+0xc8] ;  /* 0x0000c805ff0e7984 */ /* 0x000e220008000a00 */
[--C-:B------:R-:W-:Y:S01]  /*1af0*/  HADD2.F32 R19, -RZ, R6.reuse.H0_H0 ;  /* 0x20000006ff137230 */ /* 0x100fe20000004100 */
[----:B------:R-:W-:Y:S01]  /*1b00*/  ULDC.U8 UR5, c[0x0][0x28c] ;  /* 0x0000a30000057ab9 */ /* 0x000fe20000000000 */
[----:B--2---:R-:W-:Y:S01]  /*1b10*/  HADD2.F32 R21, -RZ, R6.H1_H1 ;  /* 0x30000006ff157230 */ /* 0x004fe20000004100 */
[----:B------:R-:W-:Y:S01]  /*1b20*/  ISETP.NE.AND P4, PT, RZ, UR5, PT ;  /* 0x00000005ff007c0c */ /* 0x000fe2000bf85270 */
[--C-:B------:R-:W-:Y:S01]  /*1b30*/  HADD2.F32 R23, -RZ, R24.reuse.H0_H0 ;  /* 0x20000018ff177230 */ /* 0x100fe20000004100 */
[----:B------:R-:W-:Y:S01]  /*1b40*/  ISETP.GE.U32.AND P3, PT, R27, UR10, PT ;  /* 0x0000000a1b007c0c */ /* 0x000fe2000bf66070 */
[----:B------:R-:W-:Y:S01]  /*1b50*/  HADD2.F32 R25, -RZ, R24.H1_H1 ;  /* 0x30000018ff197230 */ /* 0x000fe20000004100 */
[----:B------:R-:W-:-:S02]  /*1b60*/  ISETP.GE.AND.EX P2, PT, R5, UR11, PT, P2 ;  /* 0x0000000b05007c0c */ /* 0x000fc4000bf46320 */
[----:B------:R-:W-:Y:S02]  /*1b70*/  ISETP.GE.AND.EX P3, PT, R7, UR11, PT, P3 ;  /* 0x0000000b07007c0c */ /* 0x000fe4000bf66330 */
[C---:B------:R-:W-:Y:S02]  /*1b80*/  ISETP.GT.U32.OR P2, PT, R2.reuse, 0x29f, P2 ;  /* 0x0000029f0200780c */ /* 0x040fe40001744470 */
[----:B------:R-:W-:Y:S01]  /*1b90*/  ISETP.GT.U32.OR P3, PT, R2, 0x29f, P3 ;  /* 0x0000029f0200780c */ /* 0x000fe20001f64470 */
[----:B0-----:R-:W-:-:S04]  /*1ba0*/  FMUL.FTZ R14, R14, UR6 ;  /* 0x000000060e0e7c20 */ /* 0x001fc80008410000 */
[----:B------:R-:W-:Y:S01]  /*1bb0*/  FMUL.FTZ R0, R14, R14 ;  /* 0x0000000e0e007220 */ /* 0x000fe20000410000 */
[--C-:B------:R-:W-:Y:S01]  /*1bc0*/  FADD.FTZ R9, R9, -R14.reuse ;  /* 0x8000000e09097221 */ /* 0x100fe20000010000 */
[--C-:B------:R-:W-:Y:S01]  /*1bd0*/  FADD.FTZ R17, R17, -R14.reuse ;  /* 0x8000000e11117221 */ /* 0x100fe20000010000 */
[----:B------:R-:W-:Y:S01]  /*1be0*/  FADD.FTZ R19, R19, -R14 ;  /* 0x8000000e13137221 */ /* 0x000fe20000010000 */
[----:B------:R-:W-:Y:S01]  /*1bf0*/  FFMA.FTZ R0, R15, UR6, -R0 ;  /* 0x000000060f007c23 */ /* 0x000fe20008010800 */
[--C-:B------:R-:W-:Y:S01]  /*1c00*/  FADD.FTZ R21, R21, -R14.reuse ;  /* 0x8000000e15157221 */ /* 0x100fe20000010000 */
[--C-:B------:R-:W-:Y:S01]  /*1c10*/  FADD.FTZ R23, R23, -R14.reuse ;  /* 0x8000000e17177221 */ /* 0x100fe20000010000 */
[--C-:B------:R-:W-:Y:S01]  /*1c20*/  FADD.FTZ R25, R25, -R14.reuse ;  /* 0x8000000e19197221 */ /* 0x100fe20000010000 */
[----:B------:R-:W-:Y:S01]  /*1c30*/  FADD.FTZ R37, R37, -R14 ;  /* 0x8000000e25257221 */ /* 0x000fe20000010000 */
[----:B------:R-:W-:-:S13]  /*1c40*/  FSETP.GTU.FTZ.AND P1, PT, R0, RZ, PT ;  /* 0x000000ff0000720b */ /* 0x000fda0003f3c000 */
[----:B------:R-:W0:Y:S02]  /*1c50*/  @P1 LDC R15, c[0x0][0x238] ;  /* 0x00008e00ff0f1b82 */ /* 0x000e240000000800 */
[----:B0-----:R-:W-:Y:S01]  /*1c60*/  @P1 FADD.FTZ R8, R0, R15 ;  /* 0x0000000f00081221 */ /* 0x001fe20000010000 */
[----:B------:R-:W-:Y:S01]  /*1c70*/  MOV R0, 0x3f800000 ;  /* 0x3f80000000007802 */ /* 0x000fe20000000f00 */
[----:B------:R-:W-:-:S05]  /*1c80*/  HADD2.F32 R15, -RZ, R4.H1_H1 ;  /* 0x30000004ff0f7230 */ /* 0x000fca0000004100 */
[----:B------:R-:W0:Y:S01]  /*1c90*/  @P1 MUFU.RSQ R0, R8 ;  /* 0x0000000800001308 */ /* 0x000e220000001400 */
[----:B------:R-:W-:Y:S01]  /*1ca0*/  FADD.FTZ R14, R15, -R14 ;  /* 0x8000000e0f0e7221 */ /* 0x000fe20000010000 */
[----:B------:R-:W-:-:S04]  /*1cb0*/  IADD3 R15, R29, 0x60, RZ ;  /* 0x000000601d0f7810 */ /* 0x000fc80007ffe0ff */
[----:B------:R-:W-:Y:S01]  /*1cc0*/  ISETP.GE.U32.AND P1, PT, R15, UR10, PT ;  /* 0x0000000a0f007c0c */ /* 0x000fe2000bf26070 */
[-C--:B0-----:R-:W-:Y:S01]  /*1cd0*/  FMUL.FTZ R20, R14, R0.reuse ;  /* 0x000000000e147220 */ /* 0x081fe20000410000 */
[----:B------:R-:W-:Y:S01]  /*1ce0*/  SHF.R.S32.HI R14, RZ, 0x1f, R15 ;  /* 0x0000001fff0e7819 */ /* 0x000fe2000001140f */
[-C--:B------:R-:W-:Y:S01]  /*1cf0*/  FMUL.FTZ R9, R9, R0.reuse ;  /* 0x0000000009097220 */ /* 0x080fe20000410000 */
[-C--:B------:R-:W-:Y:S01]  /*1d00*/  FMUL.FTZ R19, R19, R0.reuse ;  /* 0x0000000013137220 */ /* 0x080fe20000410000 */
[-C--:B------:R-:W-:Y:S01]  /*1d10*/  FMUL.FTZ R23, R23, R0.reuse ;  /* 0x0000000017177220 */ /* 0x080fe20000410000 */
[-C--:B------:R-:W-:Y:S01]  /*1d20*/  FMUL.FTZ R37, R37, R0.reuse ;  /* 0x0000000025257220 */ /* 0x080fe20000410000 */
[-C--:B------:R-:W-:Y:S01]  /*1d30*/  FMUL.FTZ R16, R21, R0.reuse ;  /* 0x0000000015107220 */ /* 0x080fe20000410000 */
[-C--:B------:R-:W-:Y:S01]  /*1d40*/  FMUL.FTZ R18, R25, R0.reuse ;  /* 0x0000000019127220 */ /* 0x080fe20000410000 */
[----:B------:R-:W-:Y:S01]  /*1d50*/  FMUL.FTZ R8, R17, R0 ;  /* 0x0000000011087220 */ /* 0x000fe20000410000 */
[----:B------:R-:W-:-:S04]  /*1d60*/  ISETP.GE.AND.EX P1, PT, R14, UR11, PT, P1 ;  /* 0x0000000b0e007c0c */ /* 0x000fc8000bf26310 */
[----:B------:R-:W-:Y:S01]  /*1d70*/  ISETP.GT.U32.OR P1, PT, R2, 0x29f, P1 ;  /* 0x0000029f0200780c */ /* 0x000fe20000f24470 */
[C-C-:B---3--:R-:W-:Y:S01]  /*1d80*/  FFMA.FTZ R4, R10.reuse, R9, R12.reuse ;  /* 0x000000090a047223 */ /* 0x148fe2000001000c */
[C-C-:B------:R-:W-:Y:S01]  /*1d90*/  FFMA.FTZ R6, R10.reuse, R19, R12.reuse ;  /* 0x000000130a067223 */ /* 0x140fe2000001000c */
[C-C-:B------:R-:W-:Y:S01]  /*1da0*/  FFMA.FTZ R0, R10.reuse, R23, R12.reuse ;  /* 0x000000170a007223 */ /* 0x140fe2000001000c */
[----:B------:R-:W-:Y:S01]  /*1db0*/  FFMA.FTZ R21, R10, R37, R12 ;  /* 0x000000250a157223 */ /* 0x000fe2000001000c */
[C-C-:B------:R-:W-:Y:S01]  /*1dc0*/  FFMA.FTZ R19, R11.reuse, R16, R13.reuse ;  /* 0x000000100b137223 */ /* 0x140fe2000001000d */
[C-C-:B------:R-:W-:Y:S01]  /*1dd0*/  FFMA.FTZ R17, R11.reuse, R18, R13.reuse ;  /* 0x000000120b117223 */ /* 0x140fe2000001000d */
[C-C-:B------:R-:W-:Y:S01]  /*1de0*/  FFMA.FTZ R12, R11.reuse, R20, R13.reuse ;  /* 0x000000140b0c7223 */ /* 0x140fe2000001000d */
        /* <DEDUP_REMOVED lines=12> */
.L_x_2445:
[----:B------:R-:W-:Y:S04]  /*1eb0*/  BSSY B0, `(.L_x_2446) ;  /* 0x000000e000007945 */ /* 0x000fe80003800000 */
[----:B------:R-:W-:Y:S05]  /*1ec0*/  @!P0 BRA `(.L_x_2447) ;  /* 0x0000000000308947 */ /* 0x000fea0003800000 */
        /* <DEDUP_REMOVED lines=12> */
.L_x_2447:
[----:B------:R-:W-:Y:S05]  /*1f90*/  BSYNC B0 ;  /* 0x0000000000007941 */ /* 0x000fea0003800000 */
.L_x_2446:
        /* <DEDUP_REMOVED lines=11> */
.L_x_2448:
[----:B------:R-:W-:Y:S04]  /*2050*/  BSSY B0, `(.L_x_2449) ;  /* 0x000000e000007945 */ /* 0x000fe80003800000 */
        /* <DEDUP_REMOVED lines=13> */
.L_x_2450:
[----:B------:R-:W-:Y:S05]  /*2130*/  BSYNC B0 ;  /* 0x0000000000007941 */ /* 0x000fea0003800000 */
.L_x_2449:
        /* <DEDUP_REMOVED lines=8> */
[----:B------:R-:W1:Y:S01]  /*21c0*/  MUFU.RCP R8, R8 ;  /* 0x0000000800087308 */ /* 0x000e620000001000 */
[----:B--2---:R-:W-:Y:S01]  /*21d0*/  FMUL.FTZ R0, R0, R5 ;  /* 0x0000000500007220 */ /* 0x004fe20000410000 */
[----:B-1----:R-:W-:-:S07]  /*21e0*/  FMUL.FTZ R17, R17, R8 ;  /* 0x0000000811117220 */ /* 0x002fce0000410000 */
.L_x_2451:
        /* <DEDUP_REMOVED lines=14> */
.L_x_2453:
[----:B------:R-:W-:Y:S05]  /*22d0*/  BSYNC B0 ;  /* 0x0000000000007941 */ /* 0x000fea0003800000 */
.L_x_2452:
[----:B------:R-:W-:Y:S05]  /*22e0*/  @!P4 BRA `(.L_x_2454) ;  /* 0x000000000028c947 */ /* 0x000fea0003800000 */
[----:B------:R-:W-:Y:S01]  /*22f0*/  FMUL.FTZ R0, R21, -1.4426950216293334961 ;  /* 0xbfb8aa3b15007820 */ /* 0x000fe20000410000 */
[----:B--2---:R-:W-:-:S05]  /*2300*/  FMUL.FTZ R5, R12, -1.4426950216293334961 ;  /* 0xbfb8aa3b0c057820 */ /* 0x004fca0000410000 */
[----:B------:R-:W2:Y:S08]  /*2310*/  MUFU.EX2 R0, R0 ;  /* 0x0000000000007308 */ /* 0x000eb00000000800 */
[----:B------:R-:W3:Y:S01]  /*2320*/  MUFU.EX2 R5, R5 ;  /* 0x0000000500057308 */ /* 0x000ee20000000800 */
[----:B--2---:R-:W-:-:S07]  /*2330*/  FADD.FTZ R4, R0, 1 ;  /* 0x3f80000000047421 */ /* 0x004fce0000010000 */
[----:B------:R-:W2:Y:S01]  /*2340*/  MUFU.RCP R4, R4 ;  /* 0x0000000400047308 */ /* 0x000ea20000001000 */
[----:B---3--:R-:W-:-:S07]  /*2350*/  FADD.FTZ R6, R5, 1 ;  /* 0x3f80000005067421 */ /* 0x008fce0000010000 */
[----:B------:R-:W3:Y:S01]  /*2360*/  MUFU.RCP R7, R6 ;  /* 0x0000000600077308 */ /* 0x000ee20000001000 */
[----:B--2---:R-:W-:Y:S01]  /*2370*/  FMUL.FTZ R21, R21, R4 ;  /* 0x0000000415157220 */ /* 0x004fe20000410000 */
[----:B---3--:R-:W-:-:S07]  /*2380*/  FMUL.FTZ R12, R12, R7 ;  /* 0x000000070c0c7220 */ /* 0x008fce0000410000 */
.L_x_2454:
[----:B------:R-:W-:Y:S04]  /*2390*/  BSSY B0, `(.L_x_2455) ;  /* 0x000000d000007945 */ /* 0x000fe80003800000 */
[----:B------:R-:W-:Y:S05]  /*23a0*/  @P1 BRA `(.L_x_2456) ;  /* 0x00000000002c1947 */ /* 0x000fea0003800000 */
[----:B------:R-:W-:Y:S01]  /*23b0*/  ULDC.64 UR10, c[0x0][0x270] ;  /* 0x00009c00000a7ab9 */ /* 0x000fe20000000a00 */
[----:B------:R-:W-:Y:S01]  /*23c0*/  MOV R33, R35 ;  /* 0x0000002300217202 */ /* 0x000fe20000000f00 */
[----:B------:R-:W-:Y:S01]  /*23d0*/  IMAD R14, R14, UR10, RZ ;  /* 0x0000000a0e0e7c24 */ /* 0x000fe2000f8e02ff */
[----:B------:R-:W-:Y:S01]  /*23e0*/  F2FP.F16.F32.PACK_AB R21, R12, R21 ;  /* 0x000000150c15723e */ /* 0x000fe200000000ff */
[----:B------:R-:W-:-:S04]  /*23f0*/  IMAD.WIDE.U32 R32, R15, UR10, R32 ;  /* 0x0000000a0f207c25 */ /* 0x000fc8000f8e0020 */
[----:B------:R-:W-:Y:S01]  /*2400*/  IMAD R15, R15, UR11, R14 ;  /* 0x0000000b0f0f7c24 */ /* 0x000fe2000f8e020e */
[----:B------:R-:W-:Y:S02]  /*2410*/  ULDC.64 UR10, c[0x0][0x210] ;  /* 0x00008400000a7ab9 */ /* 0x000fe40000000a00 */
[----:B--2---:R-:W-:Y:S02]  /*2420*/  LEA R4, P1, R32, UR10, 0x1 ;  /* 0x0000000a20047c11 */ /* 0x004fe4000f8208ff */
[----:B------:R-:W-:-:S04]  /*2430*/  IADD3 R15, R33, R15, RZ ;  /* 0x0000000f210f7210 */ /* 0x000fc80007ffe0ff */
[----:B------:R-:W-:-:S05]  /*2440*/  LEA.HI.X R5, R32, UR11, R15, 0x1, P1 ;  /* 0x0000000b20057c11 */ /* 0x000fca00088f0c0f */
[----:B------:R3:W-:Y:S02]  /*2450*/  STG.E desc[UR8][R4.64], R21 ;  /* 0x0000001504007986 */ /* 0x0007e4000c101908 */
.L_x_2456:
[----:B------:R-:W-:Y:S05]  /*2460*/  BSYNC B0 ;  /* 0x0000000000007941 */ /* 0x000fea0003800000 */
.L_x_2455:
[----:B--23--:R-:W2:Y:S01]  /*2470*/  LDC R5, c[0x0][0x10] ;  /* 0x00000400ff057b82 */ /* 0x00cea20000000800 */
[----:B------:R-:W-:Y:S02]  /*2480*/  IADD3 R26, R26, 0x1, RZ ;  /* 0x000000011a1a7810 */ /* 0x000fe40007ffe0ff */
[----:B--2---:R-:W-:-:S04]  /*2490*/  IADD3 R30, R5, R30, RZ ;  /* 0x0000001e051e7210 */ /* 0x004fc80007ffe0ff */
[----:B------:R-:W-:-:S13]  /*24a0*/  ISETP.GE.AND P1, PT, R30, UR4, PT ;  /* 0x000000041e007c0c */ /* 0x000fda000bf26270 */
[----:B------:R-:W-:Y:S05]  /*24b0*/  @!P1 BRA `(.L_x_2457) ;  /* 0xffffffdc00389947 */ /* 0x000fea000383ffff */
[----:B------:R-:W-:Y:S05]  /*24c0*/  EXIT ;  /* 0x000000000000794d */ /* 0x000fea0003800000 */
.L_x_2458:
        /* <DEDUP_REMOVED lines=11> */
.L_x_3273:


//--------------------- .text._Z35group_norm_nhwc_fwd_one_pass_kernelI11Fp16IOFp32WLi256ELi42ELi672EEv26Group_norm_nhwc_fwd_params --------------------------
	.section	.text._Z35group_norm_nhwc_fwd_one_pass_kernelI11Fp16IOFp32WLi256ELi42ELi672EEv26Group_norm_nhwc_fwd_params,"ax",@progbits
	.align	128
        .global         _Z35group_norm_nhwc_fwd_one_pass_kernelI11Fp16IOFp32WLi256ELi42ELi672EEv26Group_norm_nhwc_fwd_params
        .type           _Z35group_norm_nhwc_fwd_one_pass_kernelI11Fp16IOFp32WLi256ELi42ELi672EEv26Group_norm_nhwc_fwd_params,@function
        .size           _Z35group_norm_nhwc_fwd_one_pass_kernelI11Fp16IOFp32WLi256ELi42ELi672EEv26Group_norm_nhwc_fwd_params,(.L_x_3274 - _Z35group_norm_nhwc_fwd_one_pass_kernelI11Fp16IOFp32WLi256ELi42ELi672EEv26Group_norm_nhwc_fwd_params)
        .other          _Z35group_norm_nhwc_fwd_one_pass_kernelI11Fp16IOFp32WLi256ELi42ELi672EEv26Group_norm_nhwc_fwd_params,@"STO_CUDA_ENTRY STV_DEFAULT"
_Z35group_norm_nhwc_fwd_one_pass_kernelI11Fp16IOFp32WLi256ELi42ELi672EEv26Group_norm_nhwc_fwd_params:
.text._Z35group_norm_nhwc_fwd_one_pass_kernelI11Fp16IOFp32WLi256ELi42ELi672EEv26Group_norm_nhwc_fwd_params:
        /* <DEDUP_REMOVED lines=11> */
[----:B------:R-:W1:Y:S01]  /*00b0*/  S2R R40, SR_LANEID ;  /* 0x0000000000287919 */ /* 0x000e620000000000 */
[----:B------:R-:W-:Y:S01]  /*00c0*/  ULDC.64 UR10, c[0x0][0x278] ;  /* 0x00009e00000a7ab9 */ /* 0x000fe20000000a00 */
[----:B------:R-:W-:Y:S01]  /*00d0*/  SHF.R.S32.HI R5, RZ, 0x1f, R38 ;  /* 0x0000001fff057819 */ /* 0x000fe20000011426 */
[----:B------:R-:W-:Y:S01]  /*00e0*/  UMOV UR4, 0x400 ;  /* 0x0000040000047882 */ /* 0x000fe20000000000 */
[-C--:B------:R-:W-:Y:S01]  /*00f0*/  IADD3 R2, -R3, R38.reuse, RZ ;  /* 0x0000002603027210 */ /* 0x080fe20007ffe1ff */
[----:B------:R-:W-:Y:S01]  /*0100*/  ULDC.U8 UR12, c[0x0][0x28c] ;  /* 0x0000a300000c7ab9 */ /* 0x000fe20000000000 */
[----:B------:R-:W0:Y:S01]  /*0110*/  LDC R0, c[0x0][0x294] ;  /* 0x0000a500ff007b82 */ /* 0x000e220000000800 */
[----:B------:R-:W-:Y:S02]  /*0120*/  LEA.HI R5, R5, R38, RZ, 0x5 ;  /* 0x0000002605057211 */ /* 0x000fe400078f28ff */
[----:B------:R-:W-:-:S02]  /*0130*/  LEA.HI R2, R2, R3, RZ, 0x1f ;  /* 0x0000000302027211 */ /* 0x000fc400078ff8ff */
[----:B------:R-:W-:Y:S02]  /*0140*/  SHF.R.S32.HI R5, RZ, 0x5, R5 ;  /* 0x00000005ff057819 */ /* 0x000fe40000011405 */
[----:B------:R-:W-:Y:S01]  /*0150*/  SHF.R.U32.HI R3, RZ, 0x4, R2 ;  /* 0x00000004ff037819 */ /* 0x000fe20000011602 */
[----:B------:R-:W2:Y:S04]  /*0160*/  S2UR UR7, SR_CgaCtaId ;  /* 0x00000000000779c3 */ /* 0x000ea80000008800 */
[----:B------:R-:W-:-:S05]  /*0170*/  IMAD R36, R3, -0x15, R38 ;  /* 0xffffffeb03247824 */ /* 0x000fca00078e0226 */
[----:B------:R-:W-:Y:S01]  /*0180*/  SHF.L.U32 R36, R36, 0x1, RZ ;  /* 0x0000000124247819 */ /* 0x000fe200000006ff */
[----:B0-----:R-:W-:-:S05]  /*0190*/  IMAD R39, R0, UR9, R3 ;  /* 0x0000000900277c24 */ /* 0x001fca000f8e0203 */
[C---:B------:R-:W-:Y:S02]  /*01a0*/  ISETP.GE.U32.AND P0, PT, R39.reuse, UR10, PT ;  /* 0x0000000a27007c0c */ /* 0x040fe4000bf06070 */
[----:B------:R-:W-:Y:S01]  /*01b0*/  SHF.R.S32.HI R37, RZ, 0x1f, R39 ;  /* 0x0000001fff257819 */ /* 0x000fe20000011427 */
[----:B--2---:R-:W-:Y:S01]  /*01c0*/  ULEA UR4, UR7, UR4, 0x18 ;  /* 0x0000000407047291 */ /* 0x004fe2000f8ec03f */
[----:B------:R-:W-:Y:S02]  /*01d0*/  IADD3 R35, R39, 0x20, RZ ;  /* 0x0000002027237810 */ /* 0x000fe40007ffe0ff */
[----:B------:R-:W-:Y:S01]  /*01e0*/  ISETP.GE.AND.EX P0, PT, R37, UR11, PT, P0 ;  /* 0x0000000b25007c0c */ /* 0x000fe2000bf06300 */
[----:B------:R-:W-:Y:S01]  /*01f0*/  ULDC.64 UR10, c[0x0][0x208] ;  /* 0x00008200000a7ab9 */ /* 0x000fe20000000a00 */
[----:B------:R-:W-:Y:S02]  /*0200*/  IADD3 R34, R39, 0x40, RZ ;  /* 0x0000004027227810 */ /* 0x000fe40007ffe0ff */
[----:B------:R-:W-:-:S02]  /*0210*/  ISETP.LT.U32.AND P0, PT, R38, 0x2a0, !P0 ;  /* 0x000002a02600780c */ /* 0x000fc40004701070 */
[C---:B------:R-:W-:Y:S02]  /*0220*/  IADD3 R33, R39.reuse, 0x60, RZ ;  /* 0x0000006027217810 */ /* 0x040fe40007ffe0ff */
[C---:B------:R-:W-:Y:S02]  /*0230*/  IADD3 R32, R39.reuse, 0x80, RZ ;  /* 0x0000008027207810 */ /* 0x040fe40007ffe0ff */
[C---:B------:R-:W-:Y:S02]  /*0240*/  IADD3 R30, R39.reuse, 0xa0, RZ ;  /* 0x000000a0271e7810 */ /* 0x040fe40007ffe0ff */
[C---:B------:R-:W-:Y:S02]  /*0250*/  IADD3 R28, R39.reuse, 0xc0, RZ ;  /* 0x000000c0271c7810 */ /* 0x040fe40007ffe0ff */
[----:B------:R-:W-:Y:S02]  /*0260*/  IADD3 R26, R39, 0xe0, RZ ;  /* 0x000000e0271a7810 */ /* 0x000fe40007ffe0ff */
[----:B------:R-:W-:Y:S01]  /*0270*/  LEA R24, R5, UR4, 0x3 ;  /* 0x0000000405187c11 */ /* 0x000fe2000f8e18ff */
[----:B-1----:R-:W-:-:S06]  /*0280*/  UMOV UR4, URZ ;  /* 0x0000003f00047c82 */ /* 0x002fcc0008000000 */
.L_x_2492:
[----:B01234-:R-:W0:Y:S01]  /*0290*/  LDC R6, c[0x0][0x288] ;  /* 0x0000a200ff067b82 */ /* 0x01fe220000000800 */
[----:B------:R-:W-:Y:S01]  /*02a0*/  ULDC.64 UR16, c[0x0][0x278] ;  /* 0x00009e0000107ab9 */ /* 0x000fe20000000a00 */
[----:B------:R-:W-:Y:S01]  /*02b0*/  SHF.R.S32.HI R31, RZ, 0x1f, R35 ;  /* 0x0000001fff1f7819 */ /* 0x000fe20000011423 */
        /* <DEDUP_REMOVED lines=9> */
[----:B------:R-:W-:Y:S01]  /*0350*/  SHF.R.S32.HI R27, RZ, 0x1f, R33 ;  /* 0x0000001fff1b7819 */ /* 0x000fe20000011421 */
[----:B------:R-:W2:Y:S01]  /*0360*/  @P0 LDC.64 R18, c[0x0][0x220] ;  /* 0x00008800ff120b82 */ /* 0x000ea20000000a00 */
[----:B------:R-:W-:Y:S02]  /*0370*/  ISETP.GT.U32.OR P5, PT, R38, 0x29f, P5 ;  /* 0x0000029f2600780c */ /* 0x000fe40002fa4470 */
[----:B------:R-:W-:Y:S02]  /*0380*/  SHF.R.S32.HI R25, RZ, 0x1f, R32 ;  /* 0x0000001fff197819 */ /* 0x000fe40000011420 */
[----:B------:R-:W-:-:S02]  /*0390*/  SHF.R.S32.HI R23, RZ, 0x1f, R30 ;  /* 0x0000001fff177819 */ /* 0x000fc4000001141e */
[----:B0-----:R-:W-:Y:S01]  /*03a0*/  IABS R5, R6 ;  /* 0x0000000600057213 */ /* 0x001fe20000000000 */
[----:B------:R-:W0:Y:S03]  /*03b0*/  @!P4 LDC.64 R42, c[0x0][0x270] ;  /* 0x00009c00ff2acb82 */ /* 0x000e260000000a00 */
[----:B------:R-:W3:Y:S05]  /*03c0*/  I2F.RP R0, R5 ;  /* 0x0000000500007306 */ /* 0x000eea0000209400 */
[----:B------:R-:W4:Y:S08]  /*03d0*/  @!P4 LDC.64 R16, c[0x0][0x220] ;  /* 0x00008800ff10cb82 */ /* 0x000f300000000a00 */
[----:B------:R-:W5:Y:S01]  /*03e0*/  @!P5 LDC.64 R14, c[0x0][0x220] ;  /* 0x00008800ff0edb82 */ /* 0x000f620000000a00 */
[----:B---3--:R-:W3:Y:S02]  /*03f0*/  MUFU.RCP R0, R0 ;  /* 0x0000000000007308 */ /* 0x008ee40000001000 */
[----:B---3--:R-:W-:-:S06]  /*0400*/  IADD3 R2, R0, 0xffffffe, RZ ;  /* 0x0ffffffe00027810 */ /* 0x008fcc0007ffe0ff */
[----:B------:R3:W1:Y:S02]  /*0410*/  F2I.FTZ.U32.TRUNC.NTZ R3, R2 ;  /* 0x0000000200037305 */ /* 0x000664000021f000 */
[----:B---3--:R-:W-:Y:S01]  /*0420*/  HFMA2.MMA R2, -RZ, RZ, 0, 0 ;  /* 0x00000000ff027435 */ /* 0x008fe200000001ff */
[----:B-1----:R-:W-:-:S05]  /*0430*/  IADD3 R4, RZ, -R3, RZ ;  /* 0x80000003ff047210 */ /* 0x002fca0007ffe0ff */
[----:B------:R-:W-:Y:S01]  /*0440*/  IMAD R7, R4, R5, RZ ;  /* 0x0000000504077224 */ /* 0x000fe200078e02ff */
[----:B------:R-:W-:-:S03]  /*0450*/  IABS R4, UR6 ;  /* 0x0000000600047c13 */ /* 0x000fc60008000000 */
[----:B------:R-:W-:-:S06]  /*0460*/  IMAD.HI.U32 R3, R3, R7, R2 ;  /* 0x0000000703037227 */ /* 0x000fcc00078e0002 */
[----:B------:R-:W-:-:S05]  /*0470*/  IMAD.HI.U32 R3, R3, R4, RZ ;  /* 0x0000000403037227 */ /* 0x000fca00078e00ff */
[----:B------:R-:W-:-:S05]  /*0480*/  IADD3 R0, -R3, RZ, RZ ;  /* 0x000000ff03007210 */ /* 0x000fca0007ffe1ff */
[----:B------:R-:W-:Y:S01]  /*0490*/  IMAD R0, R5, R0, R4 ;  /* 0x0000000005007224 */ /* 0x000fe200078e0204 */
[----:B------:R-:W-:-:S04]  /*04a0*/  SHF.R.S32.HI R4, RZ, 0x1f, R36 ;  /* 0x0000001fff047819 */ /* 0x000fc80000011424 */
[----:B------:R-:W-:-:S13]  /*04b0*/  ISETP.GT.U32.AND P2, PT, R5, R0, PT ;  /* 0x000000000500720c */ /* 0x000fda0003f44070 */
[-C--:B------:R-:W-:Y:S02]  /*04c0*/  @!P2 IADD3 R0, R0, -R5.reuse, RZ ;  /* 0x800000050000a210 */ /* 0x080fe40007ffe0ff */
[----:B------:R-:W-:Y:S02]  /*04d0*/  @!P2 IADD3 R3, R3, 0x1, RZ ;  /* 0x000000010303a810 */ /* 0x000fe40007ffe0ff */
[----:B------:R-:W-:Y:S02]  /*04e0*/  ISETP.GE.U32.AND P1, PT, R0, R5, PT ;  /* 0x000000050000720c */ /* 0x000fe40003f26070 */
[C---:B------:R-:W-:Y:S02]  /*04f0*/  LOP3.LUT R0, R6.reuse, UR6, RZ, 0x3c, !PT ;  /* 0x0000000606007c12 */ /* 0x040fe4000f8e3cff */
[----:B------:R-:W-:Y:S02]  /*0500*/  ISETP.NE.AND P2, PT, R6, RZ, PT ;  /* 0x000000ff0600720c */ /* 0x000fe40003f45270 */
[----:B------:R-:W-:-:S07]  /*0510*/  ISETP.GE.AND P3, PT, R0, RZ, PT ;  /* 0x000000ff0000720c */ /* 0x000fce0003f66270 */
[----:B------:R-:W-:-:S04]  /*0520*/  @P1 IADD3 R3, R3, 0x1, RZ ;  /* 0x0000000103031810 */ /* 0x000fc80007ffe0ff */
[----:B------:R-:W-:-:S04]  /*0530*/  MOV R5, R3 ;  /* 0x0000000300057202 */ /* 0x000fc80000000f00 */
[----:B------:R-:W-:Y:S02]  /*0540*/  @!P3 IADD3 R5, -R5, RZ, RZ ;  /* 0x000000ff0505b210 */ /* 0x000fe40007ffe1ff */
[----:B------:R-:W-:Y:S02]  /*0550*/  @!P2 LOP3.LUT R5, RZ, R6, RZ, 0x33, !PT ;  /* 0x00000006ff05a212 */ /* 0x000fe400078e33ff */
[----:B------:R-:W-:Y:S02]  /*0560*/  ISETP.GE.U32.AND P3, PT, R33, UR16, PT ;  /* 0x0000001021007c0c */ /* 0x000fe4000bf66070 */
[----:B------:R-:W-:Y:S02]  /*0570*/  IADD3 R41, -R5, RZ, RZ ;  /* 0x000000ff05297210 */ /* 0x000fe40007ffe1ff */
[----:B------:R-:W-:Y:S02]  /*0580*/  SHF.R.S32.HI R0, RZ, 0x1f, R5 ;  /* 0x0000001fff007819 */ /* 0x000fe40000011405 */
[----:B------:R-:W-:Y:S01]  /*0590*/  ISETP.GE.AND.EX P3, PT, R27, UR17, PT, P3 ;  /* 0x000000111b007c0c */ /* 0x000fe2000bf66330 */
[----:B------:R-:W-:Y:S01]  /*05a0*/  IMAD R41, R6, R41, UR6 ;  /* 0x0000000606297e24 */ /* 0x000fe2000f8e0229 */
[----:B------:R-:W-:Y:S01]  /*05b0*/  ISETP.GE.U32.AND P2, PT, R32, UR16, PT ;  /* 0x0000001020007c0c */ /* 0x000fe2000bf46070 */
[----:B------:R-:W-:Y:S01]  /*05c0*/  IMAD R0, R0, UR14, RZ ;  /* 0x0000000e00007c24 */ /* 0x000fe2000f8e02ff */
[----:B------:R-:W-:Y:S01]  /*05d0*/  ISETP.GT.U32.OR P3, PT, R38, 0x29f, P3 ;  /* 0x0000029f2600780c */ /* 0x000fe20001f64470 */
[----:B------:R-:W-:Y:S01]  /*05e0*/  IMAD R41, R41, 0x2a, RZ ;  /* 0x0000002a29297824 */ /* 0x000fe200078e02ff */
[----:B------:R-:W-:Y:S01]  /*05f0*/  ISETP.GE.AND.EX P2, PT, R25, UR17, PT, P2 ;  /* 0x0000001119007c0c */ /* 0x000fe2000bf46320 */
[----:B------:R-:W-:-:S02]  /*0600*/  IMAD R13, R5, UR15, R0 ;  /* 0x0000000f050d7c24 */ /* 0x000fc4000f8e0200 */
[----:B------:R-:W-:Y:S01]  /*0610*/  @P0 IMAD R0, R37, R8, RZ ;  /* 0x0000000825000224 */ /* 0x000fe200078e02ff */
[----:B------:R-:W-:Y:S02]  /*0620*/  IADD3 R2, P1, R36, R41, RZ ;  /* 0x0000002924027210 */ /* 0x000fe40007f3e0ff */
[----:B------:R-:W-:Y:S01]  /*0630*/  ISETP.GT.U32.OR P2, PT, R38, 0x29f, P2 ;  /* 0x0000029f2600780c */ /* 0x000fe20001744470 */
[----:B------:R-:W-:Y:S01]  /*0640*/  @P0 IMAD R9, R39, R9, R0 ;  /* 0x0000000927090224 */ /* 0x000fe200078e0200 */
[----:B------:R-:W-:-:S03]  /*0650*/  LEA.HI.X.SX32 R3, R41, R4, 0x1, P1 ;  /* 0x0000000429037211 */ /* 0x000fc600008f0eff */
[----:B------:R-:W1:Y:S01]  /*0660*/  @!P3 LDC.64 R10, c[0x0][0x270] ;  /* 0x00009c00ff0abb82 */ /* 0x000e620000000a00 */
[----:B------:R-:W-:-:S05]  /*0670*/  IMAD.WIDE.U32 R2, R5, UR14, R2 ;  /* 0x0000000e05027c25 */ /* 0x000fca000f8e0002 */
[----:B------:R-:W-:Y:S02]  /*0680*/  IADD3 R13, R3, R13, RZ ;  /* 0x0000000d030d7210 */ /* 0x000fe40007ffe0ff */
[----:B------:R-:W3:Y:S01]  /*0690*/  @!P5 LDC.64 R4, c[0x0][0x270] ;  /* 0x00009c00ff04db82 */ /* 0x000ee20000000a00 */
[-C--:B------:R-:W-:Y:S02]  /*06a0*/  @P0 MOV R12, R2.reuse ;  /* 0x00000002000c0202 */ /* 0x080fe40000000f00 */
[----:B------:R-:W-:Y:S02]  /*06b0*/  @!P5 MOV R20, R2 ;  /* 0x000000020014d202 */ /* 0x000fe40000000f00 */
[----:B------:R-:W-:Y:S01]  /*06c0*/  @!P5 MOV R21, R13 ;  /* 0x0000000d0015d202 */ /* 0x000fe20000000f00 */
[----:B------:R-:W-:-:S03]  /*06d0*/  @P0 IMAD.WIDE.U32 R6, R39, R8, R12 ;  /* 0x0000000827060225 */ /* 0x000fc600078e000c */
[----:B--2---:R-:W-:Y:S01]  /*06e0*/  @P0 LEA R8, P1, R6, R18, 0x1 ;  /* 0x0000001206080211 */ /* 0x004fe200078208ff */
[----:B0-----:R-:W-:Y:S01]  /*06f0*/  @!P4 IMAD R18, R31, R42, RZ ;  /* 0x0000002a1f12c224 */ /* 0x001fe200078e02ff */
[----:B------:R-:W-:-:S03]  /*0700*/  @P0 IADD3 R0, R7, R9, RZ ;  /* 0x0000000907000210 */ /* 0x000fc60007ffe0ff */
[----:B------:R-:W-:Y:S01]  /*0710*/  @!P4 IMAD R43, R35, R43, R18 ;  /* 0x0000002b232bc224 */ /* 0x000fe200078e0212 */
[----:B------:R-:W-:Y:S02]  /*0720*/  @P0 LEA.HI.X R9, R6, R19, R0, 0x1, P1 ;  /* 0x0000001306090211 */ /* 0x000fe400008f0c00 */
[----:B------:R-:W-:Y:S01]  /*0730*/  @!P4 MOV R18, R2 ;  /* 0x000000020012c202 */ /* 0x000fe20000000f00 */
[----:B------:R-:W0:Y:S01]  /*0740*/  @!P3 LDC.64 R6, c[0x0][0x220] ;  /* 0x00008800ff06bb82 */ /* 0x000e220000000a00 */
[----:B------:R-:W-:Y:S02]  /*0750*/  @!P4 MOV R19, R13 ;  /* 0x0000000d0013c202 */ /* 0x000fe40000000f00 */
[----:B------:R-:W-:Y:S01]  /*0760*/  ISETP.GE.U32.AND P1, PT, R30, UR16, PT ;  /* 0x000000101e007c0c */ /* 0x000fe2000bf26070 */
[----:B---3--:R-:W-:Y:S02]  /*0770*/  @!P5 IMAD R0, R29, R4, RZ ;  /* 0x000000041d00d224 */ /* 0x008fe400078e02ff */
[----:B------:R-:W-:Y:S01]  /*0780*/  @!P4 IMAD.WIDE.U32 R18, R35, R42, R18 ;  /* 0x0000002a2312c225 */ /* 0x000fe200078e0012 */
[----:B------:R-:W-:-:S03]  /*0790*/  ISETP.GE.AND.EX P1, PT, R23, UR17, PT, P1 ;  /* 0x0000001117007c0c */ /* 0x000fc6000bf26310 */
[C---:B------:R-:W-:Y:S01]  /*07a0*/  @!P5 IMAD R45, R34.reuse, R5, R0 ;  /* 0x00000005222dd224 */ /* 0x040fe200078e0200 */
[----:B------:R-:W-:Y:S01]  /*07b0*/  @!P4 IADD3 R0, R19, R43, RZ ;  /* 0x0000002b1300c210 */ /* 0x000fe20007ffe0ff */
[----:B------:R-:W-:Y:S01]  /*07c0*/  @!P5 IMAD.WIDE.U32 R20, R34, R4, R20 ;  /* 0x000000042214d225 */ /* 0x000fe200078e0014 */
[----:B----4-:R-:W-:Y:S01]  /*07d0*/  @!P4 LEA R42, P6, R18, R16, 0x1 ;  /* 0x00000010122ac211 */ /* 0x010fe200078c08ff */
[----:B------:R-:W2:Y:S01]  /*07e0*/  @!P2 LDC.64 R4, c[0x0][0x270] ;  /* 0x00009c00ff04ab82 */ /* 0x000ea20000000a00 */
[----:B------:R-:W-:Y:S01]  /*07f0*/  ISETP.GT.U32.OR P1, PT, R38, 0x29f, P1 ;  /* 0x0000029f2600780c */ /* 0x000fe20000f24470 */
[----:B-1----:R-:W-:Y:S01]  /*0800*/  @!P3 IMAD R16, R27, R10, RZ ;  /* 0x0000000a1b10b224 */ /* 0x002fe200078e02ff */
[----:B------:R-:W-:Y:S02]  /*0810*/  @!P4 LEA.HI.X R43, R18, R17, R0, 0x1, P6 ;  /* 0x00000011122bc211 */ /* 0x000fe400030f0c00 */
[----:B------:R-:W-:Y:S02]  /*0820*/  @!P5 IADD3 R0, R21, R45, RZ ;  /* 0x0000002d1500d210 */ /* 0x000fe40007ffe0ff */
[----:B-----5:R-:W-:Y:S01]  /*0830*/  @!P5 LEA R18, P6, R20, R14, 0x1 ;  /* 0x0000000e1412d211 */ /* 0x020fe200078c08ff */
[----:B------:R1:W3:Y:S01]  /*0840*/  @!P4 LDG.E R22, desc[UR10][R42.64] ;  /* 0x0000000a2a16c981 */ /* 0x0002e2000c1e1900 */
[----:B------:R-:W-:Y:S01]  /*0850*/  @!P3 IMAD R45, R33, R11, R16 ;  /* 0x0000000b212db224 */ /* 0x000fe200078e0210 */
[----:B------:R-:W-:-:S02]  /*0860*/  @!P3 MOV R16, R2 ;  /* 0x000000020010b202 */ /* 0x000fc40000000f00 */
[----:B------:R-:W-:Y:S02]  /*0870*/  @!P5 LEA.HI.X R19, R20, R15, R0, 0x1, P6 ;  /* 0x0000000f1413d211 */ /* 0x000fe400030f0c00 */
[----:B------:R-:W4:Y:S01]  /*0880*/  @!P2 LDC.64 R14, c[0x0][0x220] ;  /* 0x00008800ff0eab82 */ /* 0x000f220000000a00 */
[----:B------:R-:W-:Y:S02]  /*0890*/  @!P3 MOV R17, R13 ;  /* 0x0000000d0011b202 */ /* 0x000fe40000000f00 */
[----:B------:R-:W-:Y:S01]  /*08a0*/  MOV R20, RZ ;  /* 0x000000ff00147202 */ /* 0x000fe20000000f00 */
[----:B------:R-:W-:Y:S01]  /*08b0*/  @!P3 IMAD.WIDE.U32 R10, R33, R10, R16 ;  /* 0x0000000a210ab225 */ /* 0x000fe200078e0010 */
[----:B------:R-:W-:-:S03]  /*08c0*/  SHF.R.S32.HI R21, RZ, 0x1f, R28 ;  /* 0x0000001fff157819 */ /* 0x000fc6000001141c */
[----:B------:R-:W5:Y:S01]  /*08d0*/  @!P1 LDC.64 R16, c[0x0][0x270] ;  /* 0x00009c00ff109b82 */ /* 0x000f620000000a00 */
[----:B------:R-:W-:Y:S01]  /*08e0*/  ISETP.GE.U32.AND P4, PT, R28, UR16, PT ;  /* 0x000000101c007c0c */ /* 0x000fe2000bf86070 */
[----:B------:R0:W3:Y:S01]  /*08f0*/  @!P5 LDG.E R20, desc[UR10][R18.64] ;  /* 0x0000000a1214d981 */ /* 0x0000e2000c1e1900 */
[----:B------:R-:W-:Y:S01]  /*0900*/  @!P3 IADD3 R0, R11, R45, RZ ;  /* 0x0000002d0b00b210 */ /* 0x000fe20007ffe0ff */
[----:B--2---:R-:W-:Y:S01]  /*0910*/  @!P2 IMAD R11, R25, R4, RZ ;  /* 0x00000004190ba224 */ /* 0x004fe200078e02ff */
[----:B-1----:R-:W-:Y:S02]  /*0920*/  @!P2 MOV R42, R2 ;  /* 0x00000002002aa202 */ /* 0x002fe40000000f00 */
[----:B------:R-:W-:Y:S01]  /*0930*/  @!P2 MOV R43, R13 ;  /* 0x0000000d002ba202 */ /* 0x000fe20000000f00 */
[----:B------:R-:W-:Y:S01]  /*0940*/  @!P2 IMAD R11, R32, R5, R11 ;  /* 0x00000005200ba224 */ /* 0x000fe200078e020b */
[----:B------:R-:W-:Y:S02]  /*0950*/  ISETP.GE.AND.EX P4, PT, R21, UR17, PT, P4 ;  /* 0x0000001115007c0c */ /* 0x000fe4000bf86340 */
[----:B0-----:R-:W-:Y:S01]  /*0960*/  @!P3 LEA R6, P5, R10, R6, 0x1 ;  /* 0x000000060a06b211 */ /* 0x001fe200078a08ff */
[----:B------:R-:W-:Y:S01]  /*0970*/  @!P2 IMAD.WIDE.U32 R42, R32, R4, R42 ;  /* 0x00000004202aa225 */ /* 0x000fe200078e002a */
[----:B------:R-:W-:Y:S01]  /*0980*/  ISETP.GT.U32.OR P4, PT, R38, 0x29f, P4 ;  /* 0x0000029f2600780c */ /* 0x000fe20002784470 */
[----:B------:R-:W0:Y:S01]  /*0990*/  @!P1 LDC.64 R4, c[0x0][0x220] ;  /* 0x00008800ff049b82 */ /* 0x000e220000000a00 */
[----:B------:R-:W-:Y:S01]  /*09a0*/  @!P3 LEA.HI.X R7, R10, R7, R0, 0x1, P5 ;  /* 0x000000070a07b211 */ /* 0x000fe200028f0c00 */
[----:B------:R-:W-:Y:S01]  /*09b0*/  HFMA2.MMA R18, -RZ, RZ, 0, 0 ;  /* 0x00000000ff127435 */ /* 0x000fe200000001ff */
[----:B------:R-:W-:-:S02]  /*09c0*/  @!P2 IADD3 R0, R43, R11, RZ ;  /* 0x0000000b2b00a210 */ /* 0x000fc40007ffe0ff */
[C---:B----4-:R-:W-:Y:S02]  /*09d0*/  @!P2 LEA R10, P5, R42.reuse, R14, 0x1 ;  /* 0x0000000e2a0aa211 */ /* 0x050fe400078a08ff */
[----:B------:R-:W-:Y:S02]  /*09e0*/  SHF.R.S32.HI R19, RZ, 0x1f, R26 ;  /* 0x0000001fff137819 */ /* 0x000fe4000001141a */
[----:B------:R-:W-:Y:S01]  /*09f0*/  @!P2 LEA.HI.X R11, R42, R15, R0, 0x1, P5 ;  /* 0x0000000f2a0ba211 */ /* 0x000fe200028f0c00 */
[----:B-----5:R-:W-:Y:S01]  /*0a00*/  @!P1 IMAD R0, R23, R16, RZ ;  /* 0x0000001017009224 */ /* 0x020fe200078e02ff */
[----:B------:R-:W-:Y:S01]  /*0a10*/  ISETP.GE.U32.AND P5, PT, R26, UR16, PT ;  /* 0x000000101a007c0c */ /* 0x000fe2000bfa6070 */
[----:B------:R-:W1:Y:S01]  /*0a20*/  @!P4 LDC.64 R14, c[0x0][0x270] ;  /* 0x00009c00ff0ecb82 */ /* 0x000e620000000a00 */
[----:B------:R-:W-:Y:S01]  /*0a30*/  @!P1 MOV R42, R2 ;  /* 0x00000002002a9202 */ /* 0x000fe20000000f00 */
[----:B------:R-:W-:Y:S01]  /*0a40*/  @!P1 IMAD R45, R30, R17, R0 ;  /* 0x000000111e2d9224 */ /* 0x000fe200078e0200 */
[----:B------:R-:W-:Y:S01]  /*0a50*/  ISETP.GE.AND.EX P5, PT, R19, UR17, PT, P5 ;  /* 0x0000001113007c0c */ /* 0x000fe2000bfa6350 */
[----:B------:R-:W2:Y:S01]  /*0a60*/  @P0 LDG.E R18, desc[UR10][R8.64] ;  /* 0x0000000a08120981 */ /* 0x000ea2000c1e1900 */
[----:B------:R-:W-:-:S02]  /*0a70*/  @!P1 MOV R43, R13 ;  /* 0x0000000d002b9202 */ /* 0x000fc40000000f00 */
[----:B------:R-:W-:Y:S01]  /*0a80*/  ISETP.GT.U32.OR P5, PT, R38, 0x29f, P5 ;  /* 0x0000029f2600780c */ /* 0x000fe20002fa4470 */
[----:B------:R-:W4:Y:S01]  /*0a90*/  @!P4 LDC.64 R46, c[0x0][0x220] ;  /* 0x00008800ff2ecb82 */ /* 0x000f220000000a00 */
[----:B------:R-:W-:-:S05]  /*0aa0*/  @!P1 IMAD.WIDE.U32 R16, R30, R16, R42 ;  /* 0x000000101e109225 */ /* 0x000fca00078e002a */
[----:B------:R-:W-:Y:S02]  /*0ab0*/  @!P1 IADD3 R0, R17, R45, RZ ;  /* 0x0000002d11009210 */ /* 0x000fe40007ffe0ff */
[----:B0-----:R-:W-:-:S04]  /*0ac0*/  @!P1 LEA R4, P6, R16, R4, 0x1 ;  /* 0x0000000410049211 */ /* 0x001fc800078c08ff */
[----:B------:R-:W0:Y:S01]  /*0ad0*/  @!P5 LDC.64 R42, c[0x0][0x270] ;  /* 0x00009c00ff2adb82 */ /* 0x000e220000000a00 */
[----:B------:R-:W-:Y:S02]  /*0ae0*/  @!P1 LEA.HI.X R5, R16, R5, R0, 0x1, P6 ;  /* 0x0000000510059211 */ /* 0x000fe400030f0c00 */
[----:B------:R-:W-:Y:S01]  /*0af0*/  CS2R R16, SRZ ;  /* 0x0000000000107805 */ /* 0x000fe2000001ff00 */
[----:B-1----:R-:W-:-:S05]  /*0b00*/  @!P4 IMAD R0, R21, R14, RZ ;  /* 0x0000000e1500c224 */ /* 0x002fca00078e02ff */
[----:B------:R1:W5:Y:S01]  /*0b10*/  @!P3 LDG.E R17, desc[UR10][R6.64] ;  /* 0x0000000a0611b981 */ /* 0x000362000c1e1900 */
[----:B------:R-:W0:Y:S01]  /*0b20*/  @!P5 LDC.64 R44, c[0x0][0x220] ;  /* 0x00008800ff2cdb82 */ /* 0x000e220000000a00 */
[----:B------:R-:W-:Y:S02]  /*0b30*/  @!P4 IMAD R49, R28, R15, R0 ;  /* 0x0000000f1c31c224 */ /* 0x000fe400078e0200 */
[----:B------:R3:W5:Y:S01]  /*0b40*/  @!P2 LDG.E R16, desc[UR10][R10.64] ;  /* 0x0000000a0a10a981 */ /* 0x000762000c1e1900 */
[----:B-1----:R-:W-:Y:S02]  /*0b50*/  @!P4 MOV R6, R2 ;  /* 0x000000020006c202 */ /* 0x002fe40000000f00 */
[----:B------:R-:W-:-:S03]  /*0b60*/  @!P4 MOV R7, R13 ;  /* 0x0000000d0007c202 */ /* 0x000fc60000000f00 */
[----:B------:R-:W-:-:S05]  /*0b70*/  @!P4 IMAD.WIDE.U32 R14, R28, R14, R6 ;  /* 0x0000000e1c0ec225 */ /* 0x000fca00078e0006 */
[----:B------:R-:W-:Y:S02]  /*0b80*/  @!P4 IADD3 R0, R15, R49, RZ ;  /* 0x000000310f00c210 */ /* 0x000fe40007ffe0ff */
[C---:B----4-:R-:W-:Y:S02]  /*0b90*/  @!P4 LEA R8, P2, R14.reuse, R46, 0x1 ;  /* 0x0000002e0e08c211 */ /* 0x050fe400078408ff */
[----:B------:R-:W-:Y:S02]  /*0ba0*/  @!P5 MOV R6, R2 ;  /* 0x000000020006d202 */ /* 0x000fe40000000f00 */
[----:B------:R-:W-:Y:S01]  /*0bb0*/  @!P4 LEA.HI.X R9, R14, R47, R0, 0x1, P2 ;  /* 0x0000002f0e09c211 */ /* 0x000fe200010f0c00 */
[----:B0-----:R-:W-:Y:S01]  /*0bc0*/  @!P5 IMAD R0, R19, R42, RZ ;  /* 0x0000002a1300d224 */ /* 0x001fe200078e02ff */
[----:B------:R-:W-:Y:S02]  /*0bd0*/  @!P5 MOV R7, R13 ;  /* 0x0000000d0007d202 */ /* 0x000fe40000000f00 */
[----:B------:R-:W-:Y:S01]  /*0be0*/  CS2R R14, SRZ ;  /* 0x00000000000e7805 */ /* 0x000fe2000001ff00 */
[----:B------:R-:W-:-:S02]  /*0bf0*/  @!P5 IMAD R47, R26, R43, R0 ;  /* 0x0000002b1a2fd224 */ /* 0x000fc400078e0200 */
[----:B------:R-:W-:-:S03]  /*0c00*/  @!P5 IMAD.WIDE.U32 R42, R26, R42, R6 ;  /* 0x0000002a1a2ad225 */ /* 0x000fc600078e0006 */
[----:B------:R0:W4:Y:S02]  /*0c10*/  @!P1 LDG.E R15, desc[UR10][R4.64] ;  /* 0x0000000a040f9981 */ /* 0x000124000c1e1900 */
[----:B------:R-:W-:Y:S02]  /*0c20*/  @!P5 IADD3 R0, R43, R47, RZ ;  /* 0x0000002f2b00d210 */ /* 0x000fe40007ffe0ff */
[----:B------:R1:W4:Y:S01]  /*0c30*/  @!P4 LDG.E R14, desc[UR10][R8.64] ;  /* 0x0000000a080ec981 */ /* 0x000322000c1e1900 */
[----:B------:R-:W-:-:S04]  /*0c40*/  @!P5 LEA R44, P1, R42, R44, 0x1 ;  /* 0x0000002c2a2cd211 */ /* 0x000fc800078208ff */
[----:B------:R-:W-:Y:S01]  /*0c50*/  @!P5 LEA.HI.X R45, R42, R45, R0, 0x1, P1 ;  /* 0x0000002d2a2dd211 */ /* 0x000fe200008f0c00 */
[----:B------:R-:W-:-:S10]  /*0c60*/  HFMA2.MMA R0, -RZ, RZ, 0, 0 ;  /* 0x00000000ff007435 */ /* 0x000fd400000001ff */
[----:B------:R-:W4:Y:S01]  /*0c70*/  @!P5 LDG.E R0, desc[UR10][R44.64] ;  /* 0x0000000a2c00d981 */ /* 0x000f22000c1e1900 */
[----:B------:R-:W-:Y:S01]  /*0c80*/  ISETP.GT.AND P1, PT, R40, 0x1e, PT ;  /* 0x0000001e2800780c */ /* 0x000fe20003f24270 */
[--C-:B---3--:R-:W-:Y:S02]  /*0c90*/  HADD2.F32 R11, -RZ, R22.reuse.H1_H1 ;  /* 0x30000016ff0b7230 */ /* 0x108fe40000004100 */
[----:B0-----:R-:W-:-:S03]  /*0ca0*/  HADD2.F32 R4, -RZ, R22.H0_H0 ;  /* 0x20000016ff047230 */ /* 0x001fc60000004100 */
[----:B-1----:R-:W-:Y:S01]  /*0cb0*/  FMUL.FTZ R9, R11, R11 ;  /* 0x0000000b0b097220 */ /* 0x002fe20000410000 */
[--C-:B------:R-:W-:Y:S02]  /*0cc0*/  HADD2.F32 R43, -RZ, R20.reuse.H1_H1 ;  /* 0x30000014ff2b7230 */ /* 0x100fe40000004100 */
[----:B------:R-:W-:Y:S02]  /*0cd0*/  HADD2.F32 R8, -RZ, R20.H0_H0 ;  /* 0x20000014ff087230 */ /* 0x000fe40000004100 */
[--C-:B--2---:R-:W-:Y:S02]  /*0ce0*/  HADD2.F32 R7, -RZ, R18.reuse.H1_H1 ;  /* 0x30000012ff077230 */ /* 0x104fe40000004100 */
[----:B------:R-:W-:-:S03]  /*0cf0*/  HADD2.F32 R6, -RZ, R18.H0_H0 ;  /* 0x20000012ff067230 */ /* 0x000fc60000004100 */
[----:B------:R-:W-:Y:S02]  /*0d00*/  FMUL.FTZ R5, R7, R7 ;  /* 0x0000000707057220 */ /* 0x000fe40000410000 */
[C---:B------:R-:W-:Y:S02]  /*0d10*/  FADD.FTZ R7, R6.reuse, R7 ;  /* 0x0000000706077221 */ /* 0x040fe40000010000 */
[----:B------:R-:W-:Y:S01]  /*0d20*/  FFMA.FTZ R5, R6, R6, R5 ;  /* 0x0000000606057223 */ /* 0x000fe20000010005 */
[C---:B------:R-:W-:Y:S01]  /*0d30*/  FADD.FTZ R6, R4.reuse, R11 ;  /* 0x0000000b04067221 */ /* 0x040fe20000010000 */
[----:B------:R-:W-:Y:S01]  /*0d40*/  FADD.FTZ R7, RZ, R7 ;  /* 0x00000007ff077221 */ /* 0x000fe20000010000 */
[----:B------:R-:W-:Y:S01]  /*0d50*/  FFMA.FTZ R4, R4, R4, R9 ;  /* 0x0000000404047223 */ /* 0x000fe20000010009 */
[----:B------:R-:W-:Y:S02]  /*0d60*/  FADD.FTZ R5, RZ, R5 ;  /* 0x00000005ff057221 */ /* 0x000fe40000010000 */
[----:B------:R-:W-:Y:S01]  /*0d70*/  FADD.FTZ R6, R7, R6 ;  /* 0x0000000607067221 */ /* 0x000fe20000010000 */
[----:B------:R-:W-:Y:S01]  /*0d80*/  FMUL.FTZ R7, R43, R43 ;  /* 0x0000002b2b077220 */ /* 0x000fe20000410000 */
[----:B------:R-:W-:Y:S01]  /*0d90*/  FADD.FTZ R4, R5, R4 ;  /* 0x0000000405047221 */ /* 0x000fe20000010000 */
[----:B------:R-:W-:-:S02]  /*0da0*/  FADD.FTZ R43, R8, R43 ;  /* 0x0000002b082b7221 */ /* 0x000fc40000010000 */
[----:B------:R-:W-:Y:S01]  /*0db0*/  FFMA.FTZ R7, R8, R8, R7 ;  /* 0x0000000808077223 */ /* 0x000fe20000010007 */
[--C-:B-----5:R-:W-:Y:S02]  /*0dc0*/  HADD2.F32 R8, -RZ, R17.reuse.H1_H1 ;  /* 0x30000011ff087230 */ /* 0x120fe40000004100 */
[----:B------:R-:W-:Y:S02]  /*0dd0*/  HADD2.F32 R5, -RZ, R17.H0_H0 ;  /* 0x20000011ff057230 */ /* 0x000fe40000004100 */
[----:B------:R-:W-:Y:S01]  /*0de0*/  FADD.FTZ R4, R4, R7 ;  /* 0x0000000704047221 */ /* 0x000fe20000010000 */
[----:B------:R-:W-:Y:S01]  /*0df0*/  FADD.FTZ R6, R6, R43 ;  /* 0x0000002b06067221 */ /* 0x000fe20000010000 */
[--C-:B------:R-:W-:Y:S02]  /*0e00*/  HADD2.F32 R9, -RZ, R16.reuse.H1_H1 ;  /* 0x30000010ff097230 */ /* 0x100fe40000004100 */
[----:B------:R-:W-:Y:S01]  /*0e10*/  FMUL.FTZ R10, R8, R8 ;  /* 0x00000008080a7220 */ /* 0x000fe20000410000 */
[----:B------:R-:W-:Y:S01]  /*0e20*/  FADD.FTZ R7, R5, R8 ;  /* 0x0000000805077221 */ /* 0x000fe20000010000 */
[----:B------:R-:W-:-:S02]  /*0e30*/  HADD2.F32 R8, -RZ, R16.H0_H0 ;  /* 0x20000010ff087230 */ /* 0x000fc40000004100 */
[----:B------:R-:W-:Y:S01]  /*0e40*/  FFMA.FTZ R5, R5, R5, R10 ;  /* 0x0000000505057223 */ /* 0x000fe2000001000a */
[----:B------:R-:W-:Y:S01]  /*0e50*/  FADD.FTZ R6, R6, R7 ;  /* 0x0000000706067221 */ /* 0x000fe20000010000 */
[----:B------:R-:W-:Y:S01]  /*0e60*/  FMUL.FTZ R7, R9, R9 ;  /* 0x0000000909077220 */ /* 0x000fe20000410000 */
[----:B------:R-:W-:Y:S01]  /*0e70*/  FADD.FTZ R9, R8, R9 ;  /* 0x0000000908097221 */ /* 0x000fe20000010000 */
[----:B------:R-:W-:Y:S02]  /*0e80*/  FADD.FTZ R4, R4, R5 ;  /* 0x0000000504047221 */ /* 0x000fe40000010000 */
[----:B------:R-:W-:Y:S01]  /*0e90*/  FFMA.FTZ R7, R8, R8, R7 ;  /* 0x0000000808077223 */ /* 0x000fe20000010007 */
[----:B------:R-:W-:-:S03]  /*0ea0*/  FADD.FTZ R6, R6, R9 ;  /* 0x0000000906067221 */ /* 0x000fc60000010000 */
[----:B------:R-:W-:Y:S01]  /*0eb0*/  FADD.FTZ R4, R4, R7 ;  /* 0x0000000704047221 */ /* 0x000fe20000010000 */
[--C-:B----4-:R-:W-:Y:S02]  /*0ec0*/  HADD2.F32 R8, -RZ, R15.reuse.H1_H1 ;  /* 0x3000000fff087230 */ /* 0x110fe40000004100 */
[----:B------:R-:W-:Y:S02]  /*0ed0*/  HADD2.F32 R5, -RZ, R15.H0_H0 ;  /* 0x2000000fff057230 */ /* 0x000fe40000004100 */
[--C-:B------:R-:W-:Y:S02]  /*0ee0*/  HADD2.F32 R9, -RZ, R14.reuse.H1_H1 ;  /* 0x3000000eff097230 */ /* 0x100fe40000004100 */
[----:B------:R-:W-:Y:S01]  /*0ef0*/  FMUL.FTZ R10, R8, R8 ;  /* 0x00000008080a7220 */ /* 0x000fe20000410000 */
[C---:B------:R-:W-:Y:S01]  /*0f00*/  FADD.FTZ R7, R5.reuse, R8 ;  /* 0x0000000805077221 */ /* 0x040fe20000010000 */
[----:B------:R-:W-:Y:S02]  /*0f10*/  HADD2.F32 R8, -RZ, R14.H0_H0 ;  /* 0x2000000eff087230 */ /* 0x000fe40000004100 */
[----:B------:R-:W-:Y:S01]  /*0f20*/  FFMA.FTZ R5, R5, R5, R10 ;  /* 0x0000000505057223 */ /* 0x000fe2000001000a */
[----:B------:R-:W-:Y:S01]  /*0f30*/  FADD.FTZ R6, R6, R7 ;  /* 0x0000000706067221 */ /* 0x000fe20000010000 */
[----:B------:R-:W-:-:S02]  /*0f40*/  FMUL.FTZ R7, R9, R9 ;  /* 0x0000000909077220 */ /* 0x000fc40000410000 */
[----:B------:R-:W-:Y:S01]  /*0f50*/  FADD.FTZ R4, R4, R5 ;  /* 0x0000000504047221 */ /* 0x000fe20000010000 */
[C---:B------:R-:W-:Y:S01]  /*0f60*/  FADD.FTZ R9, R8.reuse, R9 ;  /* 0x0000000908097221 */ /* 0x040fe20000010000 */
[----:B------:R-:W-:Y:S01]  /*0f70*/  FFMA.FTZ R7, R8, R8, R7 ;  /* 0x0000000808077223 */ /* 0x000fe20000010007 */
[--C-:B------:R-:W-:Y:S02]  /*0f80*/  HADD2.F32 R10, -RZ, R0.reuse.H1_H1 ;  /* 0x30000000ff0a7230 */ /* 0x100fe40000004100 */
        /* <DEDUP_REMOVED lines=53> */
[----:B0-----:R-:W-:Y:S02]  /*12e0*/  FADD.FTZ R42, R4, R7 ;  /* 0x00000007042a7221 */ /* 0x001fe40000010000 */
        /* <DEDUP_REMOVED lines=35> */
[----:B0-----:R-:W-:Y:S01]  /*1520*/  FADD.FTZ R45, R45, R4 ;  /* 0x000000042d2d7221 */ /* 0x001fe20000010000 */
[----:B------:R-:W-:-:S03]  /*1530*/  FADD.FTZ R4, R42, R5 ;  /* 0x000000052a047221 */ /* 0x000fc60000010000 */
[----:B------:R-:W-:Y:S01]  /*1540*/  FADD.FTZ R42, R45, R6 ;  /* 0x000000062d2a7221 */ /* 0x000fe20000010000 */
[----:B------:R-:W-:-:S07]  /*1550*/  FADD.FTZ R43, R4, R7 ;  /* 0x00000007042b7221 */ /* 0x000fce0000010000 */
.L_x_2460:
[----:B------:R-:W-:Y:S05]  /*1560*/  BSYNC B0 ;  /* 0x0000000000007941 */ /* 0x000fea0003800000 */
.L_x_2459:
[----:B------:R-:W1:Y:S02]  /*1570*/  LDC R8, c[0x0][0xc] ;  /* 0x00000300ff087b82 */ /* 0x000e640000000800 */
[----:B-1----:R-:W-:-:S13]  /*1580*/  ISETP.GE.U32.AND P1, PT, R8, 0x2, PT ;  /* 0x000000020800780c */ /* 0x002fda0003f26070 */
[----:B------:R-:W-:Y:S05]  /*1590*/  @!P1 BRA `(.L_x_2461) ;  /* 0x0000000800989947 */ /* 0x000fea0003800000 */
[----:B------:R-:W-:Y:S05]  /*15a0*/  @P3 BRA `(.L_x_2462) ;  /* 0x0000000000843947 */ /* 0x000fea0003800000 */
[----:B------:R-:W1:Y:S01]  /*15b0*/  LDC R44, c[0x0][0x10] ;  /* 0x00000400ff2c7b82 */ /* 0x000e620000000800 */
[----:B------:R-:W2:Y:S01]  /*15c0*/  S2R R45, SR_CTAID.Y ;  /* 0x00000000002d7919 */ /* 0x000ea20000002600 */
[----:B------:R-:W-:Y:S02]  /*15d0*/  ULOP3.LUT UR8, UR4, 0x1, URZ, 0xc0, !UPT ;  /* 0x0000000104087892 */ /* 0x000fe4000f8ec03f */
[----:B------:R-:W-:Y:S01]  /*15e0*/  ULOP3.LUT UP0, URZ, UR4, 0x2, URZ, 0xc0, !UPT ;  /* 0x00000002043f7892 */ /* 0x000fe2000f80c03f */
[----:B------:R-:W-:-:S03]  /*15f0*/  UMOV UR7, 0x1 ;  /* 0x0000000100077882 */ /* 0x000fc60000000000 */
[----:B------:R-:W3:Y:S01]  /*1600*/  LDC.64 R4, c[0x0][0x248] ;  /* 0x00009200ff047b82 */ /* 0x000ee20000000a00 */
[----:B------:R-:W-:Y:S01]  /*1610*/  USEL UR7, UR7, 0xffffffff, !UP0 ;  /* 0xffffffff07077887 */ /* 0x000fe2000c000000 */
[----:B-1----:R-:W-:Y:S01]  /*1620*/  IMAD R9, R44, UR8, RZ ;  /* 0x000000082c097c24 */ /* 0x002fe2000f8e02ff */
[----:B------:R-:W-:-:S04]  /*1630*/  PLOP3.LUT P1, PT, PT, PT, UP0, 0x80, 0x0 ;  /* 0x000000000000781c */ /* 0x000fc80003f2f008 */
[----:B------:R-:W-:Y:S01]  /*1640*/  MOV R47, UR7 ;  /* 0x00000007002f7c02 */ /* 0x000fe20008000f00 */
[----:B------:R-:W-:-:S05]  /*1650*/  IMAD R6, R9, R8, RZ ;  /* 0x0000000809067224 */ /* 0x000fca00078e02ff */
[----:B------:R-:W-:Y:S02]  /*1660*/  SHF.L.U32 R7, R6, 0x1, RZ ;  /* 0x0000000106077819 */ /* 0x000fe400000006ff */
[----:B--2---:R-:W-:-:S03]  /*1670*/  IADD3 R11, R9, R45, RZ ;  /* 0x0000002d090b7210 */ /* 0x004fc60007ffe0ff */
[----:B---3--:R-:W-:-:S04]  /*1680*/  IMAD.WIDE R4, R7, 0x4, R4 ;  /* 0x0000000407047825 */ /* 0x008fc800078e0204 */
[----:B------:R-:W-:-:S04]  /*1690*/  IMAD R7, R44, UR9, R45 ;  /* 0x000000092c077c24 */ /* 0x000fc8000f8e022d */
[----:B------:R-:W-:Y:S02]  /*16a0*/  IMAD.WIDE.U32 R6, R7, 0x8, R4 ;  /* 0x0000000807067825 */ /* 0x000fe400078e0004 */
[----:B------:R-:W1:Y:S01]  /*16b0*/  LDC.64 R4, c[0x0][0x240] ;  /* 0x00009000ff047b82 */ /* 0x000e620000000a00 */
[----:B------:R-:W-:Y:S02]  /*16c0*/  SEL R9, R8, RZ, !P1 ;  /* 0x000000ff08097207 */ /* 0x000fe40004800000 */
[----:B------:R2:W-:Y:S02]  /*16d0*/  STG.E.64 desc[UR10][R6.64], R42 ;  /* 0x0000002a06007986 */ /* 0x0005e4000c101b0a */
[----:B------:R-:W-:Y:S01]  /*16e0*/  ISETP.NE.AND P1, PT, R9, -0x1, PT ;  /* 0xffffffff0900780c */ /* 0x000fe20003f25270 */
[----:B-1----:R-:W-:Y:S01]  /*16f0*/  IMAD.WIDE.U32 R10, R11, 0x4, R4 ;  /* 0x000000040b0a7825 */ /* 0x002fe200078e0004 */
[----:B------:R-:W-:Y:S06]  /*1700*/  MEMBAR.ALL.GPU ;  /* 0x0000000000007992 */ /* 0x000fec000000a000 */
[----:B------:R-:W-:-:S00]  /*1710*/  ERRBAR ;  /* 0x00000000000079ab */ /* 0x000fc00000000000 */
[----:B------:R-:W-:Y:S06]  /*1720*/  CGAERRBAR ;  /* 0x00000000000075ab */ /* 0x000fec0000000000 */
[----:B------:R2:W-:Y:S01]  /*1730*/  REDG.E.ADD.S32.STRONG.GPU desc[UR10][R10.64], R47 ;  /* 0x0000002f0a00798e */ /* 0x0005e2000c10e38a */
[----:B------:R-:W-:Y:S05]  /*1740*/  @!P1 BRA `(.L_x_2462) ;  /* 0x00000000001c9947 */ /* 0x000fea0003800000 */
[----:B--2---:R-:W-:-:S04]  /*1750*/  IMAD R7, R44, UR8, R45 ;  /* 0x000000082c077c24 */ /* 0x004fc8000f8e022d */
[----:B------:R-:W-:-:S07]  /*1760*/  IMAD.WIDE.U32 R4, R7, 0x4, R4 ;  /* 0x0000000407047825 */ /* 0x000fce00078e0004 */
.L_x_2463:
[----:B------:R-:W2:Y:S04]  /*1770*/  LDG.E.STRONG.GPU R6, desc[UR10][R4.64] ;  /* 0x0000000a04067981 */ /* 0x000ea8000c1ef900 */
[----:B--2---:R-:W-:Y:S01]  /*1780*/  CCTL.IVALL ;  /* 0x00000000ff00798f */ /* 0x004fe20002000000 */
[----:B------:R-:W-:Y:S05]  /*1790*/  YIELD ;  /* 0x0000000000007946 */ /* 0x000fea0003800000 */
[----:B------:R-:W-:-:S13]  /*17a0*/  ISETP.NE.AND P1, PT, R6, R9, PT ;  /* 0x000000090600720c */ /* 0x000fda0003f25270 */
[----:B------:R-:W-:Y:S05]  /*17b0*/  @P1 BRA `(.L_x_2463) ;  /* 0xfffffffc00ec1947 */ /* 0x000fea000383ffff */
.L_x_2462:
        /* <DEDUP_REMOVED lines=10> */
[----:B--2---:R-:W-:-:S07]  /*1860*/  IADD3 R10, -R5, R8, RZ ;  /* 0x00000008050a7210 */ /* 0x004fce0007ffe1ff */
.L_x_2465:
[----:B------:R-:W-:Y:S02]  /*1870*/  ISETP.EQ.OR P1, PT, R9, UR9, P3 ;  /* 0x0000000909007c0c */ /* 0x000fe40009f22670 */
[----:B------:R-:W-:-:S11]  /*1880*/  MOV R7, UR4 ;  /* 0x0000000400077c02 */ /* 0x000fd60008000f00 */
        /* <DEDUP_REMOVED lines=9> */
[----:B------:R-:W-:Y:S01]  /*1920*/  @!P1 IMAD.WIDE.U32 R6, R7, 0x8, R4 ;  /* 0x0000000807069825 */ /* 0x000fe200078e0004 */
[----:B------:R-:W-:-:S04]  /*1930*/  IADD3 R4, R9, 0x1, RZ ;  /* 0x0000000109047810 */ /* 0x000fc80007ffe0ff */
[----:B------:R-:W-:Y:S01]  /*1940*/  ISETP.EQ.OR P2, PT, R4, UR9, P3 ;  /* 0x0000000904007c0c */ /* 0x000fe20009f42670 */
[----:B------:R-:W0:Y:S01]  /*1950*/  @!P1 LDG.E.64 R6, desc[UR10][R6.64] ;  /* 0x0000000a06069981 */ /* 0x000e22000c1e1b00 */
[----:B------:R-:W-:-:S11]  /*1960*/  MOV R44, UR4 ;  /* 0x00000004002c7c02 */ /* 0x000fd60008000f00 */
[----:B------:R-:W1:Y:S01]  /*1970*/  @!P2 S2R R45, SR_CTAID.Y ;  /* 0x00000000002da919 */ /* 0x000e620000002600 */
[----:B------:R-:W1:Y:S01]  /*1980*/  @!P2 LDC R11, c[0x0][0x10] ;  /* 0x00000400ff0bab82 */ /* 0x000e620000000800 */
[----:B------:R-:W-:Y:S01]  /*1990*/  @!P2 LOP3.LUT R44, R44, 0x1, RZ, 0xc0, !PT ;  /* 0x000000012c2ca812 */ /* 0x000fe200078ec0ff */
[----:B-1----:R-:W-:-:S06]  /*19a0*/  @!P2 IMAD R45, R4, R11, R45 ;  /* 0x0000000b042da224 */ /* 0x002fcc00078e022d */
[----:B------:R-:W1:Y:S01]  /*19b0*/  @!P2 LDC.64 R4, c[0x0][0x248] ;  /* 0x00009200ff04ab82 */ /* 0x000e620000000a00 */
[----:B------:R-:W-:-:S04]  /*19c0*/  @!P2 IMAD R11, R11, R44, RZ ;  /* 0x0000002c0b0ba224 */ /* 0x000fc800078e02ff */
[----:B------:R-:W-:-:S05]  /*19d0*/  @!P2 IMAD R11, R11, R8, RZ ;  /* 0x000000080b0ba224 */ /* 0x000fca00078e02ff */
[----:B------:R-:W-:-:S05]  /*19e0*/  @!P2 SHF.L.U32 R11, R11, 0x1, RZ ;  /* 0x000000010b0ba819 */ /* 0x000fca00000006ff */
[----:B-1----:R-:W-:-:S04]  /*19f0*/  @!P2 IMAD.WIDE R4, R11, 0x4, R4 ;  /* 0x000000040b04a825 */ /* 0x002fc800078e0204 */
[----:B------:R-:W-:-:S06]  /*1a00*/  @!P2 IMAD.WIDE.U32 R4, R45, 0x8, R4 ;  /* 0x000000082d04a825 */ /* 0x000fcc00078e0004 */
[----:B------:R-:W2:Y:S01]  /*1a10*/  @!P2 LDG.E.64 R4, desc[UR10][R4.64] ;  /* 0x0000000a0404a981 */ /* 0x000ea2000c1e1b00 */
[----:B------:R-:W-:Y:S01]  /*1a20*/  MOV R44, UR4 ;  /* 0x00000004002c7c02 */ /* 0x000fe20008000f00 */
[----:B0-----:R-:W-:Y:S01]  /*1a30*/  @!P1 FADD.FTZ R42, R42, R6 ;  /* 0x000000062a2a9221 */ /* 0x001fe20000010000 */
[----:B------:R-:W-:-:S04]  /*1a40*/  IADD3 R6, R9, 0x2, RZ ;  /* 0x0000000209067810 */ /* 0x000fc80007ffe0ff */
[----:B------:R-:W-:-:S13]  /*1a50*/  ISETP.EQ.OR P4, PT, R6, UR9, P3 ;  /* 0x0000000906007c0c */ /* 0x000fda0009f82670 */
[----:B------:R-:W0:Y:S01]  /*1a60*/  @!P4 S2R R45, SR_CTAID.Y ;  /* 0x00000000002dc919 */ /* 0x000e220000002600 */
[----:B------:R-:W0:Y:S01]  /*1a70*/  @!P4 LDC R11, c[0x0][0x10] ;  /* 0x00000400ff0bcb82 */ /* 0x000e220000000800 */
[----:B------:R-:W-:Y:S01]  /*1a80*/  @!P1 FADD.FTZ R43, R43, R7 ;  /* 0x000000072b2b9221 */ /* 0x000fe20000010000 */
[----:B------:R-:W-:Y:S01]  /*1a90*/  @!P4 LOP3.LUT R44, R44, 0x1, RZ, 0xc0, !PT ;  /* 0x000000012c2cc812 */ /* 0x000fe200078ec0ff */
[----:B0-----:R-:W-:-:S05]  /*1aa0*/  @!P4 IMAD R45, R6, R11, R45 ;  /* 0x0000000b062dc224 */ /* 0x001fca00078e022d */
[----:B------:R-:W0:Y:S01]  /*1ab0*/  @!P4 LDC.64 R6, c[0x0][0x248] ;  /* 0x00009200ff06cb82 */ /* 0x000e220000000a00 */
[----:B------:R-:W-:-:S04]  /*1ac0*/  @!P4 IMAD R11, R11, R44, RZ ;  /* 0x0000002c0b0bc224 */ /* 0x000fc800078e02ff */
[----:B------:R-:W-:-:S05]  /*1ad0*/  @!P4 IMAD R11, R11, R8, RZ ;  /* 0x000000080b0bc224 */ /* 0x000fca00078e02ff */
[----:B------:R-:W-:Y:S01]  /*1ae0*/  @!P4 SHF.L.U32 R11, R11, 0x1, RZ ;  /* 0x000000010b0bc819 */ /* 0x000fe200000006ff */
[----:B--2---:R-:W-:Y:S01]  /*1af0*/  @!P2 FADD.FTZ R42, R42, R4 ;  /* 0x000000042a2aa221 */ /* 0x004fe20000010000 */
[----:B------:R-:W-:-:S04]  /*1b00*/  IADD3 R4, R9, 0x3, RZ ;  /* 0x0000000309047810 */ /* 0x000fc80007ffe0ff */
[----:B------:R-:W-:Y:S01]  /*1b10*/  ISETP.EQ.OR P1, PT, R4, UR9, P3 ;  /* 0x0000000904007c0c */ /* 0x000fe20009f22670 */
[----:B0-----:R-:W-:-:S04]  /*1b20*/  @!P4 IMAD.WIDE R6, R11, 0x4, R6 ;  /* 0x000000040b06c825 */ /* 0x001fc800078e0206 */
[----:B------:R-:W-:-:S08]  /*1b30*/  @!P4 IMAD.WIDE.U32 R6, R45, 0x8, R6 ;  /* 0x000000082d06c825 */ /* 0x000fd000078e0006 */
[----:B------:R-:W0:Y:S01]  /*1b40*/  @!P1 S2R R45, SR_CTAID.Y ;  /* 0x00000000002d9919 */ /* 0x000e220000002600 */
[----:B------:R-:W0:Y:S01]  /*1b50*/  @!P1 LDC R11, c[0x0][0x10] ;  /* 0x00000400ff0b9b82 */ /* 0x000e220000000800 */
[----:B------:R-:W-:Y:S01]  /*1b60*/  @!P2 FADD.FTZ R43, R43, R5 ;  /* 0x000000052b2ba221 */ /* 0x000fe20000010000 */
[----:B------:R-:W-:Y:S01]  /*1b70*/  MOV R44, UR4 ;  /* 0x00000004002c7c02 */ /* 0x000fe20008000f00 */
[----:B------:R-:W2:Y:S03]  /*1b80*/  @!P4 LDG.E.64 R6, desc[UR10][R6.64] ;  /* 0x0000000a0606c981 */ /* 0x000ea6000c1e1b00 */
[----:B------:R-:W-:Y:S01]  /*1b90*/  @!P1 LOP3.LUT R44, R44, 0x1, RZ, 0xc0, !PT ;  /* 0x000000012c2c9812 */ /* 0x000fe200078ec0ff */
[----:B0-----:R-:W-:Y:S02]  /*1ba0*/  @!P1 IMAD R45, R4, R11, R45 ;  /* 0x0000000b042d9224 */ /* 0x001fe400078e022d */
[----:B------:R-:W0:Y:S02]  /*1bb0*/  @!P1 LDC.64 R4, c[0x0][0x248] ;  /* 0x00009200ff049b82 */ /* 0x000e240000000a00 */
[----:B------:R-:W-:-:S04]  /*1bc0*/  @!P1 IMAD R11, R11, R44, RZ ;  /* 0x0000002c0b0b9224 */ /* 0x000fc800078e02ff */
[----:B------:R-:W-:-:S05]  /*1bd0*/  @!P1 IMAD R11, R11, R8, RZ ;  /* 0x000000080b0b9224 */ /* 0x000fca00078e02ff */
[----:B------:R-:W-:-:S05]  /*1be0*/  @!P1 SHF.L.U32 R11, R11, 0x1, RZ ;  /* 0x000000010b0b9819 */ /* 0x000fca00000006ff */
[----:B0-----:R-:W-:-:S04]  /*1bf0*/  @!P1 IMAD.WIDE R4, R11, 0x4, R4 ;  /* 0x000000040b049825 */ /* 0x001fc800078e0204 */
[----:B------:R-:W-:-:S06]  /*1c00*/  @!P1 IMAD.WIDE.U32 R4, R45, 0x8, R4 ;  /* 0x000000082d049825 */ /* 0x000fcc00078e0004 */
[----:B------:R-:W3:Y:S01]  /*1c10*/  @!P1 LDG.E.64 R4, desc[UR10][R4.64] ;  /* 0x0000000a04049981 */ /* 0x000ee2000c1e1b00 */
[----:B------:R-:W-:-:S04]  /*1c20*/  IADD3 R10, R10, -0x4, RZ ;  /* 0xfffffffc0a0a7810 */ /* 0x000fc80007ffe0ff */
[----:B------:R-:W-:Y:S02]  /*1c30*/  ISETP.NE.AND P2, PT, R10, RZ, PT ;  /* 0x000000ff0a00720c */ /* 0x000fe40003f45270 */
[----:B------:R-:W-:Y:S01]  /*1c40*/  IADD3 R9, R9, 0x4, RZ ;  /* 0x0000000409097810 */ /* 0x000fe20007ffe0ff */
[----:B--2---:R-:W-:Y:S01]  /*1c50*/  @!P4 FADD.FTZ R42, R42, R6 ;  /* 0x000000062a2ac221 */ /* 0x004fe20000010000 */
[----:B------:R-:W-:-:S03]  /*1c60*/  @!P4 FADD.FTZ R43, R43, R7 ;  /* 0x000000072b2bc221 */ /* 0x000fc60000010000 */
[----:B---3--:R-:W-:Y:S01]  /*1c70*/  @!P1 FADD.FTZ R42, R42, R4 ;  /* 0x000000042a2a9221 */ /* 0x008fe20000010000 */
[----:B------:R-:W-:-:S05]  /*1c80*/  @!P1 FADD.FTZ R43, R43, R5 ;  /* 0x000000052b2b9221 */ /* 0x000fca0000010000 */
[----:B------:R-:W-:Y:S05]  /*1c90*/  @P2 BRA `(.L_x_2465) ;  /* 0xfffffff800f42947 */ /* 0x000fea000383ffff */
.L_x_2464:
[----:B--2---:R-:W-:-:S13]  /*1ca0*/  LOP3.LUT P1, R11, R8, 0x3, RZ, 0xc0, !PT ;  /* 0x00000003080b7812 */ /* 0x004fda000782c0ff */
[----:B------:R-:W-:Y:S05]  /*1cb0*/  @!P1 BRA `(.L_x_2461) ;  /* 0x0000000000d09947 */ /* 0x000fea0003800000 */
[----:B------:R-:W-:Y:S01]  /*1cc0*/  ISETP.EQ.OR P1, PT, R9, UR9, P3 ;  /* 0x0000000909007c0c */ /* 0x000fe20009f22670 */
[----:B------:R-:W-:Y:S01]  /*1cd0*/  BSSY B0, `(.L_x_2466) ;  /* 0x0000010000007945 */ /* 0x000fe20003800000 */
[----:B------:R-:W-:-:S11]  /*1ce0*/  ISETP.NE.AND P2, PT, R11, 0x1, PT ;  /* 0x000000010b00780c */ /* 0x000fd60003f45270 */
[----:B------:R-:W-:Y:S05]  /*1cf0*/  @P1 BRA `(.L_x_2467) ;  /* 0x0000000000341947 */ /* 0x000fea0003800000 */
[----:B------:R-:W1:Y:S01]  /*1d00*/  S2R R10, SR_CTAID.Y ;  /* 0x00000000000a7919 */ /* 0x000e620000002600 */
[----:B------:R-:W2:Y:S01]  /*1d10*/  LDC.64 R4, c[0x0][0x248] ;  /* 0x00009200ff047b82 */ /* 0x000ea20000000a00 */
[----:B------:R-:W-:Y:S01]  /*1d20*/  ULOP3.LUT UR7, UR4, 0x1, URZ, 0xc0, !UPT ;  /* 0x0000000104077892 */ /* 0x000fe2000f8ec03f */
[----:B------:R-:W-:-:S03]  /*1d30*/  ULDC UR8, c[0x0][0x10] ;  /* 0x0000040000087ab9 */ /* 0x000fc60000000800 */
[----:B------:R-:W-:-:S06]  /*1d40*/  UIMAD UR7, UR8, UR7, URZ ;  /* 0x00000007080772a4 */ /* 0x000fcc000f8e023f */
[----:B------:R-:W-:-:S05]  /*1d50*/  IMAD R6, R8, UR7, RZ ;  /* 0x0000000708067c24 */ /* 0x000fca000f8e02ff */
[----:B------:R-:W-:-:S05]  /*1d60*/  SHF.L.U32 R7, R6, 0x1, RZ ;  /* 0x0000000106077819 */ /* 0x000fca00000006ff */
[----:B--2---:R-:W-:-:S04]  /*1d70*/  IMAD.WIDE R4, R7, 0x4, R4 ;  /* 0x0000000407047825 */ /* 0x004fc800078e0204 */
[----:B-1----:R-:W-:-:S04]  /*1d80*/  IMAD R7, R9, UR8, R10 ;  /* 0x0000000809077c24 */ /* 0x002fc8000f8e020a */
[----:B------:R-:W-:-:S06]  /*1d90*/  IMAD.WIDE.U32 R4, R7, 0x8, R4 ;  /* 0x0000000807047825 */ /* 0x000fcc00078e0004 */
[----:B------:R-:W0:Y:S02]  /*1da0*/  LDG.E.64 R4, desc[UR10][R4.64] ;  /* 0x0000000a04047981 */ /* 0x000e24000c1e1b00 */
[----:B0-----:R-:W-:Y:S01]  /*1db0*/  FADD.FTZ R42, R42, R4 ;  /* 0x000000042a2a7221 */ /* 0x001fe20000010000 */
[----:B------:R-:W-:-:S07]  /*1dc0*/  FADD.FTZ R43, R43, R5 ;  /* 0x000000052b2b7221 */ /* 0x000fce0000010000 */
.L_x_2467:
[----:B------:R-:W-:Y:S05]  /*1dd0*/  BSYNC B0 ;  /* 0x0000000000007941 */ /* 0x000fea0003800000 */
.L_x_2466:
[----:B------:R-:W-:Y:S05]  /*1de0*/  @!P2 BRA `(.L_x_2461) ;  /* 0x000000000084a947 */ /* 0x000fea0003800000 */
[C---:B------:R-:W-:Y:S02]  /*1df0*/  IADD3 R4, R9.reuse, 0x1, RZ ;  /* 0x0000000109047810 */ /* 0x040fe40007ffe0ff */
[----:B------:R-:W-:Y:S02]  /*1e00*/  IADD3 R6, R9, 0x2, RZ ;  /* 0x0000000209067810 */ /* 0x000fe40007ffe0ff */
[----:B------:R-:W-:Y:S02]  /*1e10*/  ISETP.EQ.OR P2, PT, R4, UR9, P3 ;  /* 0x0000000904007c0c */ /* 0x000fe40009f42670 */
[----:B------:R-:W-:Y:S02]  /*1e20*/  ISETP.EQ.OR P1, PT, R6, UR9, P3 ;  /* 0x0000000906007c0c */ /* 0x000fe40009f22670 */
[----:B------:R-:W-:Y:S02]  /*1e30*/  MOV R10, UR4 ;  /* 0x00000004000a7c02 */ /* 0x000fe40008000f00 */
[----:B------:R-:W-:-:S07]  /*1e40*/  ISETP.EQ.OR P1, PT, R11, 0x2, P1 ;  /* 0x000000020b00780c */ /* 0x000fce0000f22670 */
[----:B------:R-:W1:Y:S01]  /*1e50*/  @!P2 S2R R11, SR_CTAID.Y ;  /* 0x00000000000ba919 */ /* 0x000e620000002600 */
[----:B------:R-:W1:Y:S05]  /*1e60*/  @!P2 LDC R7, c[0x0][0x10] ;  /* 0x00000400ff07ab82 */ /* 0x000e6a0000000800 */
[----:B------:R-:W2:Y:S01]  /*1e70*/  @!P1 S2R R47, SR_CTAID.Y ;  /* 0x00000000002f9919 */ /* 0x000ea20000002600 */
[----:B------:R-:W-:Y:S02]  /*1e80*/  @!P1 LOP3.LUT R10, R10, 0x1, RZ, 0xc0, !PT ;  /* 0x000000010a0a9812 */ /* 0x000fe400078ec0ff */
[----:B------:R-:W2:Y:S01]  /*1e90*/  @!P1 LDC R45, c[0x0][0x10] ;  /* 0x00000400ff2d9b82 */ /* 0x000ea20000000800 */
[----:B-1----:R-:W-:Y:S01]  /*1ea0*/  @!P2 IMAD R11, R4, R7, R11 ;  /* 0x00000007040ba224 */ /* 0x002fe200078e020b */
[----:B------:R-:W-:-:S04]  /*1eb0*/  MOV R4, UR4 ;  /* 0x0000000400047c02 */ /* 0x000fc80008000f00 */
[----:B------:R-:W-:Y:S01]  /*1ec0*/  @!P2 LOP3.LUT R4, R4, 0x1, RZ, 0xc0, !PT ;  /* 0x000000010404a812 */ /* 0x000fe200078ec0ff */
[----:B--2---:R-:W-:Y:S02]  /*1ed0*/  @!P1 IMAD R47, R6, R45, R47 ;  /* 0x0000002d062f9224 */ /* 0x004fe400078e022f */
[----:B------:R-:W-:Y:S02]  /*1ee0*/  @!P1 IMAD R45, R45, R10, RZ ;  /* 0x0000000a2d2d9224 */ /* 0x000fe400078e02ff */
[----:B------:R-:W-:Y:S02]  /*1ef0*/  @!P2 IMAD R7, R7, R4, RZ ;  /* 0x000000040707a224 */ /* 0x000fe400078e02ff */
[----:B------:R-:W1:Y:S01]  /*1f00*/  @!P2 LDC.64 R4, c[0x0][0x248] ;  /* 0x00009200ff04ab82 */ /* 0x000e620000000a00 */
[-C--:B------:R-:W-:Y:S02]  /*1f10*/  @!P1 IMAD R45, R45, R8.reuse, RZ ;  /* 0x000000082d2d9224 */ /* 0x080fe400078e02ff */
[----:B------:R-:W-:-:S03]  /*1f20*/  @!P2 IMAD R9, R7, R8, RZ ;  /* 0x000000080709a224 */ /* 0x000fc600078e02ff */
[----:B------:R-:W-:Y:S02]  /*1f30*/  @!P1 SHF.L.U32 R45, R45, 0x1, RZ ;  /* 0x000000012d2d9819 */ /* 0x000fe400000006ff */
[----:B------:R-:W2:Y:S01]  /*1f40*/  @!P1 LDC.64 R6, c[0x0][0x248] ;  /* 0x00009200ff069b82 */ /* 0x000ea20000000a00 */
[----:B------:R-:W-:-:S05]  /*1f50*/  @!P2 SHF.L.U32 R9, R9, 0x1, RZ ;  /* 0x000000010909a819 */ /* 0x000fca00000006ff */
[----:B-1----:R-:W-:-:S04]  /*1f60*/  @!P2 IMAD.WIDE R4, R9, 0x4, R4 ;  /* 0x000000040904a825 */ /* 0x002fc800078e0204 */
[----:B------:R-:W-:-:S04]  /*1f70*/  @!P2 IMAD.WIDE.U32 R4, R11, 0x8, R4 ;  /* 0x000000080b04a825 */ /* 0x000fc800078e0004 */
[----:B--2---:R-:W-:Y:S02]  /*1f80*/  @!P1 IMAD.WIDE R6, R45, 0x4, R6 ;  /* 0x000000042d069825 */ /* 0x004fe400078e0206 */
[----:B------:R-:W0:Y:S02]  /*1f90*/  @!P2 LDG.E.64 R4, desc[UR10][R4.64] ;  /* 0x0000000a0404a981 */ /* 0x000e24000c1e1b00 */
[----:B------:R-:W-:-:S06]  /*1fa0*/  @!P1 IMAD.WIDE.U32 R6, R47, 0x8, R6 ;  /* 0x000000082f069825 */ /* 0x000fcc00078e0006 */
[----:B------:R-:W2:Y:S01]  /*1fb0*/  @!P1 LDG.E.64 R6, desc[UR10][R6.64] ;  /* 0x0000000a06069981 */ /* 0x000ea2000c1e1b00 */
[----:B0-----:R-:W-:Y:S01]  /*1fc0*/  @!P2 FADD.FTZ R42, R42, R4 ;  /* 0x000000042a2aa221 */ /* 0x001fe20000010000 */
[----:B------:R-:W-:-:S03]  /*1fd0*/  @!P2 FADD.FTZ R43, R43, R5 ;  /* 0x000000052b2ba221 */ /* 0x000fc60000010000 */
[----:B--2---:R-:W-:Y:S01]  /*1fe0*/  @!P1 FADD.FTZ R42, R42, R6 ;  /* 0x000000062a2a9221 */ /* 0x004fe20000010000 */
[----:B------:R-:W-:-:S07]  /*1ff0*/  @!P1 FADD.FTZ R43, R43, R7 ;  /* 0x000000072b2b9221 */ /* 0x000fce0000010000 */
.L_x_2461:
[----:B------:R-:W-:Y:S01]  /*2000*/  ULDC.64 UR14, c[0x0][0x218] ;  /* 0x00008600000e7ab9 */ /* 0x000fe20000000a00 */
[----:B------:R-:W-:Y:S01]  /*2010*/  LOP3.LUT P1, RZ, R38, UR9, RZ, 0xfc, !PT ;  /* 0x0000000926ff7c12 */ /* 0x000fe2000f82fcff */
[----:B------:R-:W1:Y:S01]  /*2020*/  S2UR UR8, SR_CgaCtaId ;  /* 0x00000000000879c3 */ /* 0x000e620000008800 */
[----:B------:R-:W-:Y:S01]  /*2030*/  ISETP.EQ.U32.AND P2, PT, RZ, UR14, PT ;  /* 0x0000000eff007c0c */ /* 0x000fe2000bf42070 */
[----:B------:R-:W-:Y:S01]  /*2040*/  UMOV UR7, 0x400 ;  /* 0x0000040000077882 */ /* 0x000fe20000000000 */
[----:B--2---:R-:W-:Y:S02]  /*2050*/  MOV R11, UR6 ;  /* 0x00000006000b7c02 */ /* 0x004fe40008000f00 */
[----:B------:R-:W-:Y:S02]  /*2060*/  ISETP.EQ.OR.EX P1, PT, RZ, UR15, P1, P2 ;  /* 0x0000000fff007c0c */ /* 0x000fe40008f22720 */
[----:B------:R-:W-:Y:S01]  /*2070*/  IADD3 R41, R36, R41, RZ ;  /* 0x0000002924297210 */ /* 0x000fe20007ffe0ff */
[----:B------:R-:W2:Y:S08]  /*2080*/  LDC.64 R6, c[0x0][0x228] ;  /* 0x00008a00ff067b82 */ /* 0x000eb00000000a00 */
[----:B------:R-:W3:Y:S08]  /*2090*/  LDC.64 R4, c[0x0][0x230] ;  /* 0x00008c00ff047b82 */ /* 0x000ef00000000a00 */
[----:B------:R-:W4:Y:S01]  /*20a0*/  @!P1 LDC.64 R8, c[0x0][0x218] ;  /* 0x00008600ff089b82 */ /* 0x000f220000000a00 */
[----:B-1----:R-:W-:-:S03]  /*20b0*/  ULEA UR7, UR8, UR7, 0x18 ;  /* 0x0000000708077291 */ /* 0x002fc6000f8ec03f */
[----:B------:R-:W-:Y:S02]  /*20c0*/  ULDC UR8, c[0x0][0x2a4] ;  /* 0x0000a90000087ab9 */ /* 0x000fe40000000800 */
[----:B------:R-:W-:Y:S01]  /*20d0*/  @!P1 FMUL.FTZ R10, R42, UR8 ;  /* 0x000000082a0a9c20 */ /* 0x000fe20008410000 */
[----:B--2---:R-:W-:-:S03]  /*20e0*/  IMAD.WIDE R6, R41, 0x4, R6 ;  /* 0x0000000429067825 */ /* 0x004fc600078e0206 */
[----:B------:R-:W-:Y:S01]  /*20f0*/  @!P3 STS.64 [UR7+0xc8], R42 ;  /* 0x0000c82aff00b988 */ /* 0x000fe20008000a07 */
[----:B---3--:R-:W-:-:S04]  /*2100*/  IMAD.WIDE R4, R41, 0x4, R4 ;  /* 0x0000000429047825 */ /* 0x008fc800078e0204 */
[----:B----4-:R-:W-:-:S04]  /*2110*/  @!P1 IMAD.WIDE R8, R11, 0x8, R8 ;  /* 0x000000080b089825 */ /* 0x010fc800078e0208 */
[----:B------:R-:W-:-:S05]  /*2120*/  @!P1 FMUL.FTZ R11, R43, UR8 ;  /* 0x000000082b0b9c20 */ /* 0x000fca0008410000 */
[----:B------:R1:W-:Y:S01]  /*2130*/  @!P1 STG.E.64 desc[UR10][R8.64], R10 ;  /* 0x0000000a08009986 */ /* 0x0003e2000c101b0a */
[----:B------:R-:W-:Y:S06]  /*2140*/  BAR.SYNC.DEFER_BLOCKING 0x0 ;  /* 0x0000000000007b1d */ /* 0x000fec0000010000 */
[----:B------:R-:W2:Y:S04]  /*2150*/  LDG.E.64 R6, desc[UR10][R6.64] ;  /* 0x0000000a06067981 */ /* 0x000ea8000c1e1b00 */
[----:B------:R-:W2:Y:S01]  /*2160*/  LDG.E.64 R4, desc[UR10][R4.64] ;  /* 0x0000000a04047981 */ /* 0x000ea2000c1e1b00 */
[----:B------:R-:W-:Y:S01]  /*2170*/  ISETP.NE.AND P6, PT, RZ, UR12, PT ;  /* 0x0000000cff007c0c */ /* 0x000fe2000bfc5270 */
[----:B-1----:R-:W-:-:S02]  /*2180*/  HADD2.F32 R8, -RZ, R18.H0_H0 ;  /* 0x20000012ff087230 */ /* 0x002fc40000004100 */
[----:B------:R-:W1:Y:S01]  /*2190*/  LDS.64 R44, [UR7+0xc8] ;  /* 0x0000c807ff2c7984 */ /* 0x000e620008000a00 */
[----:B------:R-:W-:Y:S02]  /*21a0*/  HADD2.F32 R10, -RZ, R18.H1_H1 ;  /* 0x30000012ff0a7230 */ /* 0x000fe40000004100 */
[----:B0-----:R-:W-:Y:S02]  /*21b0*/  HADD2.F32 R43, -RZ, R22.H0_H0 ;  /* 0x20000016ff2b7230 */ /* 0x001fe40000004100 */
[----:B-1----:R-:W-:-:S05]  /*21c0*/  FMUL.FTZ R44, R44, UR8 ;  /* 0x000000082c2c7c20 */ /* 0x002fca0008410000 */
[----:B------:R-:W-:Y:S01]  /*21d0*/  R2UR UR7, R44 ;  /* 0x000000002c0772ca */ /* 0x000fe200000e0000 */
[----:B------:R-:W-:-:S12]  /*21e0*/  HADD2.F32 R44, -RZ, R20.H0_H0 ;  /* 0x20000014ff2c7230 */ /* 0x000fd80000004100 */
[----:B------:R-:W-:Y:S01]  /*21f0*/  MOV R42, UR7 ;  /* 0x00000007002a7c02 */ /* 0x000fe20008000f00 */
[----:B------:R-:W-:Y:S01]  /*2200*/  FADD.FTZ R8, R8, -UR7 ;  /* 0x8000000708087e21 */ /* 0x000fe20008010000 */
[----:B------:R-:W-:-:S03]  /*2210*/  FADD.FTZ R10, R10, -UR7 ;  /* 0x800000070a0a7e21 */ /* 0x000fc60008010000 */
        /* <DEDUP_REMOVED lines=9> */
[----:B0-----:R-:W-:-:S13]  /*22b0*/  @P1 R2UR UR13, R42 ;  /* 0x000000002a0d12ca */ /* 0x001fda00000e0000 */
[----:B------:R-:W-:Y:S02]  /*22c0*/  @UP0 UMOV UR8, UR13 ;  /* 0x0000000d00080c82 */ /* 0x000fe40008000000 */
[----:B------:R-:W-:Y:S01]  /*22d0*/  FMUL.FTZ R9, R8, UR8 ;  /* 0x0000000808097c20 */ /* 0x000fe20008410000 */
[----:B------:R-:W-:-:S03]  /*22e0*/  FMUL.FTZ R10, R10, UR8 ;  /* 0x000000080a0a7c20 */ /* 0x000fc60008410000 */
        /* <DEDUP_REMOVED lines=13> */
.L_x_2468:
        /* <DEDUP_REMOVED lines=9> */
[----:B------:R-:W-:-:S04]  /*2450*/  ULDC.64 UR14, c[0x0][0x210] ;  /* 0x00008400000e7ab9 */ /* 0x000fc80000000a00 */
[----:B------:R-:W-:Y:S02]  /*2460*/  IADD3 R11, R9, R11, RZ ;  /* 0x0000000b090b7210 */ /* 0x000fe40007ffe0ff */
[----:B------:R-:W-:-:S04]  /*2470*/  LEA R10, P1, R8, UR14, 0x1 ;  /* 0x0000000e080a7c11 */ /* 0x000fc8000f8208ff */
[----:B------:R-:W-:-:S05]  /*2480*/  LEA.HI.X R11, R8, UR15, R11, 0x1, P1 ;  /* 0x0000000f080b7c11 */ /* 0x000fca00088f0c0b */
[----:B------:R0:W-:Y:S04]  /*2490*/  STG.E desc[UR10][R10.64], R41 ;  /* 0x000000290a007986 */ /* 0x0001e8000c10190a */
.L_x_2470:
[----:B------:R-:W-:Y:S05]  /*24a0*/  BSYNC B0 ;  /* 0x0000000000007941 */ /* 0x000fea0003800000 */
.L_x_2469:
[----:B0-----:R-:W-:Y:S01]  /*24b0*/  FADD.FTZ R10, R44, -UR7 ;  /* 0x800000072c0a7e21 */ /* 0x001fe20008010000 */
[----:B------:R-:W-:Y:S02]  /*24c0*/  HADD2.F32 R18, -RZ, R17.H0_H0 ;  /* 0x20000011ff127230 */ /* 0x000fe40000004100 */
[----:B------:R-:W-:Y:S01]  /*24d0*/  FADD.FTZ R8, R43, -UR7 ;  /* 0x800000072b087e21 */ /* 0x000fe20008010000 */
[----:B------:R-:W-:Y:S02]  /*24e0*/  HADD2.F32 R41, -RZ, R16.H0_H0 ;  /* 0x20000010ff297230 */ /* 0x000fe40000004100 */
[----:B------:R-:W-:Y:S01]  /*24f0*/  FMUL.FTZ R11, R10, UR8 ;  /* 0x000000080a0b7c20 */ /* 0x000fe20008410000 */
[----:B------:R-:W-:Y:S02]  /*2500*/  HADD2.F32 R42, -RZ, R15.H0_H0 ;  /* 0x2000000fff2a7230 */ /* 0x000fe40000004100 */
[----:B------:R-:W-:Y:S01]  /*2510*/  FADD.FTZ R18, R18, -UR7 ;  /* 0x8000000712127e21 */ /* 0x000fe20008010000 */
[----:B------:R-:W-:-:S02]  /*2520*/  HADD2.F32 R44, -RZ, R14.H0_H0 ;  /* 0x2000000eff2c7230 */ /* 0x000fc40000004100 */
[----:B------:R-:W-:Y:S01]  /*2530*/  FADD.FTZ R41, R41, -UR7 ;  /* 0x8000000729297e21 */ /* 0x000fe20008010000 */
[----:B------:R-:W-:Y:S02]  /*2540*/  HADD2.F32 R46, -RZ, R0.H0_H0 ;  /* 0x20000000ff2e7230 */ /* 0x000fe40000004100 */
        /* <DEDUP_REMOVED lines=9> */
[C-C-:B------:R-:W-:Y:S01]  /*25e0*/  FFMA.FTZ R41, R6.reuse, R9, R4.reuse ;  /* 0x0000000906297223 */ /* 0x140fe20000010004 */
[C-C-:B------:R-:W-:Y:S01]  /*25f0*/  FFMA.FTZ R18, R6.reuse, R11, R4.reuse ;  /* 0x0000000b06127223 */ /* 0x140fe20000010004 */
[C-C-:B------:R-:W-:Y:S01]  /*2600*/  FFMA.FTZ R11, R6.reuse, R43, R4.reuse ;  /* 0x0000002b060b7223 */ /* 0x140fe20000010004 */
[C-C-:B------:R-:W-:Y:S01]  /*2610*/  FFMA.FTZ R10, R6.reuse, R45, R4.reuse ;  /* 0x0000002d060a7223 */ /* 0x140fe20000010004 */
[C-C-:B------:R-:W-:Y:S01]  /*2620*/  FFMA.FTZ R9, R6.reuse, R47, R4.reuse ;  /* 0x0000002f06097223 */ /* 0x140fe20000010004 */
[C-C-:B------:R-:W-:Y:S01]  /*2630*/  FFMA.FTZ R8, R6.reuse, R49, R4.reuse ;  /* 0x0000003106087223 */ /* 0x140fe20000010004 */
[----:B------:R-:W-:Y:S01]  /*2640*/  FFMA.FTZ R4, R6, R51, R4 ;  /* 0x0000003306047223 */ /* 0x000fe20000010004 */
[----:B------:R-:W-:Y:S01]  /*2650*/  HADD2.F32 R6, -RZ, R22.H1_H1 ;  /* 0x30000016ff067230 */ /* 0x000fe20000004100 */
[----:B------:R-:W-:Y:S01]  /*2660*/  ULDC.64 UR14, c[0x0][0x278] ;  /* 0x00009e00000e7ab9 */ /* 0x000fe20000000a00 */
[----:B------:R-:W-:Y:S01]  /*2670*/  HADD2.F32 R20, -RZ, R20.H1_H1 ;  /* 0x30000014ff147230 */ /* 0x000fe20000004100 */
[----:B------:R-:W-:-:S02]  /*2680*/  ISETP.GE.U32.AND P1, PT, R35, UR14, PT ;  /* 0x0000000e23007c0c */ /* 0x000fc4000bf26070 */
[----:B------:R-:W-:Y:S01]  /*2690*/  ISETP.GE.U32.AND P2, PT, R34, UR14, PT ;  /* 0x0000000e22007c0c */ /* 0x000fe2000bf46070 */
[----:B------:R-:W-:Y:S01]  /*26a0*/  FADD.FTZ R6, R6, -UR7 ;  /* 0x8000000706067e21 */ /* 0x000fe20008010000 */
[----:B------:R-:W-:Y:S01]  /*26b0*/  ISETP.GE.AND.EX P1, PT, R31, UR15, PT, P1 ;  /* 0x0000000f1f007c0c */ /* 0x000fe2000bf26310 */
[----:B------:R-:W-:Y:S01]  /*26c0*/  FADD.FTZ R20, R20, -UR7 ;  /* 0x8000000714147e21 */ /* 0x000fe20008010000 */
[----:B------:R-:W-:Y:S01]  /*26d0*/  ISETP.GE.AND.EX P2, PT, R29, UR15, PT, P2 ;  /* 0x0000000f1d007c0c */ /* 0x000fe2000bf46320 */
[----:B------:R-:W-:Y:S01]  /*26e0*/  FMUL.FTZ R6, R6, UR8 ;  /* 0x0000000806067c20 */ /* 0x000fe20008410000 */
[----:B------:R-:W-:Y:S01]  /*26f0*/  ISETP.GT.U32.OR P1, PT, R38, 0x29f, P1 ;  /* 0x0000029f2600780c */ /* 0x000fe20000f24470 */
[----:B------:R-:W-:Y:S01]  /*2700*/  FMUL.FTZ R46, R20, UR8 ;  /* 0x00000008142e7c20 */ /* 0x000fe20008410000 */
[----:B------:R-:W-:Y:S01]  /*2710*/  ISETP.GT.U32.OR P2, PT, R38, 0x29f, P2 ;  /* 0x0000029f2600780c */ /* 0x000fe20001744470 */
[----:B------:R-:W-:Y:S01]  /*2720*/  FFMA.FTZ R6, R7, R6, R5 ;  /* 0x0000000607067223 */ /* 0x000fe20000010005 */
[----:B------:R-:W-:Y:S11]  /*2730*/  @!P6 BRA `(.L_x_2471) ;  /* 0x000000000028e947 */ /* 0x000ff60003800000 */
        /* <DEDUP_REMOVED lines=10> */
.L_x_2471:
        /* <DEDUP_REMOVED lines=14> */
.L_x_2473:
[----:B------:R-:W-:Y:S05]  /*28c0*/  BSYNC B0 ;  /* 0x0000000000007941 */ /* 0x000fea0003800000 */
.L_x_2472:
[----:B------:R-:W-:Y:S01]  /*28d0*/  FFMA.FTZ R31, R7, R46, R5 ;  /* 0x0000002e071f7223 */ /* 0x000fe20000010005 */
[----:B------:R-:W-:Y:S06]  /*28e0*/  @!P6 BRA `(.L_x_2474) ;  /* 0x000000000028e947 */ /* 0x000fec0003800000 */
[----:B------:R-:W-:Y:S01]  /*28f0*/  FMUL.FTZ R22, R31, -1.4426950216293334961 ;  /* 0xbfb8aa3b1f167820 */ /* 0x000fe20000410000 */
[----:B------:R-:W-:-:S05]  /*2900*/  FMUL.FTZ R6, R18, -1.4426950216293334961 ;  /* 0xbfb8aa3b12067820 */ /* 0x000fca0000410000 */
[----:B------:R-:W1:Y:S08]  /*2910*/  MUFU.EX2 R22, R22 ;  /* 0x0000001600167308 */ /* 0x000e700000000800 */
[----:B------:R-:W2:Y:S01]  /*2920*/  MUFU.EX2 R6, R6 ;  /* 0x0000000600067308 */ /* 0x000ea20000000800 */
[----:B-1----:R-:W-:-:S07]  /*2930*/  FADD.FTZ R42, R22, 1 ;  /* 0x3f800000162a7421 */ /* 0x002fce0000010000 */
[----:B------:R-:W1:Y:S01]  /*2940*/  MUFU.RCP R42, R42 ;  /* 0x0000002a002a7308 */ /* 0x000e620000001000 */
[----:B--2---:R-:W-:-:S07]  /*2950*/  FADD.FTZ R20, R6, 1 ;  /* 0x3f80000006147421 */ /* 0x004fce0000010000 */
[----:B0-----:R-:W0:Y:S01]  /*2960*/  MUFU.RCP R41, R20 ;  /* 0x0000001400297308 */ /* 0x001e220000001000 */
[----:B-1----:R-:W-:Y:S01]  /*2970*/  FMUL.FTZ R31, R31, R42 ;  /* 0x0000002a1f1f7220 */ /* 0x002fe20000410000 */
[----:B0-----:R-:W-:-:S07]  /*2980*/  FMUL.FTZ R18, R18, R41 ;  /* 0x0000002912127220 */ /* 0x001fce0000410000 */
.L_x_2474:
[----:B------:R-:W-:Y:S04]  /*2990*/  BSSY B0, `(.L_x_2475) ;  /* 0x000000e000007945 */ /* 0x000fe80003800000 */
[----:B------:R-:W-:Y:S05]  /*29a0*/  @P2 BRA `(.L_x_2476) ;  /* 0x0000000000302947 */ /* 0x000fea0003800000 */
[----:B------:R-:W-:Y:S01]  /*29b0*/  ULDC.64 UR16, c[0x0][0x270] ;  /* 0x00009c0000107ab9 */ /* 0x000fe20000000a00 */
[----:B0-----:R-:W-:Y:S01]  /*29c0*/  MOV R44, R2 ;  /* 0x00000002002c7202 */ /* 0x001fe20000000f00 */
        /* <DEDUP_REMOVED lines=10> */
.L_x_2476:
[----:B------:R-:W-:Y:S05]  /*2a70*/  BSYNC B0 ;  /* 0x0000000000007941 */ /* 0x000fea0003800000 */
.L_x_2475:
[----:B------:R-:W-:Y:S01]  /*2a80*/  HADD2.F32 R17, -RZ, R17.H1_H1 ;  /* 0x30000011ff117230 */ /* 0x000fe20000004100 */
[----:B------:R-:W-:Y:S01]  /*2a90*/  ISETP.GE.U32.AND P5, PT, R33, UR14, PT ;  /* 0x0000000e21007c0c */ /* 0x000fe2000bfa6070 */
[----:B------:R-:W-:Y:S01]  /*2aa0*/  HADD2.F32 R16, -RZ, R16.H1_H1 ;  /* 0x30000010ff107230 */ /* 0x000fe20000004100 */
[----:B------:R-:W-:Y:S01]  /*2ab0*/  ISETP.GE.U32.AND P1, PT, R32, UR14, PT ;  /* 0x0000000e20007c0c */ /* 0x000fe2000bf26070 */
[----:B------:R-:W-:Y:S01]  /*2ac0*/  HADD2.F32 R15, -RZ, R15.H1_H1 ;  /* 0x3000000fff0f7230 */ /* 0x000fe20000004100 */
[----:B------:R-:W-:Y:S01]  /*2ad0*/  ISETP.GE.U32.AND P2, PT, R30, UR14, PT ;  /* 0x0000000e1e007c0c */ /* 0x000fe2000bf46070 */
[----:B------:R-:W-:Y:S02]  /*2ae0*/  HADD2.F32 R6, -RZ, R14.H1_H1 ;  /* 0x3000000eff067230 */ /* 0x000fe40000004100 */
[----:B------:R-:W-:Y:S01]  /*2af0*/  FADD.FTZ R14, R16, -UR7 ;  /* 0x80000007100e7e21 */ /* 0x000fe20008010000 */
[----:B------:R-:W-:Y:S02]  /*2b00*/  HADD2.F32 R18, -RZ, R0.H1_H1 ;  /* 0x30000000ff127230 */ /* 0x000fe40000004100 */
[----:B------:R-:W-:Y:S01]  /*2b10*/  FADD.FTZ R0, R17, -UR7 ;  /* 0x8000000711007e21 */ /* 0x000fe20008010000 */
[----:B------:R-:W-:Y:S01]  /*2b20*/  ISETP.GE.U32.AND P3, PT, R28, UR14, PT ;  /* 0x0000000e1c007c0c */ /* 0x000fe2000bf66070 */
[----:B------:R-:W-:Y:S01]  /*2b30*/  FADD.FTZ R15, R15, -UR7 ;  /* 0x800000070f0f7e21 */ /* 0x000fe20008010000 */
[----:B------:R-:W-:Y:S01]  /*2b40*/  ISETP.GE.U32.AND P4, PT, R26, UR14, PT ;  /* 0x0000000e1a007c0c */ /* 0x000fe2000bf86070 */
[----:B------:R-:W-:Y:S01]  /*2b50*/  FADD.FTZ R16, R6, -UR7 ;  /* 0x8000000706107e21 */ /* 0x000fe20008010000 */
[----:B------:R-:W-:Y:S01]  /*2b60*/  FADD.FTZ R17, R18, -UR7 ;  /* 0x8000000712117e21 */ /* 0x000fe20008010000 */
[----:B------:R-:W-:Y:S01]  /*2b70*/  FMUL.FTZ R6, R0, UR8 ;  /* 0x0000000800067c20 */ /* 0x000fe20008410000 */
[----:B------:R-:W-:Y:S01]  /*2b80*/  FMUL.FTZ R14, R14, UR8 ;  /* 0x000000080e0e7c20 */ /* 0x000fe20008410000 */
[----:B------:R-:W-:Y:S01]  /*2b90*/  ISETP.GE.AND.EX P5, PT, R27, UR15, PT, P5 ;  /* 0x0000000f1b007c0c */ /* 0x000fe2000bfa6350 */
[----:B------:R-:W-:Y:S01]  /*2ba0*/  FMUL.FTZ R0, R15, UR8 ;  /* 0x000000080f007c20 */ /* 0x000fe20008410000 */
[----:B------:R-:W-:Y:S01]  /*2bb0*/  ISETP.GE.AND.EX P1, PT, R25, UR15, PT, P1 ;  /* 0x0000000f19007c0c */ /* 0x000fe2000bf26310 */
[----:B------:R-:W-:Y:S01]  /*2bc0*/  FMUL.FTZ R16, R16, UR8 ;  /* 0x0000000810107c20 */ /* 0x000fe20008410000 */
[----:B------:R-:W-:Y:S01]  /*2bd0*/  ISETP.GE.AND.EX P2, PT, R23, UR15, PT, P2 ;  /* 0x0000000f17007c0c */ /* 0x000fe2000bf46320 */
[----:B------:R-:W-:Y:S01]  /*2be0*/  FMUL.FTZ R18, R17, UR8 ;  /* 0x0000000811127c20 */ /* 0x000fe20008410000 */
[----:B------:R-:W-:Y:S01]  /*2bf0*/  ISETP.GE.AND.EX P3, PT, R21, UR15, PT, P3 ;  /* 0x0000000f15007c0c */ /* 0x000fe2000bf66330 */
[--C-:B-1----:R-:W-:Y:S01]  /*2c00*/  FFMA.FTZ R31, R7, R14, R5.reuse ;  /* 0x0000000e071f7223 */ /* 0x102fe20000010005 */
[----:B------:R-:W-:Y:S01]  /*2c10*/  ISETP.GE.AND.EX P4, PT, R19, UR15, PT, P4 ;  /* 0x0000000f13007c0c */ /* 0x000fe2000bf86340 */
[C-C-:B------:R-:W-:Y:S01]  /*2c20*/  FFMA.FTZ R0, R7.reuse, R0, R5.reuse ;  /* 0x0000000007007223 */ /* 0x140fe20000010005 */
[C---:B------:R-:W-:Y:S01]  /*2c30*/  ISETP.GT.U32.OR P5, PT, R38.reuse, 0x29f, P5 ;  /* 0x0000029f2600780c */ /* 0x040fe20002fa4470 */
[C-C-:B------:R-:W-:Y:S01]  /*2c40*/  FFMA.FTZ R17, R7.reuse, R16, R5.reuse ;  /* 0x0000001007117223 */ /* 0x140fe20000010005 */
[C---:B------:R-:W-:Y:S01]  /*2c50*/  ISETP.GT.U32.OR P1, PT, R38.reuse, 0x29f, P1 ;  /* 0x0000029f2600780c */ /* 0x040fe20000f24470 */
[C-C-:B------:R-:W-:Y:S01]  /*2c60*/  FFMA.FTZ R15, R7.reuse, R18, R5.reuse ;  /* 0x00000012070f7223 */ /* 0x140fe20000010005 */
[C---:B------:R-:W-:Y:S01]  /*2c70*/  ISETP.GT.U32.OR P2, PT, R38.reuse, 0x29f, P2 ;  /* 0x0000029f2600780c */ /* 0x040fe20001744470 */
[----:B------:R-:W-:Y:S01]  /*2c80*/  FFMA.FTZ R14, R7, R6, R5 ;  /* 0x00000006070e7223 */ /* 0x000fe20000010005 */
[----:B------:R-:W-:-:S02]  /*2c90*/  ISETP.GT.U32.OR P3, PT, R38, 0x29f, P3 ;  /* 0x0000029f2600780c */ /* 0x000fc40001f64470 */
[----:B------:R-:W-:Y:S01]  /*2ca0*/  ISETP.GT.U32.OR P4, PT, R38, 0x29f, P4 ;  /* 0x0000029f2600780c */ /* 0x000fe20002784470 */
[----:B------:R-:W-:-:S12]  /*2cb0*/  @!P6 BRA `(.L_x_2477) ;  /* 0x000000000028e947 */ /* 0x000fd80003800000 */
        /* <DEDUP_REMOVED lines=10> */
.L_x_2477:
        /* <DEDUP_REMOVED lines=14> */
.L_x_2479:
[----:B------:R-:W-:Y:S05]  /*2e40*/  BSYNC B0 ;  /* 0x0000000000007941 */ /* 0x000fea0003800000 */
.L_x_2478:
[----:B------:R-:W-:Y:S05]  /*2e50*/  @!P6 BRA `(.L_x_2480) ;  /* 0x000000000028e947 */ /* 0x000fea0003800000 */
[----:B-1----:R-:W-:Y:S01]  /*2e60*/  FMUL.FTZ R11, R31, -1.4426950216293334961 ;  /* 0xbfb8aa3b1f0b7820 */ /* 0x002fe20000410000 */
        /* <DEDUP_REMOVED lines=9> */
.L_x_2480:
[----:B------:R-:W-:Y:S04]  /*2f00*/  BSSY B0, `(.L_x_2481) ;  /* 0x000000e000007945 */ /* 0x000fe80003800000 */
[----:B------:R-:W-:Y:S05]  /*2f10*/  @P1 BRA `(.L_x_2482) ;  /* 0x0000000000301947 */ /* 0x000fea0003800000 */
[----:B------:R-:W-:Y:S01]  /*2f20*/  ULDC.64 UR14, c[0x0][0x270] ;  /* 0x00009c00000e7ab9 */ /* 0x000fe20000000a00 */
[----:B-1----:R-:W-:Y:S01]  /*2f30*/  MOV R6, R2 ;  /* 0x0000000200067202 */ /* 0x002fe20000000f00 */
        /* <DEDUP_REMOVED lines=10> */
.L_x_2482:
[----:B------:R-:W-:Y:S05]  /*2fe0*/  BSYNC B0 ;  /* 0x0000000000007941 */ /* 0x000fea0003800000 */
.L_x_2481:
[----:B------:R-:W-:Y:S05]  /*2ff0*/  @!P6 BRA `(.L_x_2483) ;  /* 0x000000000028e947 */ /* 0x000fea0003800000 */
[----:B------:R-:W-:Y:S01]  /*3000*/  FMUL.FTZ R5, R9, -1.4426950216293334961 ;  /* 0xbfb8aa3b09057820 */ /* 0x000fe20000410000 */
[----:B-12---:R-:W-:-:S05]  /*3010*/  FMUL.FTZ R7, R0, -1.4426950216293334961 ;  /* 0xbfb8aa3b00077820 */ /* 0x006fca0000410000 */
        /* <DEDUP_REMOVED lines=8> */
.L_x_2483:
[----:B------:R-:W-:Y:S04]  /*30a0*/  BSSY B0, `(.L_x_2484) ;  /* 0x000000e000007945 */ /* 0x000fe80003800000 */
[----:B------:R-:W-:Y:S05]  /*30b0*/  @P2 BRA `(.L_x_2485) ;  /* 0x0000000000302947 */ /* 0x000fea0003800000 */
[----:B------:R-:W-:Y:S01]  /*30c0*/  ULDC.64 UR14, c[0x0][0x270] ;  /* 0x00009c00000e7ab9 */ /* 0x000fe20000000a00 */
[----:B-12---:R-:W-:Y:S01]  /*30d0*/  MOV R6, R2 ;  /* 0x0000000200067202 */ /* 0x006fe20000000f00 */
        /* <DEDUP_REMOVED lines=10> */
.L_x_2485:
[----:B------:R-:W-:Y:S05]  /*3180*/  BSYNC B0 ;  /* 0x0000000000007941 */ /* 0x000fea0003800000 */
.L_x_2484:
[----:B------:R-:W-:Y:S05]  /*3190*/  @!P6 BRA `(.L_x_2486) ;  /* 0x000000000028e947 */ /* 0x000fea0003800000 */
[----:B------:R-:W-:Y:S01]  /*31a0*/  FMUL.FTZ R0, R8, -1.4426950216293334961 ;  /* 0xbfb8aa3b08007820 */ /* 0x000fe20000410000 */
[----:B-123--:R-:W-:-:S05]  /*31b0*/  FMUL.FTZ R6, R17, -1.4426950216293334961 ;  /* 0xbfb8aa3b11067820 */ /* 0x00efca0000410000 */
        /* <DEDUP_REMOVED lines=8> */
.L_x_2486:
[----:B------:R-:W-:Y:S04]  /*3240*/  BSSY B0, `(.L_x_2487) ;  /* 0x000000e000007945 */ /* 0x000fe80003800000 */
[----:B------:R-:W-:Y:S05]  /*3250*/  @P3 BRA `(.L_x_2488) ;  /* 0x0000000000303947 */ /* 0x000fea0003800000 */
[----:B------:R-:W-:Y:S01]  /*3260*/  ULDC.64 UR14, c[0x0][0x270] ;  /* 0x00009c00000e7ab9 */ /* 0x000fe20000000a00 */
[----:B-123--:R-:W-:Y:S01]  /*3270*/  MOV R6, R2 ;  /* 0x0000000200067202 */ /* 0x00efe20000000f00 */
        /* <DEDUP_REMOVED lines=10> */
.L_x_2488:
[----:B------:R-:W-:Y:S05]  /*3320*/  BSYNC B0 ;  /* 0x0000000000007941 */ /* 0x000fea0003800000 */
.L_x_2487:
[----:B------:R-:W-:Y:S05]  /*3330*/  @!P6 BRA `(.L_x_2489) ;  /* 0x000000000028e947 */ /* 0x000fea0003800000 */
[----:B------:R-:W-:Y:S01]  /*3340*/  FMUL.FTZ R0, R4, -1.4426950216293334961 ;  /* 0xbfb8aa3b04007820 */ /* 0x000fe20000410000 */
[----:B-1234-:R-:W-:-:S05]  /*3350*/  FMUL.FTZ R6, R15, -1.4426950216293334961 ;  /* 0xbfb8aa3b0f067820 */ /* 0x01efca0000410000 */
        /* <DEDUP_REMOVED lines=8> */
.L_x_2489:
[----:B------:R-:W-:Y:S04]  /*33e0*/  BSSY B0, `(.L_x_2490) ;  /* 0x000000d000007945 */ /* 0x000fe80003800000 */
[----:B------:R-:W-:Y:S05]  /*33f0*/  @P4 BRA `(.L_x_2491) ;  /* 0x00000000002c4947 */ /* 0x000fea0003800000 */
[----:B------:R-:W-:Y:S01]  /*3400*/  ULDC.64 UR14, c[0x0][0x270] ;  /* 0x00009c00000e7ab9 */ /* 0x000fe20000000a00 */
[----:B------:R-:W-:Y:S01]  /*3410*/  MOV R3, R13 ;  /* 0x0000000d00037202 */ /* 0x000fe20000000f00 */
[----:B------:R-:W-:Y:S01]  /*3420*/  IMAD R19, R19, UR14, RZ ;  /* 0x0000000e13137c24 */ /* 0x000fe2000f8e02ff */
[----:B------:R-:W-:Y:S01]  /*3430*/  F2FP.F16.F32.PACK_AB R15, R15, R4 ;  /* 0x000000040f0f723e */ /* 0x000fe200000000ff */
[----:B-1234-:R-:W-:-:S04]  /*3440*/  IMAD.WIDE.U32 R6, R26, UR14, R2 ;  /* 0x0000000e1a067c25 */ /* 0x01efc8000f8e0002 */
[----:B------:R-:W-:Y:S01]  /*3450*/  IMAD R19, R26, UR15, R19 ;  /* 0x0000000f1a137c24 */ /* 0x000fe2000f8e0213 */
[----:B------:R-:W-:Y:S02]  /*3460*/  ULDC.64 UR14, c[0x0][0x210] ;  /* 0x00008400000e7ab9 */ /* 0x000fe40000000a00 */
[----:B------:R-:W-:Y:S02]  /*3470*/  LEA R2, P1, R6, UR14, 0x1 ;  /* 0x0000000e06027c11 */ /* 0x000fe4000f8208ff */
[----:B------:R-:W-:-:S04]  /*3480*/  IADD3 R19, R7, R19, RZ ;  /* 0x0000001307137210 */ /* 0x000fc80007ffe0ff */
[----:B------:R-:W-:-:S05]  /*3490*/  LEA.HI.X R3, R6, UR15, R19, 0x1, P1 ;  /* 0x0000000f06037c11 */ /* 0x000fca00088f0c13 */
[----:B------:R1:W-:Y:S02]  /*34a0*/  STG.E desc[UR10][R2.64], R15 ;  /* 0x0000000f02007986 */ /* 0x0003e4000c10190a */
.L_x_2491:
[----:B------:R-:W-:Y:S05]  /*34b0*/  BSYNC B0 ;  /* 0x0000000000007941 */ /* 0x000fea0003800000 */
.L_x_2490:
[----:B------:R-:W-:Y:S01]  /*34c0*/  ULDC UR7, c[0x0][0x10] ;  /* 0x0000040000077ab9 */ /* 0x000fe20000000800 */
[----:B------:R-:W-:Y:S02]  /*34d0*/  UIADD3 UR4, UR4, 0x1, URZ ;  /* 0x0000000104047890 */ /* 0x000fe4000fffe03f */
[----:B------:R-:W-:-:S04]  /*34e0*/  UIADD3 UR6, UR7, UR6, URZ ;  /* 0x0000000607067290 */ /* 0x000fc8000fffe03f */
[----:B------:R-:W-:-:S06]  /*34f0*/  UISETP.GE.AND UP0, UPT, UR6, UR5, UPT ;  /* 0x000000050600728c */ /* 0x000fcc000bf06270 */
[----:B------:R-:W-:-:S13]  /*3500*/  PLOP3.LUT P1, PT, PT, PT, UP0, 0x80, 0x0 ;  /* 0x000000000000781c */ /* 0x000fda0003f2f008 */
[----:B------:R-:W-:Y:S05]  /*3510*/  @!P1 BRA `(.L_x_2492) ;  /* 0xffffffcc005c9947 */ /* 0x000fea000383ffff */
[----:B------:R-:W-:Y:S05]  /*3520*/  EXIT ;  /* 0x000000000000794d */ /* 0x000fea0003800000 */
.L_x_2493:
        /* <DEDUP_REMOVED lines=13> */
.L_x_3274:


//--------------------- .text._Z35group_norm_nhwc_fwd_one_pass_kernelI11Fp16IOFp32WLi512ELi42ELi672EEv26Group_norm_nhwc_fwd_params --------------------------
	.section	.text._Z35group_norm_nhwc_fwd_one_pass_kernelI11Fp16IOFp32WLi512ELi42ELi672EEv26Group_norm_nhwc_fwd_params,"ax",@progbits
	.align	128
        .global         _Z35group_norm_nhwc_fwd_one_pass_kernelI11Fp16IOFp32WLi512ELi42ELi672EEv26Group_norm_nhwc_fwd_params
        .type           _Z35group_norm_nhwc_fwd_one_pass_kernelI11Fp16IOFp32WLi512ELi42ELi672EEv26Group_norm_nhwc_fwd_params,@function
        .size           _Z35group_norm_nhwc_fwd_one_pass_kernelI11Fp16IOFp32WLi512ELi42ELi672EEv26Group_norm_nhwc_fwd_params,(.L_x_3275 - _Z35group_norm_nhwc_fwd_one_pass_kernelI11Fp16IOFp32WLi512ELi42ELi672EEv26Group_norm_nhwc_fwd_params)
        .other          _Z35group_norm_nhwc_fwd_one_pass_kernelI11Fp16IOFp32WLi512ELi42ELi672EEv26Group_norm_nhwc_fwd_params,@"STO_CUDA_ENTRY STV_DEFAULT"
_Z35group_norm_nhwc_fwd_one_pass_kernelI11Fp16IOFp32WLi512ELi42ELi672EEv26Group_norm_nhwc_fwd_params:
.text._Z35group_norm_nhwc_fwd_one_pass_kernelI11Fp16IOFp32WLi512ELi42ELi672EEv26Group_norm_nhwc_fwd_params:
        /* <DEDUP_REMOVED lines=24> */
[----:B0-----:R-:W-:Y:S02]  /*0180*/  IMAD R2, R4, UR7, R7 ;  /* 0x0000000704027c24 */ /* 0x001fe4000f8e0207 */
[----:B------:R-:W0:Y:S03]  /*0190*/  S2R R4, SR_LANEID ;  /* 0x0000000000047919 */ /* 0x000e260000000000 */
[C---:B------:R-:W-:Y:S02]  /*01a0*/  ISETP.GE.U32.AND P0, PT, R2.reuse, UR8, PT ;  /* 0x0000000802007c0c */ /* 0x040fe4000bf06070 */
[----:B------:R-:W-:Y:S01]  /*01b0*/  SHF.R.S32.HI R3, RZ, 0x1f, R2 ;  /* 0x0000001fff037819 */ /* 0x000fe20000011402 */
[----:B-1----:R-:W-:Y:S01]  /*01c0*/  ULEA UR5, UR6, UR5, 0x18 ;  /* 0x0000000506057291 */ /* 0x002fe2000f8ec03f */
[----:B------:R-:W-:-:S02]  /*01d0*/  IADD3 R7, R2, 0x20, RZ ;  /* 0x0000002002077810 */ /* 0x000fc40007ffe0ff */
[----:B------:R-:W-:Y:S01]  /*01e0*/  ISETP.GE.AND.EX P0, PT, R3, UR9, PT, P0 ;  /* 0x0000000903007c0c */ /* 0x000fe2000bf06300 */
[----:B------:R-:W-:Y:S01]  /*01f0*/  ULDC.64 UR8, c[0x0][0x208] ;  /* 0x0000820000087ab9 */ /* 0x000fe20000000a00 */
[C---:B------:R-:W-:Y:S02]  /*0200*/  IADD3 R8, R2.reuse, 0x40, RZ ;  /* 0x0000004002087810 */ /* 0x040fe40007ffe0ff */
        /* <DEDUP_REMOVED lines=10> */
[C---:B------:R-:W-:Y:S02]  /*02b0*/  IADD3 R34, R2.reuse, 0x180, RZ ;  /* 0x0000018002227810 */ /* 0x040fe40007ffe0ff */
[C---:B------:R-:W-:Y:S02]  /*02c0*/  IADD3 R35, R2.reuse, 0x1a0, RZ ;  /* 0x000001a002237810 */ /* 0x040fe40007ffe0ff */
[C---:B------:R-:W-:Y:S02]  /*02d0*/  IADD3 R36, R2.reuse, 0x1c0, RZ ;  /* 0x000001c002247810 */ /* 0x040fe40007ffe0ff */
[----:B------:R-:W-:Y:S02]  /*02e0*/  IADD3 R37, R2, 0x1e0, RZ ;  /* 0x000001e002257810 */ /* 0x000fe40007ffe0ff */
[----:B0-----:R-:W-:-:S07]  /*02f0*/  LEA R38, R38, UR5, 0x3 ;  /* 0x0000000526267c11 */ /* 0x001fce000f8e18ff */
.L_x_2551:
[----:B-1234-:R-:W0:Y:S01]  /*0300*/  LDC R22, c[0x0][0x288] ;  /* 0x0000a200ff167b82 */ /* 0x01ee220000000800 */
[----:B------:R-:W-:Y:S01]  /*0310*/  ULDC.64 UR14, c[0x0][0x278] ;  /* 0x00009e00000e7ab9 */ /* 0x000fe20000000a00 */
[----:B------:R-:W-:Y:S01]  /*0320*/  SHF.R.S32.HI R39, RZ, 0x1f, R7 ;  /* 0x0000001fff277819 */ /* 0x000fe20000011407 */
[----:B------:R-:W-:Y:S01]  /*0330*/  ULDC.64 UR12, c[0x0][0x280] ;  /* 0x0000a000000c7ab9 */ /* 0x000fe20000000a00 */
[----:B------:R-:W-:Y:S02]  /*0340*/  SHF.R.S32.HI R41, RZ, 0x1f, R8 ;  /* 0x0000001fff297819 */ /* 0x000fe40000011408 */
[----:B------:R-:W-:Y:S02]  /*0350*/  SHF.R.S32.HI R43, RZ, 0x1f, R9 ;  /* 0x0000001fff2b7819 */ /* 0x000fe40000011409 */
[----:B------:R-:W-:Y:S01]  /*0360*/  SHF.R.S32.HI R23, RZ, 0x1f, R53 ;  /* 0x0000001fff177819 */ /* 0x000fe20000011435 */
[----:B------:R-:W1:Y:S01]  /*0370*/  @P0 LDC.64 R26, c[0x0][0x220] ;  /* 0x00008800ff1a0b82 */ /* 0x000e620000000a00 */
[----:B------:R-:W-:-:S02]  /*0380*/  SHF.R.S32.HI R45, RZ, 0x1f, R10 ;  /* 0x0000001fff2d7819 */ /* 0x000fc4000001140a */
[----:B------:R-:W-:Y:S02]  /*0390*/  SHF.R.S32.HI R47, RZ, 0x1f, R11 ;  /* 0x0000001fff2f7819 */ /* 0x000fe4000001140b */
[----:B------:R-:W-:Y:S02]  /*03a0*/  ISETP.GE.U32.AND P5, PT, R11, UR14, PT ;  /* 0x0000000e0b007c0c */ /* 0x000fe4000bfa6070 */
[----:B------:R-:W-:Y:S02]  /*03b0*/  MOV R42, RZ ;  /* 0x000000ff002a7202 */ /* 0x000fe40000000f00 */
[----:B------:R-:W-:-:S04]  /*03c0*/  ISETP.GE.AND.EX P5, PT, R47, UR15, PT, P5 ;  /* 0x0000000f2f007c0c */ /* 0x000fc8000bfa6350 */
[----:B------:R-:W-:Y:S02]  /*03d0*/  ISETP.GT.U32.OR P5, PT, R0, 0x29f, P5 ;  /* 0x0000029f0000780c */ /* 0x000fe40002fa4470 */
        /* <DEDUP_REMOVED lines=19> */
[----:B------:R-:W-:Y:S01]  /*0510*/  ISETP.NE.AND P2, PT, R22, RZ, PT ;  /* 0x000000ff1600720c */ /* 0x000fe20003f45270 */
[----:B------:R-:W0:Y:S10]  /*0520*/  @P0 LDC.64 R18, c[0x0][0x270] ;  /* 0x00009c00ff120b82 */ /* 0x000e340000000a00 */
[----:B------:R-:W-:-:S02]  /*0530*/  @P1 IADD3 R17, R17, 0x1, RZ ;  /* 0x0000000111111810 */ /* 0x000fc40007ffe0ff */
[----:B------:R-:W-:Y:S02]  /*0540*/  ISETP.GE.U32.AND P1, PT, R7, UR14, PT ;  /* 0x0000000e07007c0c */ /* 0x000fe4000bf26070 */
[----:B------:R-:W-:Y:S02]  /*0550*/  MOV R21, R17 ;  /* 0x0000001100157202 */ /* 0x000fe40000000f00 */
[----:B------:R-:W-:Y:S02]  /*0560*/  ISETP.GE.AND.EX P1, PT, R39, UR15, PT, P1 ;  /* 0x0000000f27007c0c */ /* 0x000fe4000bf26310 */
[----:B------:R-:W-:Y:S02]  /*0570*/  @!P3 IADD3 R21, -R21, RZ, RZ ;  /* 0x000000ff1515b210 */ /* 0x000fe40007ffe1ff */
[----:B------:R-:W-:Y:S02]  /*0580*/  ISETP.GT.U32.OR P1, PT, R0, 0x29f, P1 ;  /* 0x0000029f0000780c */ /* 0x000fe40000f24470 */
[----:B------:R-:W-:-:S02]  /*0590*/  @!P2 LOP3.LUT R21, RZ, R22, RZ, 0x33, !PT ;  /* 0x00000016ff15a212 */ /* 0x000fc400078e33ff */
[----:B------:R-:W-:Y:S02]  /*05a0*/  ISETP.GE.U32.AND P2, PT, R8, UR14, PT ;  /* 0x0000000e08007c0c */ /* 0x000fe4000bf46070 */
[----:B------:R-:W-:Y:S02]  /*05b0*/  IADD3 R40, -R21, RZ, RZ ;  /* 0x000000ff15287210 */ /* 0x000fe40007ffe1ff */
[----:B------:R-:W-:Y:S02]  /*05c0*/  ISETP.GE.AND.EX P2, PT, R41, UR15, PT, P2 ;  /* 0x0000000f29007c0c */ /* 0x000fe4000bf46320 */
[----:B------:R-:W-:Y:S01]  /*05d0*/  ISETP.GE.U32.AND P3, PT, R9, UR14, PT ;  /* 0x0000000e09007c0c */ /* 0x000fe2000bf66070 */
[----:B------:R-:W-:Y:S01]  /*05e0*/  IMAD R40, R22, R40, R5 ;  /* 0x0000002816287224 */ /* 0x000fe200078e0205 */
[----:B------:R-:W-:Y:S01]  /*05f0*/  ISETP.GT.U32.OR P2, PT, R0, 0x29f, P2 ;  /* 0x0000029f0000780c */ /* 0x000fe20001744470 */
[----:B------:R-:W2:Y:S01]  /*0600*/  @!P1 LDC.64 R16, c[0x0][0x270] ;  /* 0x00009c00ff109b82 */ /* 0x000ea20000000a00 */
[----:B------:R-:W-:Y:S01]  /*0610*/  SHF.R.S32.HI R20, RZ, 0x1f, R21 ;  /* 0x0000001fff147819 */ /* 0x000fe20000011415 */
[----:B------:R-:W-:Y:S01]  /*0620*/  IMAD R40, R40, 0x2a, RZ ;  /* 0x0000002a28287824 */ /* 0x000fe200078e02ff */
[----:B------:R-:W-:-:S03]  /*0630*/  ISETP.GE.AND.EX P3, PT, R43, UR15, PT, P3 ;  /* 0x0000000f2b007c0c */ /* 0x000fc6000bf66330 */
[----:B------:R-:W-:Y:S01]  /*0640*/  IMAD R20, R20, UR12, RZ ;  /* 0x0000000c14147c24 */ /* 0x000fe2000f8e02ff */
[----:B------:R-:W-:Y:S01]  /*0650*/  IADD3 R72, P4, R53, R40, RZ ;  /* 0x0000002835487210 */ /* 0x000fe20007f9e0ff */
[----:B------:R-:W3:Y:S01]  /*0660*/  @!P1 LDC.64 R50, c[0x0][0x220] ;  /* 0x00008800ff329b82 */ /* 0x000ee20000000a00 */
[----:B------:R-:W-:Y:S01]  /*0670*/  ISETP.GT.U32.OR P3, PT, R0, 0x29f, P3 ;  /* 0x0000029f0000780c */ /* 0x000fe20001f64470 */
[----:B------:R-:W-:Y:S01]  /*0680*/  IMAD R75, R21, UR13, R20 ;  /* 0x0000000d154b7c24 */ /* 0x000fe2000f8e0214 */
[----:B------:R-:W-:Y:S01]  /*0690*/  LEA.HI.X.SX32 R73, R40, R23, 0x1, P4 ;  /* 0x0000001728497211 */ /* 0x000fe200020f0eff */
[----:B0-----:R-:W-:Y:S01]  /*06a0*/  @P0 IMAD R20, R3, R18, RZ ;  /* 0x0000001203140224 */ /* 0x001fe200078e02ff */
[----:B------:R-:W-:Y:S01]  /*06b0*/  ISETP.GE.U32.AND P4, PT, R10, UR14, PT ;  /* 0x0000000e0a007c0c */ /* 0x000fe2000bf86070 */
[----:B------:R-:W-:Y:S02]  /*06c0*/  IMAD.WIDE.U32 R72, R21, UR12, R72 ;  /* 0x0000000c15487c25 */ /* 0x000fe4000f8e0048 */
[----:B------:R-:W0:Y:S01]  /*06d0*/  @!P2 LDC.64 R28, c[0x0][0x270] ;  /* 0x00009c00ff1cab82 */ /* 0x000e220000000a00 */
[----:B------:R-:W-:Y:S01]  /*06e0*/  ISETP.GE.AND.EX P4, PT, R45, UR15, PT, P4 ;  /* 0x0000000f2d007c0c */ /* 0x000fe2000bf86340 */
[----:B------:R-:W-:Y:S01]  /*06f0*/  @P0 IMAD R25, R2, R19, R20 ;  /* 0x0000001302190224 */ /* 0x000fe200078e0214 */
[----:B------:R-:W-:-:S02]  /*0700*/  IADD3 R75, R73, R75, RZ ;  /* 0x0000004b494b7210 */ /* 0x000fc40007ffe0ff */
[----:B------:R-:W-:Y:S01]  /*0710*/  @P0 MOV R74, R72 ;  /* 0x00000048004a0202 */ /* 0x000fe20000000f00 */
[----:B--2---:R-:W-:Y:S01]  /*0720*/  @!P1 IMAD R22, R39, R16, RZ ;  /* 0x0000001027169224 */ /* 0x004fe200078e02ff */
[----:B------:R-:W-:Y:S02]  /*0730*/  @!P1 MOV R20, R72 ;  /* 0x0000004800149202 */ /* 0x000fe40000000f00 */
[----:B------:R-:W-:Y:S01]  /*0740*/  @!P1 MOV R21, R75 ;  /* 0x0000004b00159202 */ /* 0x000fe20000000f00 */
[----:B------:R-:W-:Y:S01]  /*0750*/  @P0 IMAD.WIDE.U32 R18, R2, R18, R74 ;  /* 0x0000001202120225 */ /* 0x000fe200078e004a */
[----:B------:R-:W-:-:S03]  /*0760*/  ISETP.GT.U32.OR P4, PT, R0, 0x29f, P4 ;  /* 0x0000029f0000780c */ /* 0x000fc60002784470 */
[----:B------:R-:W-:Y:S01]  /*0770*/  @!P1 IMAD R31, R7, R17, R22 ;  /* 0x00000011071f9224 */ /* 0x000fe200078e0216 */
[----:B------:R-:W-:Y:S01]  /*0780*/  @P0 IADD3 R19, R19, R25, RZ ;  /* 0x0000001913130210 */ /* 0x000fe20007ffe0ff */
[----:B------:R-:W2:Y:S01]  /*0790*/  @!P3 LDC.64 R22, c[0x0][0x270] ;  /* 0x00009c00ff16bb82 */ /* 0x000ea20000000a00 */
[----:B------:R-:W-:Y:S01]  /*07a0*/  @!P1 IMAD.WIDE.U32 R16, R7, R16, R20 ;  /* 0x0000001007109225 */ /* 0x000fe200078e0014 */
[----:B-1----:R-:W-:-:S04]  /*07b0*/  @P0 LEA R26, P6, R18, R26, 0x1 ;  /* 0x0000001a121a0211 */ /* 0x002fc800078c08ff */
[----:B------:R-:W-:Y:S01]  /*07c0*/  @P0 LEA.HI.X R27, R18, R27, R19, 0x1, P6 ;  /* 0x0000001b121b0211 */ /* 0x000fe200030f0c13 */
[----:B0-----:R-:W-:Y:S01]  /*07d0*/  @!P2 IMAD R18, R41, R28, RZ ;  /* 0x0000001c2912a224 */ /* 0x001fe200078e02ff */
[----:B------:R-:W0:Y:S01]  /*07e0*/  @!P2 LDC.64 R24, c[0x0][0x220] ;  /* 0x00008800ff18ab82 */ /* 0x000e220000000a00 */
[----:B------:R-:W-:Y:S02]  /*07f0*/  @!P1 IADD3 R17, R17, R31, RZ ;  /* 0x0000001f11119210 */ /* 0x000fe40007ffe0ff */
[----:B---3--:R-:W-:Y:S01]  /*0800*/  @!P1 LEA R50, P6, R16, R50, 0x1 ;  /* 0x0000003210329211 */ /* 0x008fe200078c08ff */
[----:B------:R-:W-:-:S03]  /*0810*/  @!P2 IMAD R31, R8, R29, R18 ;  /* 0x0000001d081fa224 */ /* 0x000fc600078e0212 */
[----:B------:R-:W-:Y:S01]  /*0820*/  @!P1 LEA.HI.X R51, R16, R51, R17, 0x1, P6 ;  /* 0x0000003310339211 */ /* 0x000fe200030f0c11 */
[----:B------:R-:W1:Y:S01]  /*0830*/  @!P3 LDC.64 R20, c[0x0][0x220] ;  /* 0x00008800ff14bb82 */ /* 0x000e620000000a00 */
[----:B------:R-:W-:Y:S02]  /*0840*/  @!P2 MOV R16, R72 ;  /* 0x000000480010a202 */ /* 0x000fe40000000f00 */
[----:B------:R-:W-:Y:S01]  /*0850*/  @!P2 MOV R17, R75 ;  /* 0x0000004b0011a202 */ /* 0x000fe20000000f00 */
[----:B------:R3:W4:Y:S02]  /*0860*/  @!P1 LDG.E R42, desc[UR8][R50.64] ;  /* 0x00000008322a9981 */ /* 0x000724000c1e1900 */
[----:B------:R-:W-:-:S03]  /*0870*/  @!P2 IMAD.WIDE.U32 R28, R8, R28, R16 ;  /* 0x0000001c081ca225 */ /* 0x000fc600078e0010 */
[----:B------:R-:W5:Y:S01]  /*0880*/  @!P4 LDC.64 R16, c[0x0][0x270] ;  /* 0x00009c00ff10cb82 */ /* 0x000f620000000a00 */
[----:B--2---:R-:W-:Y:S01]  /*0890*/  @!P3 IMAD R18, R43, R22, RZ ;  /* 0x000000162b12b224 */ /* 0x004fe200078e02ff */
[----:B---3--:R-:W-:Y:S02]  /*08a0*/  @!P3 MOV R50, R72 ;  /* 0x000000480032b202 */ /* 0x008fe40000000f00 */
[----:B------:R-:W-:Y:S01]  /*08b0*/  @!P3 MOV R51, R75 ;  /* 0x0000004b0033b202 */ /* 0x000fe20000000f00 */
[----:B------:R-:W-:Y:S01]  /*08c0*/  @!P3 IMAD R55, R9, R23, R18 ;  /* 0x000000170937b224 */ /* 0x000fe200078e0212 */
[----:B------:R-:W-:Y:S02]  /*08d0*/  @!P2 IADD3 R29, R29, R31, RZ ;  /* 0x0000001f1d1da210 */ /* 0x000fe40007ffe0ff */
[----:B------:R-:W2:Y:S01]  /*08e0*/  @!P5 LDC.64 R18, c[0x0][0x270] ;  /* 0x00009c00ff12db82 */ /* 0x000ea20000000a00 */
[----:B0-----:R-:W-:Y:S01]  /*08f0*/  @!P2 LEA R30, P6, R28, R24, 0x1 ;  /* 0x000000181c1ea211 */ /* 0x001fe200078c08ff */
[----:B------:R-:W-:Y:S01]  /*0900*/  @!P3 IMAD.WIDE.U32 R22, R9, R22, R50 ;  /* 0x000000160916b225 */ /* 0x000fe200078e0032 */
[----:B------:R-:W-:-:S02]  /*0910*/  SHF.R.S32.HI R49, RZ, 0x1f, R12 ;  /* 0x0000001fff317819 */ /* 0x000fc4000001140c */
[----:B------:R-:W-:Y:S02]  /*0920*/  ISETP.GE.U32.AND P1, PT, R12, UR14, PT ;  /* 0x0000000e0c007c0c */ /* 0x000fe4000bf26070 */
[----:B------:R-:W-:Y:S02]  /*0930*/  @!P2 LEA.HI.X R31, R28, R25, R29, 0x1, P6 ;  /* 0x000000191c1fa211 */ /* 0x000fe400030f0c1d */
[----:B------:R-:W0:Y:S01]  /*0940*/  @!P4 LDC.64 R24, c[0x0][0x220] ;  /* 0x00008800ff18cb82 */ /* 0x000e220000000a00 */
[----:B------:R-:W-:Y:S02]  /*0950*/  ISETP.GE.AND.EX P1, PT, R49, UR15, PT, P1 ;  /* 0x0000000f31007c0c */ /* 0x000fe4000bf26310 */
[----:B------:R-:W-:Y:S02]  /*0960*/  MOV R44, RZ ;  /* 0x000000ff002c7202 */ /* 0x000fe40000000f00 */
[----:B------:R-:W-:Y:S02]  /*0970*/  @!P3 IADD3 R23, R23, R55, RZ ;  /* 0x000000371717b210 */ /* 0x000fe40007ffe0ff */
[----:B-1----:R-:W-:-:S02]  /*0980*/  @!P3 LEA R28, P6, R22, R20, 0x1 ;  /* 0x00000014161cb211 */ /* 0x002fc400078c08ff */
[----:B------:R-:W-:Y:S01]  /*0990*/  ISETP.GT.U32.OR P1, PT, R0, 0x29f, P1 ;  /* 0x0000029f0000780c */ /* 0x000fe20000f24470 */
[----:B------:R1:W3:Y:S01]  /*09a0*/  @!P2 LDG.E R44, desc[UR8][R30.64] ;  /* 0x000000081e2ca981 */ /* 0x0002e2000c1e1900 */
[----:B------:R-:W-:Y:S02]  /*09b0*/  MOV R46, RZ ;  /* 0x000000ff002e7202 */ /* 0x000fe40000000f00 */
[----:B------:R-:W-:Y:S02]  /*09c0*/  @!P3 LEA.HI.X R29, R22, R21, R23, 0x1, P6 ;  /* 0x00000015161db211 */ /* 0x000fe400030f0c17 */
[----:B------:R-:W-:Y:S01]  /*09d0*/  SHF.R.S32.HI R51, RZ, 0x1f, R13 ;  /* 0x0000001fff337819 */ /* 0x000fe2000001140d */
[----:B------:R-:W0:Y:S01]  /*09e0*/  @!P5 LDC.64 R20, c[0x0][0x220] ;  /* 0x00008800ff14db82 */ /* 0x000e220000000a00 */
[----:B------:R-:W-:Y:S01]  /*09f0*/  ISETP.GE.U32.AND P2, PT, R13, UR14, PT ;  /* 0x0000000e0d007c0c */ /* 0x000fe2000bf46070 */
[----:B-----5:R-:W-:Y:S01]  /*0a00*/  @!P4 IMAD R22, R45, R16, RZ ;  /* 0x000000102d16c224 */ /* 0x020fe200078e02ff */
[----:B------:R5:W3:Y:S02]  /*0a10*/  @!P3 LDG.E R46, desc[UR8][R28.64] ;  /* 0x000000081c2eb981 */ /* 0x000ae4000c1e1900 */
[----:B------:R-:W-:Y:S01]  /*0a20*/  ISETP.GE.AND.EX P2, PT, R51, UR15, PT, P2 ;  /* 0x0000000f33007c0c */ /* 0x000fe2000bf46320 */
[----:B------:R-:W-:Y:S01]  /*0a30*/  @!P4 IMAD R57, R10, R17, R22 ;  /* 0x000000110a39c224 */ /* 0x000fe200078e0216 */
[----:B-1----:R-:W-:Y:S01]  /*0a40*/  @!P5 MOV R30, R72 ;  /* 0x00000048001ed202 */ /* 0x002fe20000000f00 */
[----:B------:R-:W1:Y:S01]  /*0a50*/  @!P1 LDC.64 R22, c[0x0][0x270] ;  /* 0x00009c00ff169b82 */ /* 0x000e620000000a00 */
[----:B------:R-:W-:-:S02]  /*0a60*/  ISETP.GT.U32.OR P2, PT, R0, 0x29f, P2 ;  /* 0x0000029f0000780c */ /* 0x000fc40001744470 */
[----:B-----5:R-:W-:Y:S02]  /*0a70*/  @!P4 MOV R28, R72 ;  /* 0x00000048001cc202 */ /* 0x020fe40000000f00 */
[-C--:B------:R-:W-:Y:S01]  /*0a80*/  @!P4 MOV R29, R75.reuse ;  /* 0x0000004b001dc202 */ /* 0x080fe20000000f00 */
[----:B--2---:R-:W-:Y:S01]  /*0a90*/  @!P5 IMAD R48, R47, R18, RZ ;  /* 0x000000122f30d224 */ /* 0x004fe200078e02ff */
[----:B------:R-:W-:Y:S01]  /*0aa0*/  @!P5 MOV R31, R75 ;  /* 0x0000004b001fd202 */ /* 0x000fe20000000f00 */
[----:B------:R-:W-:Y:S01]  /*0ab0*/  @!P4 IMAD.WIDE.U32 R16, R10, R16, R28 ;  /* 0x000000100a10c225 */ /* 0x000fe200078e001c */
[----:B------:R-:W-:Y:S02]  /*0ac0*/  SHF.R.S32.HI R55, RZ, 0x1f, R14 ;  /* 0x0000001fff377819 */ /* 0x000fe4000001140e */
[----:B------:R-:W-:Y:S01]  /*0ad0*/  ISETP.GE.U32.AND P3, PT, R14, UR14, PT ;  /* 0x0000000e0e007c0c */ /* 0x000fe2000bf66070 */
[----:B------:R-:W-:Y:S01]  /*0ae0*/  @!P5 IMAD R19, R11, R19, R48 ;  /* 0x000000130b13d224 */ /* 0x000fe200078e0230 */
[----:B------:R-:W-:Y:S01]  /*0af0*/  @!P4 IADD3 R17, R17, R57, RZ ;  /* 0x000000391111c210 */ /* 0x000fe20007ffe0ff */
[----:B------:R-:W-:Y:S01]  /*0b00*/  @!P5 IMAD.WIDE.U32 R30, R11, R18, R30 ;  /* 0x000000120b1ed225 */ /* 0x000fe200078e001e */
[----:B0-----:R-:W-:-:S02]  /*0b10*/  @!P4 LEA R24, P6, R16, R24, 0x1 ;  /* 0x000000181018c211 */ /* 0x001fc400078c08ff */
[----:B------:R-:W-:Y:S02]  /*0b20*/  ISETP.GE.AND.EX P3, PT, R55, UR15, PT, P3 ;  /* 0x0000000f37007c0c */ /* 0x000fe4000bf66330 */
[----:B------:R-:W-:Y:S02]  /*0b30*/  @!P4 LEA.HI.X R25, R16, R25, R17, 0x1, P6 ;  /* 0x000000191019c211 */ /* 0x000fe400030f0c11 */
[----:B------:R-:W-:Y:S01]  /*0b40*/  ISETP.GT.U32.OR P3, PT, R0, 0x29f, P3 ;  /* 0x0000029f0000780c */ /* 0x000fe20001f64470 */
[----:B------:R-:W0:Y:S01]  /*0b50*/  @!P1 LDC.64 R16, c[0x0][0x220] ;  /* 0x00008800ff109b82 */ /* 0x000e220000000a00 */
[----:B------:R-:W-:Y:S02]  /*0b60*/  @!P5 IADD3 R29, R31, R19, RZ ;  /* 0x000000131f1dd210 */ /* 0x000fe40007ffe0ff */
[----:B------:R-:W-:-:S05]  /*0b70*/  MOV R48, RZ ;  /* 0x000000ff00307202 */ /* 0x000fca0000000f00 */
[----:B------:R-:W2:Y:S01]  /*0b80*/  @!P2 LDC.64 R18, c[0x0][0x270] ;  /* 0x00009c00ff12ab82 */ /* 0x000ea20000000a00 */
[C---:B------:R-:W-:Y:S01]  /*0b90*/  @!P5 LEA R28, P6, R30.reuse, R20, 0x1 ;  /* 0x000000141e1cd211 */ /* 0x040fe200078c08ff */
[----:B------:R5:W3:Y:S01]  /*0ba0*/  @!P4 LDG.E R48, desc[UR8][R24.64] ;  /* 0x000000081830c981 */ /* 0x000ae2000c1e1900 */
[----:B------:R-:W-:Y:S02]  /*0bb0*/  MOV R50, RZ ;  /* 0x000000ff00327202 */ /* 0x000fe40000000f00 */
[----:B------:R-:W-:Y:S01]  /*0bc0*/  @!P5 LEA.HI.X R29, R30, R21, R29, 0x1, P6 ;  /* 0x000000151e1dd211 */ /* 0x000fe200030f0c1d */
[----:B-1----:R-:W-:Y:S01]  /*0bd0*/  @!P1 IMAD R30, R49, R22, RZ ;  /* 0x00000016311e9224 */ /* 0x002fe200078e02ff */
[----:B------:R-:W-:Y:S01]  /*0be0*/  SHF.R.S32.HI R57, RZ, 0x1f, R15 ;  /* 0x0000001fff397819 */ /* 0x000fe2000001140f */
[----:B------:R-:W1:Y:S01]  /*0bf0*/  @!P3 LDC.64 R20, c[0x0][0x270] ;  /* 0x00009c00ff14bb82 */ /* 0x000e620000000a00 */
[----:B------:R-:W-:Y:S01]  /*0c00*/  ISETP.GE.U32.AND P4, PT, R15, UR14, PT ;  /* 0x0000000e0f007c0c */ /* 0x000fe2000bf86070 */
[----:B------:R2:W3:Y:S01]  /*0c10*/  @!P5 LDG.E R50, desc[UR8][R28.64] ;  /* 0x000000081c32d981 */ /* 0x0004e2000c1e1900 */
[----:B-----5:R-:W-:-:S02]  /*0c20*/  @!P1 MOV R24, R72 ;  /* 0x0000004800189202 */ /* 0x020fc40000000f00 */
[----:B------:R-:W-:Y:S01]  /*0c30*/  @!P1 MOV R25, R75 ;  /* 0x0000004b00199202 */ /* 0x000fe20000000f00 */
[C---:B------:R-:W-:Y:S01]  /*0c40*/  @!P1 IMAD R31, R12.reuse, R23, R30 ;  /* 0x000000170c1f9224 */ /* 0x040fe200078e021e */
[----:B------:R-:W-:Y:S01]  /*0c50*/  ISETP.GE.AND.EX P5, PT, R57, UR15, PT, P4 ;  /* 0x0000000f39007c0c */ /* 0x000fe2000bfa6340 */
[----:B------:R-:W-:-:S03]  /*0c60*/  @!P1 IMAD.WIDE.U32 R22, R12, R22, R24 ;  /* 0x000000160c169225 */ /* 0x000fc600078e0018 */
[----:B------:R-:W-:Y:S01]  /*0c70*/  ISETP.GT.U32.OR P5, PT, R0, 0x29f, P5 ;  /* 0x0000029f0000780c */ /* 0x000fe20002fa4470 */
[----:B------:R-:W5:Y:S01]  /*0c80*/  @!P2 LDC.64 R24, c[0x0][0x220] ;  /* 0x00008800ff18ab82 */ /* 0x000f620000000a00 */
[----:B------:R-:W-:Y:S02]  /*0c90*/  SHF.R.S32.HI R59, RZ, 0x1f, R32 ;  /* 0x0000001fff3b7819 */ /* 0x000fe40000011420 */
[----:B------:R-:W-:Y:S02]  /*0ca0*/  ISETP.GE.U32.AND P4, PT, R32, UR14, PT ;  /* 0x0000000e20007c0c */ /* 0x000fe4000bf86070 */
[----:B------:R-:W-:Y:S01]  /*0cb0*/  @!P1 IADD3 R23, R23, R31, RZ ;  /* 0x0000001f17179210 */ /* 0x000fe20007ffe0ff */
[----:B--2---:R-:W-:Y:S01]  /*0cc0*/  @!P2 IMAD R28, R51, R18, RZ ;  /* 0x00000012331ca224 */ /* 0x004fe200078e02ff */
[C---:B0-----:R-:W-:Y:S02]  /*0cd0*/  @!P1 LEA R62, P6, R22.reuse, R16, 0x1 ;  /* 0x00000010163e9211 */ /* 0x041fe400078c08ff */
[----:B------:R-:W-:Y:S01]  /*0ce0*/  ISETP.GE.AND.EX P4, PT, R59, UR15, PT, P4 ;  /* 0x0000000f3b007c0c */ /* 0x000fe2000bf86340 */
[----:B------:R-:W-:Y:S01]  /*0cf0*/  @!P2 IMAD R19, R13, R19, R28 ;  /* 0x000000130d13a224 */ /* 0x000fe200078e021c */
[----:B------:R-:W-:-:S02]  /*0d00*/  @!P1 LEA.HI.X R63, R22, R17, R23, 0x1, P6 ;  /* 0x00000011163f9211 */ /* 0x000fc400030f0c17 */
[----:B------:R-:W0:Y:S01]  /*0d10*/  @!P3 LDC.64 R22, c[0x0][0x220] ;  /* 0x00008800ff16bb82 */ /* 0x000e220000000a00 */
[----:B------:R-:W-:Y:S02]  /*0d20*/  ISETP.GT.U32.OR P4, PT, R0, 0x29f, P4 ;  /* 0x0000029f0000780c */ /* 0x000fe40002784470 */
[----:B------:R-:W-:Y:S02]  /*0d30*/  @!P2 MOV R28, R72 ;  /* 0x00000048001ca202 */ /* 0x000fe40000000f00 */
[----:B------:R-:W-:-:S03]  /*0d40*/  @!P2 MOV R29, R75 ;  /* 0x0000004b001da202 */ /* 0x000fc60000000f00 */
[----:B------:R-:W2:Y:S01]  /*0d50*/  @!P5 LDC.64 R16, c[0x0][0x270] ;  /* 0x00009c00ff10db82 */ /* 0x000ea20000000a00 */
[----:B------:R-:W-:Y:S01]  /*0d60*/  @!P2 IMAD.WIDE.U32 R28, R13, R18, R28 ;  /* 0x000000120d1ca225 */ /* 0x000fe200078e001c */
[----:B------:R-:W-:-:S03]  /*0d70*/  MOV R54, RZ ;  /* 0x000000ff00367202 */ /* 0x000fc60000000f00 */
[----:B-1----:R-:W-:Y:S01]  /*0d80*/  @!P3 IMAD R18, R55, R20, RZ ;  /* 0x000000143712b224 */ /* 0x002fe200078e02ff */
[----:B------:R-:W-:Y:S02]  /*0d90*/  MOV R52, RZ ;  /* 0x000000ff00347202 */ /* 0x000fe40000000f00 */
[----:B------:R-:W-:Y:S01]  /*0da0*/  SHF.R.S32.HI R61, RZ, 0x1f, R33 ;  /* 0x0000001fff3d7819 */ /* 0x000fe20000011421 */
[----:B------:R-:W-:Y:S01]  /*0db0*/  @!P3 IMAD R65, R14, R21, R18 ;  /* 0x000000150e41b224 */ /* 0x000fe200078e0212 */
[----:B------:R-:W-:Y:S01]  /*0dc0*/  @!P2 IADD3 R21, R29, R19, RZ ;  /* 0x000000131d15a210 */ /* 0x000fe20007ffe0ff */
[----:B------:R-:W3:Y:S01]  /*0dd0*/  @!P1 LDG.E R54, desc[UR8][R62.64] ;  /* 0x000000083e369981 */ /* 0x000ee2000c1e1900 */
[----:B------:R-:W-:Y:S01]  /*0de0*/  ISETP.GE.U32.AND P6, PT, R33, UR14, PT ;  /* 0x0000000e21007c0c */ /* 0x000fe2000bfc6070 */
[----:B------:R-:W1:Y:S01]  /*0df0*/  @!P4 LDC.64 R18, c[0x0][0x270] ;  /* 0x00009c00ff12cb82 */ /* 0x000e620000000a00 */
[----:B------:R-:W-:Y:S01]  /*0e00*/  @!P3 MOV R30, R72 ;  /* 0x00000048001eb202 */ /* 0x000fe20000000f00 */
[----:B------:R5:W3:Y:S01]  /*0e10*/  @P0 LDG.E R52, desc[UR8][R26.64] ;  /* 0x000000081a340981 */ /* 0x000ae2000c1e1900 */
[----:B------:R-:W-:-:S02]  /*0e20*/  @!P3 MOV R31, R75 ;  /* 0x0000004b001fb202 */ /* 0x000fc40000000f00 */
[----:B------:R-:W-:Y:S01]  /*0e30*/  ISETP.GE.AND.EX P1, PT, R61, UR15, PT, P6 ;  /* 0x0000000f3d007c0c */ /* 0x000fe2000bf26360 */
[----:B------:R-:W-:-:S03]  /*0e40*/  @!P3 IMAD.WIDE.U32 R30, R14, R20, R30 ;  /* 0x000000140e1eb225 */ /* 0x000fc600078e001e */
[----:B------:R-:W-:Y:S02]  /*0e50*/  ISETP.GT.U32.OR P1, PT, R0, 0x29f, P1 ;  /* 0x0000029f0000780c */ /* 0x000fe40000f24470 */
[C---:B-----5:R-:W-:Y:S02]  /*0e60*/  @!P2 LEA R26, P6, R28.reuse, R24, 0x1 ;  /* 0x000000181c1aa211 */ /* 0x060fe400078c08ff */
[----:B------:R-:W-:Y:S02]  /*0e70*/  @!P3 IADD3 R24, R31, R65, RZ ;  /* 0x000000411f18b210 */ /* 0x000fe40007ffe0ff */
[----:B------:R-:W-:Y:S02]  /*0e80*/  @!P2 LEA.HI.X R27, R28, R25, R21, 0x1, P6 ;  /* 0x000000191c1ba211 */ /* 0x000fe400030f0c15 */
[----:B------:R-:W-:Y:S01]  /*0e90*/  MOV R56, RZ ;  /* 0x000000ff00387202 */ /* 0x000fe20000000f00 */
[----:B------:R-:W5:Y:S01]  /*0ea0*/  @!P5 LDC.64 R20, c[0x0][0x220] ;  /* 0x00008800ff14db82 */ /* 0x000f620000000a00 */
[----:B0-----:R-:W-:Y:S01]  /*0eb0*/  @!P3 LEA R28, P6, R30, R22, 0x1 ;  /* 0x000000161e1cb211 */ /* 0x001fe200078c08ff */
[----:B--2---:R-:W-:-:S03]  /*0ec0*/  @!P5 IMAD R22, R57, R16, RZ ;  /* 0x000000103916d224 */ /* 0x004fc600078e02ff */
[----:B------:R-:W-:Y:S01]  /*0ed0*/  @!P3 LEA.HI.X R29, R30, R23, R24, 0x1, P6 ;  /* 0x000000171e1db211 */ /* 0x000fe200030f0c18 */
[----:B------:R0:W2:Y:S02]  /*0ee0*/  @!P2 LDG.E R56, desc[UR8][R26.64] ;  /* 0x000000081a38a981 */ /* 0x0000a4000c1e1900 */
[----:B------:R-:W5:Y:S01]  /*0ef0*/  @!P4 LDC.64 R24, c[0x0][0x220] ;  /* 0x00008800ff18cb82 */ /* 0x000f620000000a00 */
[----:B------:R-:W-:Y:S01]  /*0f00*/  SHF.R.S32.HI R63, RZ, 0x1f, R34 ;  /* 0x0000001fff3f7819 */ /* 0x000fe20000011422 */
[----:B------:R-:W-:Y:S01]  /*0f10*/  @!P5 IMAD R31, R15, R17, R22 ;  /* 0x000000110f1fd224 */ /* 0x000fe200078e0216 */
[----:B------:R-:W-:Y:S02]  /*0f20*/  ISETP.GE.U32.AND P2, PT, R34, UR14, PT ;  /* 0x0000000e22007c0c */ /* 0x000fe4000bf46070 */
[----:B------:R-:W-:Y:S02]  /*0f30*/  MOV R58, RZ ;  /* 0x000000ff003a7202 */ /* 0x000fe40000000f00 */
[----:B0-----:R-:W-:Y:S01]  /*0f40*/  @!P5 MOV R26, R72 ;  /* 0x00000048001ad202 */ /* 0x001fe20000000f00 */
[----:B------:R-:W0:Y:S01]  /*0f50*/  @!P1 LDC.64 R22, c[0x0][0x270] ;  /* 0x00009c00ff169b82 */ /* 0x000e220000000a00 */
[----:B------:R-:W-:-:S02]  /*0f60*/  @!P5 MOV R27, R75 ;  /* 0x0000004b001bd202 */ /* 0x000fc40000000f00 */
[----:B------:R5:W2:Y:S01]  /*0f70*/  @!P3 LDG.E R58, desc[UR8][R28.64] ;  /* 0x000000081c3ab981 */ /* 0x000aa2000c1e1900 */
[----:B------:R-:W-:Y:S02]  /*0f80*/  ISETP.GE.AND.EX P2, PT, R63, UR15, PT, P2 ;  /* 0x0000000f3f007c0c */ /* 0x000fe4000bf46320 */
[----:B------:R-:W-:Y:S01]  /*0f90*/  SHF.R.S32.HI R65, RZ, 0x1f, R35 ;  /* 0x0000001fff417819 */ /* 0x000fe20000011423 */
[----:B------:R-:W-:Y:S01]  /*0fa0*/  @!P5 IMAD.WIDE.U32 R16, R15, R16, R26 ;  /* 0x000000100f10d225 */ /* 0x000fe200078e001a */
[----:B------:R-:W-:-:S03]  /*0fb0*/  ISETP.GE.U32.AND P6, PT, R35, UR14, PT ;  /* 0x0000000e23007c0c */ /* 0x000fc6000bfc6070 */
[----:B-1----:R-:W-:Y:S01]  /*0fc0*/  @!P4 IMAD R26, R59, R18, RZ ;  /* 0x000000123b1ac224 */ /* 0x002fe200078e02ff */
[----:B------:R-:W-:Y:S02]  /*0fd0*/  ISETP.GT.U32.OR P2, PT, R0, 0x29f, P2 ;  /* 0x0000029f0000780c */ /* 0x000fe40001744470 */
[----:B------:R-:W-:Y:S01]  /*0fe0*/  ISETP.GE.AND.EX P3, PT, R65, UR15, PT, P6 ;  /* 0x0000000f41007c0c */ /* 0x000fe2000bf66360 */
[----:B------:R-:W-:Y:S01]  /*0ff0*/  @!P4 IMAD R67, R32, R19, R26 ;  /* 0x000000132043c224 */ /* 0x000fe200078e021a */
[----:B------:R-:W-:Y:S02]  /*1000*/  @!P4 MOV R26, R72 ;  /* 0x00000048001ac202 */ /* 0x000fe40000000f00 */
[----:B------:R-:W-:Y:S02]  /*1010*/  @!P4 MOV R27, R75 ;  /* 0x0000004b001bc202 */ /* 0x000fe40000000f00 */
[----:B------:R-:W-:Y:S02]  /*1020*/  ISETP.GT.U32.OR P3, PT, R0, 0x29f, P3 ;  /* 0x0000029f0000780c */ /* 0x000fe40001f64470 */
[----:B------:R-:W-:Y:S01]  /*1030*/  @!P5 IADD3 R17, R17, R31, RZ ;  /* 0x0000001f1111d210 */ /* 0x000fe20007ffe0ff */
[----:B------:R-:W-:Y:S01]  /*1040*/  @!P4 IMAD.WIDE.U32 R26, R32, R18, R26 ;  /* 0x00000012201ac225 */ /* 0x000fe200078e001a */
[C---:B-----5:R-:W-:Y:S01]  /*1050*/  @!P5 LEA R30, P6, R16.reuse, R20, 0x1 ;  /* 0x00000014101ed211 */ /* 0x060fe200078c08ff */
[----:B------:R-:W1:Y:S03]  /*1060*/  @!P1 LDC.64 R18, c[0x0][0x220] ;  /* 0x00008800ff129b82 */ /* 0x000e660000000a00 */
[----:B------:R-:W-:-:S02]  /*1070*/  @!P5 LEA.HI.X R31, R16, R21, R17, 0x1, P6 ;  /* 0x00000015101fd211 */ /* 0x000fc400030f0c11 */
[----:B------:R-:W-:Y:S02]  /*1080*/  @!P4 IADD3 R20, R27, R67, RZ ;  /* 0x000000431b14c210 */ /* 0x000fe40007ffe0ff */
[C---:B------:R-:W-:Y:S01]  /*1090*/  @!P4 LEA R28, P6, R26.reuse, R24, 0x1 ;  /* 0x000000181a1cc211 */ /* 0x040fe200078c08ff */
[----:B------:R-:W5:Y:S01]  /*10a0*/  @!P2 LDC.64 R16, c[0x0][0x270] ;  /* 0x00009c00ff10ab82 */ /* 0x000f620000000a00 */
[----:B0-----:R-:W-:Y:S02]  /*10b0*/  @!P1 IMAD R24, R61, R22, RZ ;  /* 0x000000163d189224 */ /* 0x001fe400078e02ff */
[----:B------:R-:W-:Y:S02]  /*10c0*/  @!P4 LEA.HI.X R29, R26, R25, R20, 0x1, P6 ;  /* 0x000000191a1dc211 */ /* 0x000fe400030f0c14 */
[----:B------:R-:W-:-:S03]  /*10d0*/  MOV R60, RZ ;  /* 0x000000ff003c7202 */ /* 0x000fc60000000f00 */
[----:B------:R-:W0:Y:S01]  /*10e0*/  @!P3 LDC.64 R20, c[0x0][0x270] ;  /* 0x00009c00ff14bb82 */ /* 0x000e220000000a00 */
[----:B------:R-:W-:Y:S01]  /*10f0*/  SHF.R.S32.HI R67, RZ, 0x1f, R36 ;  /* 0x0000001fff437819 */ /* 0x000fe20000011424 */
[----:B------:R-:W-:Y:S01]  /*1100*/  @!P1 IMAD R71, R33, R23, R24 ;  /* 0x0000001721479224 */ /* 0x000fe200078e0218 */
[----:B------:R-:W-:Y:S01]  /*1110*/  ISETP.GE.U32.AND P6, PT, R36, UR14, PT ;  /* 0x0000000e24007c0c */ /* 0x000fe2000bfc6070 */
[----:B------:R1:W2:Y:S01]  /*1120*/  @!P5 LDG.E R60, desc[UR8][R30.64] ;  /* 0x000000081e3cd981 */ /* 0x0002a2000c1e1900 */
[----:B------:R-:W-:Y:S02]  /*1130*/  @!P1 MOV R26, R72 ;  /* 0x00000048001a9202 */ /* 0x000fe40000000f00 */
[----:B------:R-:W-:Y:S01]  /*1140*/  @!P1 MOV R27, R75 ;  /* 0x0000004b001b9202 */ /* 0x000fe20000000f00 */
[----:B------:R-:W4:Y:S01]  /*1150*/  @!P2 LDC.64 R24, c[0x0][0x220] ;  /* 0x00008800ff18ab82 */ /* 0x000f220000000a00 */
[----:B------:R-:W-:Y:S02]  /*1160*/  MOV R62, RZ ;  /* 0x000000ff003e7202 */ /* 0x000fe40000000f00 */
[----:B------:R-:W-:Y:S01]  /*1170*/  ISETP.GE.AND.EX P6, PT, R67, UR15, PT, P6 ;  /* 0x0000000f43007c0c */ /* 0x000fe2000bfc6360 */
[----:B------:R-:W-:Y:S01]  /*1180*/  @!P1 IMAD.WIDE.U32 R26, R33, R22, R26 ;  /* 0x00000016211a9225 */ /* 0x000fe200078e001a */
[----:B------:R-:W-:-:S02]  /*1190*/  SHF.R.S32.HI R69, RZ, 0x1f, R37 ;  /* 0x0000001fff457819 */ /* 0x000fc40000011425 */
[----:B------:R-:W-:Y:S01]  /*11a0*/  ISETP.GE.U32.AND P5, PT, R37, UR14, PT ;  /* 0x0000000e25007c0c */ /* 0x000fe2000bfa6070 */
[----:B------:R-:W4:Y:S01]  /*11b0*/  @!P3 LDC.64 R22, c[0x0][0x220] ;  /* 0x00008800ff16bb82 */ /* 0x000f220000000a00 */
[----:B------:R-:W-:Y:S01]  /*11c0*/  ISETP.GT.U32.OR P6, PT, R0, 0x29f, P6 ;  /* 0x0000029f0000780c */ /* 0x000fe200037c4470 */
[----:B------:R0:W2:Y:S01]  /*11d0*/  @!P4 LDG.E R62, desc[UR8][R28.64] ;  /* 0x000000081c3ec981 */ /* 0x0000a2000c1e1900 */
[----:B------:R-:W-:Y:S02]  /*11e0*/  ISETP.GE.AND.EX P5, PT, R69, UR15, PT, P5 ;  /* 0x0000000f45007c0c */ /* 0x000fe4000bfa6350 */
[----:B------:R-:W-:Y:S02]  /*11f0*/  @!P1 IADD3 R27, R27, R71, RZ ;  /* 0x000000471b1b9210 */ /* 0x000fe40007ffe0ff */
[----:B-1----:R-:W-:Y:S02]  /*1200*/  @!P1 LEA R30, P4, R26, R18, 0x1 ;  /* 0x000000121a1e9211 */ /* 0x002fe400078808ff */
[----:B------:R-:W-:Y:S01]  /*1210*/  ISETP.GT.U32.OR P5, PT, R0, 0x29f, P5 ;  /* 0x0000029f0000780c */ /* 0x000fe20002fa4470 */
[----:B-----5:R-:W-:Y:S01]  /*1220*/  @!P2 IMAD R18, R63, R16, RZ ;  /* 0x000000103f12a224 */ /* 0x020fe200078e02ff */
[----:B------:R-:W-:-:S02]  /*1230*/  @!P1 LEA.HI.X R31, R26, R19, R27, 0x1, P4 ;  /* 0x000000131a1f9211 */ /* 0x000fc400020f0c1b */
[----:B------:R-:W-:Y:S02]  /*1240*/  @!P2 MOV R26, R72 ;  /* 0x00000048001aa202 */ /* 0x000fe40000000f00 */
[----:B------:R-:W-:Y:S01]  /*1250*/  @!P2 MOV R27, R75 ;  /* 0x0000004b001ba202 */ /* 0x000fe20000000f00 */
[C---:B------:R-:W-:Y:S01]  /*1260*/  @!P2 IMAD R71, R34.reuse, R17, R18 ;  /* 0x000000112247a224 */ /* 0x040fe200078e0212 */
[----:B------:R-:W-:Y:S01]  /*1270*/  MOV R64, RZ ;  /* 0x000000ff00407202 */ /* 0x000fe20000000f00 */
[----:B0-----:R-:W-:Y:S01]  /*1280*/  @!P3 IMAD R66, R65, R20, RZ ;  /* 0x000000144142b224 */ /* 0x001fe200078e02ff */
[----:B------:R-:W0:Y:S01]  /*1290*/  @!P6 LDC.64 R18, c[0x0][0x270] ;  /* 0x00009c00ff12eb82 */ /* 0x000e220000000a00 */
[----:B------:R-:W-:Y:S01]  /*12a0*/  @!P2 IMAD.WIDE.U32 R26, R34, R16, R26 ;  /* 0x00000010221aa225 */ /* 0x000fe200078e001a */
[----:B------:R-:W-:Y:S02]  /*12b0*/  @!P3 MOV R28, R72 ;  /* 0x00000048001cb202 */ /* 0x000fe40000000f00 */
[----:B------:R-:W-:Y:S01]  /*12c0*/  @!P3 MOV R29, R75 ;  /* 0x0000004b001db202 */ /* 0x000fe20000000f00 */
[----:B------:R-:W-:Y:S01]  /*12d0*/  @!P3 IMAD R77, R35, R21, R66 ;  /* 0x00000015234db224 */ /* 0x000fe200078e0242 */
[----:B------:R-:W5:Y:S01]  /*12e0*/  @!P1 LDG.E R64, desc[UR8][R30.64] ;  /* 0x000000081e409981 */ /* 0x000f62000c1e1900 */
[----:B------:R-:W-:Y:S01]  /*12f0*/  @!P2 IADD3 R21, R27, R71, RZ ;  /* 0x000000471b15a210 */ /* 0x000fe20007ffe0ff */
[----:B------:R-:W1:Y:S01]  /*1300*/  @!P5 LDC.64 R16, c[0x0][0x270] ;  /* 0x00009c00ff10db82 */ /* 0x000e620000000a00 */
[----:B----4-:R-:W-:Y:S01]  /*1310*/  @!P2 LEA R24, P1, R26, R24, 0x1 ;  /* 0x000000181a18a211 */ /* 0x010fe200078208ff */
[----:B------:R-:W-:-:S03]  /*1320*/  @!P3 IMAD.WIDE.U32 R28, R35, R20, R28 ;  /* 0x00000014231cb225 */ /* 0x000fc600078e001c */
[----:B------:R-:W-:Y:S02]  /*1330*/  @!P2 LEA.HI.X R25, R26, R25, R21, 0x1, P1 ;  /* 0x000000191a19a211 */ /* 0x000fe400008f0c15 */
[----:B------:R-:W-:Y:S01]  /*1340*/  @!P3 IADD3 R27, R29, R77, RZ ;  /* 0x0000004d1d1bb210 */ /* 0x000fe20007ffe0ff */
[----:B------:R-:W4:Y:S01]  /*1350*/  @!P6 LDC.64 R20, c[0x0][0x220] ;  /* 0x00008800ff14eb82 */ /* 0x000f220000000a00 */
[C---:B------:R-:W-:Y:S02]  /*1360*/  @!P3 LEA R26, P1, R28.reuse, R22, 0x1 ;  /* 0x000000161c1ab211 */ /* 0x040fe400078208ff */
[----:B------:R-:W-:Y:S02]  /*1370*/  MOV R66, RZ ;  /* 0x000000ff00427202 */ /* 0x000fe40000000f00 */
[----:B------:R-:W-:-:S03]  /*1380*/  @!P3 LEA.HI.X R27, R28, R23, R27, 0x1, P1 ;  /* 0x000000171c1bb211 */ /* 0x000fc600008f0c1b */
[----:B------:R-:W4:Y:S01]  /*1390*/  @!P5 LDC.64 R22, c[0x0][0x220] ;  /* 0x00008800ff16db82 */ /* 0x000f220000000a00 */
[----:B------:R0:W5:Y:S02]  /*13a0*/  @!P2 LDG.E R66, desc[UR8][R24.64] ;  /* 0x000000081842a981 */ /* 0x000164000c1e1900 */
[----:B0-----:R-:W-:Y:S01]  /*13b0*/  @!P6 IMAD R28, R67, R18, RZ ;  /* 0x00000012431ce224 */ /* 0x001fe200078e02ff */
[----:B------:R-:W-:-:S03]  /*13c0*/  MOV R68, RZ ;  /* 0x000000ff00447202 */ /* 0x000fc60000000f00 */
[C---:B------:R-:W-:Y:S01]  /*13d0*/  @!P6 IMAD R29, R36.reuse, R19, R28 ;  /* 0x00000013241de224 */ /* 0x040fe200078e021c */
[----:B------:R-:W-:Y:S02]  /*13e0*/  @!P6 MOV R24, R72 ;  /* 0x000000480018e202 */ /* 0x000fe40000000f00 */
[-C--:B------:R-:W-:Y:S01]  /*13f0*/  @!P6 MOV R25, R75.reuse ;  /* 0x0000004b0019e202 */ /* 0x080fe20000000f00 */
[----:B-1----:R-:W-:Y:S01]  /*1400*/  @!P5 IMAD R28, R69, R16, RZ ;  /* 0x00000010451cd224 */ /* 0x002fe200078e02ff */
[----:B------:R0:W5:Y:S01]  /*1410*/  @!P3 LDG.E R68, desc[UR8][R26.64] ;  /* 0x000000081a44b981 */ /* 0x000162000c1e1900 */
[----:B------:R-:W-:Y:S01]  /*1420*/  @!P6 IMAD.WIDE.U32 R18, R36, R18, R24 ;  /* 0x000000122412e225 */ /* 0x000fe200078e0018 */
[----:B------:R-:W-:Y:S02]  /*1430*/  @!P5 MOV R24, R72 ;  /* 0x000000480018d202 */ /* 0x000fe40000000f00 */
[----:B------:R-:W-:Y:S01]  /*1440*/  @!P5 MOV R25, R75 ;  /* 0x0000004b0019d202 */ /* 0x000fe20000000f00 */
[----:B------:R-:W-:Y:S01]  /*1450*/  @!P5 IMAD R31, R37, R17, R28 ;  /* 0x00000011251fd224 */ /* 0x000fe200078e021c */
[----:B------:R-:W-:-:S02]  /*1460*/  @!P6 IADD3 R17, R19, R29, RZ ;  /* 0x0000001d1311e210 */ /* 0x000fc40007ffe0ff */
[C---:B----4-:R-:W-:Y:S01]  /*1470*/  @!P6 LEA R20, P1, R18.reuse, R20, 0x1 ;  /* 0x000000141214e211 */ /* 0x050fe200078208ff */
[----:B------:R-:W-:Y:S01]  /*1480*/  @!P5 IMAD.WIDE.U32 R24, R37, R16, R24 ;  /* 0x000000102518d225 */ /* 0x000fe200078e0018 */
[----:B------:R-:W-:Y:S02]  /*1490*/  CS2R R70, SRZ ;  /* 0x0000000000467805 */ /* 0x000fe4000001ff00 */
[----:B------:R-:W-:Y:S02]  /*14a0*/  @!P6 LEA.HI.X R21, R18, R21, R17, 0x1, P1 ;  /* 0x000000151215e211 */ /* 0x000fe400008f0c11 */
[----:B------:R-:W-:Y:S02]  /*14b0*/  @!P5 IADD3 R16, R25, R31, RZ ;  /* 0x0000001f1910d210 */ /* 0x000fe40007ffe0ff */
[C---:B------:R-:W-:Y:S01]  /*14c0*/  @!P5 LEA R22, P1, R24.reuse, R22, 0x1 ;  /* 0x000000161816d211 */ /* 0x040fe200078208ff */
[----:B------:R1:W4:Y:S03]  /*14d0*/  @!P6 LDG.E R70, desc[UR8][R20.64] ;  /* 0x000000081446e981 */ /* 0x000326000c1e1900 */
[----:B------:R-:W-:-:S05]  /*14e0*/  @!P5 LEA.HI.X R23, R24, R23, R16, 0x1, P1 ;  /* 0x000000171817d211 */ /* 0x000fca00008f0c10 */
[----:B------:R3:W4:Y:S01]  /*14f0*/  @!P5 LDG.E R71, desc[UR8][R22.64] ;  /* 0x000000081647d981 */ /* 0x000722000c1e1900 */
[--C-:B------:R-:W-:Y:S02]  /*1500*/  HADD2.F32 R24, -RZ, R42.reuse.H1_H1 ;  /* 0x3000002aff187230 */ /* 0x100fe40000004100 */
[----:B------:R-:W-:-:S03]  /*1510*/  HADD2.F32 R19, -RZ, R42.H0_H0 ;  /* 0x2000002aff137230 */ /* 0x000fc60000004100 */
[----:B0-----:R-:W-:Y:S02]  /*1520*/  FMUL.FTZ R26, R24, R24 ;  /* 0x00000018181a7220 */ /* 0x001fe40000410000 */
[C---:B-1----:R-:W-:Y:S02]  /*1530*/  FADD.FTZ R21, R19.reuse, R24 ;  /* 0x0000001813157221 */ /* 0x042fe40000010000 */
[----:B------:R-:W-:Y:S01]  /*1540*/  FFMA.FTZ R26, R19, R19, R26 ;  /* 0x00000013131a7223 */ /* 0x000fe2000001001a */
[----:B---3--:R-:W-:Y:S02]  /*1550*/  HADD2.F32 R19, -RZ, R44.H1_H1 ;  /* 0x3000002cff137230 */ /* 0x008fe40000004100 */
[--C-:B------:R-:W-:Y:S02]  /*1560*/  HADD2.F32 R23, -RZ, R46.reuse.H1_H1 ;  /* 0x3000002eff177230 */ /* 0x100fe40000004100 */
[----:B------:R-:W-:Y:S02]  /*1570*/  HADD2.F32 R20, -RZ, R46.H0_H0 ;  /* 0x2000002eff147230 */ /* 0x000fe40000004100 */
[----:B------:R-:W-:-:S02]  /*1580*/  HADD2.F32 R22, -RZ, R48.H1_H1 ;  /* 0x30000030ff167230 */ /* 0x000fc40000004100 */
[--C-:B------:R-:W-:Y:S02]  /*1590*/  HADD2.F32 R16, -RZ, R52.reuse.H0_H0 ;  /* 0x20000034ff107230 */ /* 0x100fe40000004100 */
[----:B------:R-:W-:-:S05]  /*15a0*/  HADD2.F32 R17, -RZ, R52.H1_H1 ;  /* 0x30000034ff117230 */ /* 0x000fca0000004100 */
[----:B------:R-:W-:Y:S01]  /*15b0*/  FADD.FTZ R18, R16, R17 ;  /* 0x0000001110127221 */ /* 0x000fe20000010000 */
[----:B------:R-:W-:-:S03]  /*15c0*/  FMUL.FTZ R17, R17, R17 ;  /* 0x0000001111117220 */ /* 0x000fc60000410000 */
[----:B------:R-:W-:Y:S01]  /*15d0*/  FADD.FTZ R18, RZ, R18 ;  /* 0x00000012ff127221 */ /* 0x000fe20000010000 */
[----:B------:R-:W-:Y:S01]  /*15e0*/  FFMA.FTZ R17, R16, R16, R17 ;  /* 0x0000001010117223 */ /* 0x000fe20000010011 */
[----:B------:R-:W-:Y:S02]  /*15f0*/  HADD2.F32 R16, -RZ, R44.H0_H0 ;  /* 0x2000002cff107230 */ /* 0x000fe40000004100 */
[----:B------:R-:W-:Y:S01]  /*1600*/  FADD.FTZ R18, R18, R21 ;  /* 0x0000001512127221 */ /* 0x000fe20000010000 */
[----:B------:R-:W-:Y:S01]  /*1610*/  FMUL.FTZ R21, R19, R19 ;  /* 0x0000001313157220 */ /* 0x000fe20000410000 */
[----:B------:R-:W-:Y:S01]  /*1620*/  FADD.FTZ R17, RZ, R17 ;  /* 0x00000011ff117221 */ /* 0x000fe20000010000 */
[C---:B------:R-:W-:Y:S02]  /*1630*/  FADD.FTZ R19, R16.reuse, R19 ;  /* 0x0000001310137221 */ /* 0x040fe40000010000 */
[----:B------:R-:W-:Y:S01]  /*1640*/  FFMA.FTZ R16, R16, R16, R21 ;  /* 0x0000001010107223 */ /* 0x000fe20000010015 */
[----:B------:R-:W-:Y:S01]  /*1650*/  FADD.FTZ R17, R17, R26 ;  /* 0x0000001a11117221 */ /* 0x000fe20000010000 */
[----:B------:R-:W-:Y:S01]  /*1660*/  FADD.FTZ R18, R18, R19 ;  /* 0x0000001312127221 */ /* 0x000fe20000010000 */
[----:B------:R-:W-:-:S02]  /*1670*/  FMUL.FTZ R19, R23, R23 ;  /* 0x0000001717137220 */ /* 0x000fc40000410000 */
[----:B------:R-:W-:Y:S01]  /*1680*/  FADD.FTZ R16, R17, R16 ;  /* 0x0000001011107221 */ /* 0x000fe20000010000 */
[----:B------:R-:W-:Y:S02]  /*1690*/  HADD2.F32 R17, -RZ, R48.H0_H0 ;  /* 0x20000030ff117230 */ /* 0x000fe40000004100 */
[C---:B------:R-:W-:Y:S01]  /*16a0*/  FFMA.FTZ R19, R20.reuse, R20, R19 ;  /* 0x0000001414137223 */ /* 0x040fe20000010013 */
[----:B------:R-:W-:Y:S01]  /*16b0*/  FADD.FTZ R23, R20, R23 ;  /* 0x0000001714177221 */ /* 0x000fe20000010000 */
[----:B------:R-:W-:Y:S01]  /*16c0*/  FMUL.FTZ R20, R22, R22 ;  /* 0x0000001616147220 */ /* 0x000fe20000410000 */
[--C-:B------:R-:W-:Y:S02]  /*16d0*/  HADD2.F32 R21, -RZ, R50.reuse.H1_H1 ;  /* 0x30000032ff157230 */ /* 0x100fe40000004100 */
[----:B------:R-:W-:Y:S01]  /*16e0*/  FADD.FTZ R16, R16, R19 ;  /* 0x0000001310107221 */ /* 0x000fe20000010000 */
[C---:B------:R-:W-:Y:S01]  /*16f0*/  FADD.FTZ R19, R17.reuse, R22 ;  /* 0x0000001611137221 */ /* 0x040fe20000010000 */
[----:B------:R-:W-:Y:S01]  /*1700*/  FFMA.FTZ R17, R17, R17, R20 ;  /* 0x0000001111117223 */ /* 0x000fe20000010014 */
[----:B------:R-:W-:Y:S01]  /*1710*/  FADD.FTZ R18, R18, R23 ;  /* 0x0000001712127221 */ /* 0x000fe20000010000 */
[----:B------:R-:W-:-:S02]  /*1720*/  HADD2.F32 R20, -RZ, R50.H0_H0 ;  /* 0x20000032ff147230 */ /* 0x000fc40000004100 */
[----:B------:R-:W-:Y:S01]  /*1730*/  FMUL.FTZ R23, R21, R21 ;  /* 0x0000001515177220 */ /* 0x000fe20000410000 */
[----:B------:R-:W-:Y:S02]  /*1740*/  FADD.FTZ R16, R16, R17 ;  /* 0x0000001110107221 */ /* 0x000fe40000010000 */
[C---:B------:R-:W-:Y:S01]  /*1750*/  FADD.FTZ R21, R20.reuse, R21 ;  /* 0x0000001514157221 */ /* 0x040fe20000010000 */
[----:B------:R-:W-:Y:S01]  /*1760*/  FFMA.FTZ R23, R20, R20, R23 ;  /* 0x0000001414177223 */ /* 0x000fe20000010017 */
[--C-:B------:R-:W-:Y:S02]  /*1770*/  HADD2.F32 R20, -RZ, R54.reuse.H1_H1 ;  /* 0x30000036ff147230 */ /* 0x100fe40000004100 */
[----:B------:R-:W-:Y:S01]  /*1780*/  FADD.FTZ R18, R18, R19 ;  /* 0x0000001312127221 */ /* 0x000fe20000010000 */
[----:B------:R-:W-:Y:S02]  /*1790*/  HADD2.F32 R17, -RZ, R54.H0_H0 ;  /* 0x20000036ff117230 */ /* 0x000fe40000004100 */
[----:B------:R-:W-:Y:S01]  /*17a0*/  FMUL.FTZ R22, R20, R20 ;  /* 0x0000001414167220 */ /* 0x000fe20000410000 */
[----:B------:R-:W-:-:S02]  /*17b0*/  FADD.FTZ R18, R18, R21 ;  /* 0x0000001512127221 */ /* 0x000fc40000010000 */
[C---:B------:R-:W-:Y:S01]  /*17c0*/  FADD.FTZ R19, R17.reuse, R20 ;  /* 0x0000001411137221 */ /* 0x040fe20000010000 */
[--C-:B--2---:R-:W-:Y:S02]  /*17d0*/  HADD2.F32 R21, -RZ, R56.reuse.H1_H1 ;  /* 0x30000038ff157230 */ /* 0x104fe40000004100 */
[----:B------:R-:W-:Y:S01]  /*17e0*/  FADD.FTZ R16, R16, R23 ;  /* 0x0000001710107221 */ /* 0x000fe20000010000 */
[----:B------:R-:W-:Y:S02]  /*17f0*/  HADD2.F32 R20, -RZ, R56.H0_H0 ;  /* 0x20000038ff147230 */ /* 0x000fe40000004100 */
[----:B------:R-:W-:Y:S01]  /*1800*/  FFMA.FTZ R17, R17, R17, R22 ;  /* 0x0000001111117223 */ /* 0x000fe20000010016 */
[----:B------:R-:W-:Y:S01]  /*1810*/  FADD.FTZ R18, R18, R19 ;  /* 0x0000001312127221 */ /* 0x000fe20000010000 */
[--C-:B------:R-:W-:Y:S02]  /*1820*/  HADD2.F32 R22, -RZ, R58.reuse.H1_H1 ;  /* 0x3000003aff167230 */ /* 0x100fe40000004100 */
[----:B------:R-:W-:Y:S01]  /*1830*/  FMUL.FTZ R19, R21, R21 ;  /* 0x0000001515137220 */ /* 0x000fe20000410000 */
[----:B------:R-:W-:Y:S01]  /*1840*/  FADD.FTZ R16, R16, R17 ;  /* 0x0000001110107221 */ /* 0x000fe20000010000 */
[----:B------:R-:W-:Y:S01]  /*1850*/  FADD.FTZ R21, R20, R21 ;  /* 0x0000001514157221 */ /* 0x000fe20000010000 */
[----:B------:R-:W-:-:S02]  /*1860*/  HADD2.F32 R17, -RZ, R58.H0_H0 ;  /* 0x2000003aff117230 */ /* 0x000fc40000004100 */
[----:B------:R-:W-:Y:S01]  /*1870*/  FFMA.FTZ R19, R20, R20, R19 ;  /* 0x0000001414137223 */ /* 0x000fe20000010013 */
[----:B------:R-:W-:Y:S01]  /*1880*/  FMUL.FTZ R20, R22, R22 ;  /* 0x0000001616147220 */ /* 0x000fe20000410000 */
[----:B------:R-:W-:Y:S01]  /*1890*/  FADD.FTZ R18, R18, R21 ;  /* 0x0000001512127221 */ /* 0x000fe20000010000 */
[C---:B------:R-:W-:Y:S01]  /*18a0*/  FADD.FTZ R21, R17.reuse, R22 ;  /* 0x0000001611157221 */ /* 0x040fe20000010000 */
[----:B------:R-:W-:Y:S01]  /*18b0*/  FADD.FTZ R16, R16, R19 ;  /* 0x0000001310107221 */ /* 0x000fe20000010000 */
[----:B------:R-:W-:Y:S02]  /*18c0*/  FFMA.FTZ R17, R17, R17, R20 ;  /* 0x0000001111117223 */ /* 0x000fe40000010014 */
[----:B------:R-:W-:Y:S02]  /*18d0*/  FADD.FTZ R18, R18, R21 ;  /* 0x0000001512127221 */ /* 0x000fe40000010000 */
[----:B------:R-:W-:Y:S01]  /*18e0*/  FADD.FTZ R16, R16, R17 ;  /* 0x0000001110107221 */ /* 0x000fe20000010000 */
[----:B------:R-:W-:-:S02]  /*18f0*/  HADD2.F32 R24, -RZ, R60.H1_H1 ;  /* 0x3000003cff187230 */ /* 0x000fc40000004100 */
[----:B------:R-:W-:-:S03]  /*1900*/  HADD2.F32 R19, -RZ, R60.H0_H0 ;  /* 0x2000003cff137230 */ /* 0x000fc60000004100 */
[----:B------:R-:W-:Y:S02]  /*1910*/  FMUL.FTZ R20, R24, R24 ;  /* 0x0000001818147220 */ /* 0x000fe40000410000 */
[C---:B------:R-:W-:Y:S02]  /*1920*/  FADD.FTZ R17, R19.reuse, R24 ;  /* 0x0000001813117221 */ /* 0x040fe40000010000 */
[----:B------:R-:W-:Y:S01]  /*1930*/  FFMA.FTZ R19, R19, R19, R20 ;  /* 0x0000001313137223 */ /* 0x000fe20000010014 */
[--C-:B------:R-:W-:Y:S02]  /*1940*/  HADD2.F32 R21, -RZ, R62.reuse.H1_H1 ;  /* 0x3000003eff157230 */ /* 0x100fe40000004100 */
[----:B------:R-:W-:-:S03]  /*1950*/  HADD2.F32 R20, -RZ, R62.H0_H0 ;  /* 0x2000003eff147230 */ /* 0x000fc60000004100 */
[----:B------:R-:W-:Y:S01]  /*1960*/  FMUL.FTZ R23, R21, R21 ;  /* 0x0000001515177220 */ /* 0x000fe20000410000 */
[----:B------:R-:W-:Y:S01]  /*1970*/  FADD.FTZ R17, R18, R17 ;  /* 0x0000001112117221 */ /* 0x000fe20000010000 */
[----:B------:R-:W-:Y:S01]  /*1980*/  FADD.FTZ R18, R20, R21 ;  /* 0x0000001514127221 */ /* 0x000fe20000010000 */
[----:B------:R-:W-:Y:S01]  /*1990*/  FADD.FTZ R16, R16, R19 ;  /* 0x0000001310107221 */ /* 0x000fe20000010000 */
[----:B------:R-:W-:Y:S02]  /*19a0*/  FFMA.FTZ R23, R20, R20, R23 ;  /* 0x0000001414177223 */ /* 0x000fe40000010017 */
[----:B------:R-:W-:Y:S02]  /*19b0*/  FADD.FTZ R17, R17, R18 ;  /* 0x0000001211117221 */ /* 0x000fe40000010000 */
[----:B------:R-:W-:Y:S01]  /*19c0*/  FADD.FTZ R16, R16, R23 ;  /* 0x0000001710107221 */ /* 0x000fe20000010000 */
[--C-:B-----5:R-:W-:Y:S02]  /*19d0*/  HADD2.F32 R20, -RZ, R64.reuse.H1_H1 ;  /* 0x30000040ff147230 */ /* 0x120fe40000004100 */
[----:B------:R-:W-:-:S03]  /*19e0*/  HADD2.F32 R19, -RZ, R64.H0_H0 ;  /* 0x20000040ff137230 */ /* 0x000fc60000004100 */
[----:B------:R-:W-:Y:S02]  /*19f0*/  FMUL.FTZ R18, R20, R20 ;  /* 0x0000001414127220 */ /* 0x000fe40000410000 */
[C---:B------:R-:W-:Y:S02]  /*1a00*/  FADD.FTZ R20, R19.reuse, R20 ;  /* 0x0000001413147221 */ /* 0x040fe40000010000 */
[----:B------:R-:W-:Y:S02]  /*1a10*/  FFMA.FTZ R19, R19, R19, R18 ;  /* 0x0000001313137223 */ /* 0x000fe40000010012 */
[----:B------:R-:W-:Y:S01]  /*1a20*/  FADD.FTZ R17, R17, R20 ;  /* 0x0000001411117221 */ /* 0x000fe20000010000 */
[--C-:B------:R-:W-:Y:S02]  /*1a30*/  HADD2.F32 R22, -RZ, R66.reuse.H1_H1 ;  /* 0x30000042ff167230 */ /* 0x100fe40000004100 */
[----:B------:R-:W-:Y:S02]  /*1a40*/  HADD2.F32 R21, -RZ, R66.H0_H0 ;  /* 0x20000042ff157230 */ /* 0x000fe40000004100 */
[----:B------:R-:W-:Y:S01]  /*1a50*/  FADD.FTZ R16, R16, R19 ;  /* 0x0000001310107221 */ /* 0x000fe20000010000 */
[----:B------:R-:W-:-:S02]  /*1a60*/  FMUL.FTZ R18, R22, R22 ;  /* 0x0000001616127220 */ /* 0x000fc40000410000 */
[C---:B------:R-:W-:Y:S02]  /*1a70*/  FADD.FTZ R22, R21.reuse, R22 ;  /* 0x0000001615167221 */ /* 0x040fe40000010000 */
[----:B------:R-:W-:Y:S01]  /*1a80*/  FFMA.FTZ R21, R21, R21, R18 ;  /* 0x0000001515157223 */ /* 0x000fe20000010012 */
[--C-:B------:R-:W-:Y:S02]  /*1a90*/  HADD2.F32 R20, -RZ, R68.reuse.H1_H1 ;  /* 0x30000044ff147230 */ /* 0x100fe40000004100 */
[----:B------:R-:W-:-:S03]  /*1aa0*/  HADD2.F32 R19, -RZ, R68.H0_H0 ;  /* 0x20000044ff137230 */ /* 0x000fc60000004100 */
[----:B------:R-:W-:Y:S01]  /*1ab0*/  FMUL.FTZ R18, R20, R20 ;  /* 0x0000001414127220 */ /* 0x000fe20000410000 */
[----:B------:R-:W-:Y:S01]  /*1ac0*/  FADD.FTZ R16, R16, R21 ;  /* 0x0000001510107221 */ /* 0x000fe20000010000 */
[C---:B------:R-:W-:Y:S02]  /*1ad0*/  FADD.FTZ R20, R19.reuse, R20 ;  /* 0x0000001413147221 */ /* 0x040fe40000010000 */
[----:B------:R-:W-:Y:S01]  /*1ae0*/  FFMA.FTZ R19, R19, R19, R18 ;  /* 0x0000001313137223 */ /* 0x000fe20000010012 */
[----:B------:R-:W-:-:S03]  /*1af0*/  FADD.FTZ R17, R17, R22 ;  /* 0x0000001611117221 */ /* 0x000fc60000010000 */
[----:B------:R-:W-:Y:S01]  /*1b00*/  FADD.FTZ R16, R16, R19 ;  /* 0x0000001310107221 */ /* 0x000fe20000010000 */
[--C-:B----4-:R-:W-:Y:S02]  /*1b10*/  HADD2.F32 R23, -RZ, R70.reuse.H1_H1 ;  /* 0x30000046ff177230 */ /* 0x110fe40000004100 */
[----:B------:R-:W-:-:S03]  /*1b20*/  HADD2.F32 R18, -RZ, R70.H0_H0 ;  /* 0x20000046ff127230 */ /* 0x000fc60000004100 */
[----:B------:R-:W-:Y:S01]  /*1b30*/  FMUL.FTZ R21, R23, R23 ;  /* 0x0000001717157220 */ /* 0x000fe20000410000 */
[----:B------:R-:W-:Y:S01]  /*1b40*/  FADD.FTZ R17, R17, R20 ;  /* 0x0000001411117221 */ /* 0x000fe20000010000 */
[--C-:B------:R-:W-:Y:S02]  /*1b50*/  HADD2.F32 R19, -RZ, R71.reuse.H1_H1 ;  /* 0x30000047ff137230 */ /* 0x100fe40000004100 */
[C---:B------:R-:W-:Y:S01]  /*1b60*/  FADD.FTZ R20, R18.reuse, R23 ;  /* 0x0000001712147221 */ /* 0x040fe20000010000 */
[----:B------:R-:W-:Y:S01]  /*1b70*/  FFMA.FTZ R21, R18, R18, R21 ;  /* 0x0000001212157223 */ /* 0x000fe20000010015 */
[----:B------:R-:W-:Y:S02]  /*1b80*/  HADD2.F32 R18, -RZ, R71.H0_H0 ;  /* 0x20000047ff127230 */ /* 0x000fe40000004100 */
[----:B------:R-:W-:Y:S01]  /*1b90*/  FMUL.FTZ R23, R19, R19 ;  /* 0x0000001313177220 */ /* 0x000fe20000410000 */
[----:B------:R-:W-:-:S03]  /*1ba0*/  FADD.FTZ R16, R16, R21 ;  /* 0x0000001510107221 */ /* 0x000fc60000010000 */
[C---:B------:R-:W-:Y:S01]  /*1bb0*/  FFMA.FTZ R23, R18.reuse, R18, R23 ;  /* 0x0000001212177223 */ /* 0x040fe20000010017 */
[----:B------:R-:W-:Y:S01]  /*1bc0*/  FADD.FTZ R17, R17, R20 ;  /* 0x0000001411117221 */ /* 0x000fe20000010000 */
[----:B------:R-:W-:Y:S02]  /*1bd0*/  FADD.FTZ R20, R18, R19 ;  /* 0x0000001312147221 */ /* 0x000fe40000010000 */
        /* <DEDUP_REMOVED lines=43> */
[----:B------:R-:W-:Y:S01]  /*1e90*/  FADD.FTZ R16, R16, R19 ;  /* 0x0000001310107221 */ /* 0x000fe20000010000 */
[----:B0-----:R-:W0:Y:S02]  /*1ea0*/  LDS.128 R20, [UR5+0x50] ;  /* 0x00005005ff147984 */ /* 0x001e240008000c00 */
[----:B--2---:R-:W-:Y:S01]  /*1eb0*/  FADD.FTZ R17, R17, R28 ;  /* 0x0000001c11117221 */ /* 0x004fe20000010000 */
[----:B------:R-:W-:-:S03]  /*1ec0*/  FADD.FTZ R16, R16, R29 ;  /* 0x0000001d10107221 */ /* 0x000fc60000010000 */
[----:B------:R-:W-:Y:S01]  /*1ed0*/  FADD.FTZ R17, R17, R30 ;  /* 0x0000001e11117221 */ /* 0x000fe20000010000 */
[----:B------:R-:W-:-:S03]  /*1ee0*/  FADD.FTZ R16, R16, R31 ;  /* 0x0000001f10107221 */ /* 0x000fc60000010000 */
[----:B---3--:R-:W-:Y:S01]  /*1ef0*/  FADD.FTZ R29, R17, R24 ;  /* 0x00000018111d7221 */ /* 0x008fe20000010000 */
[----:B------:R-:W-:Y:S02]  /*1f00*/  FADD.FTZ R24, R16, R25 ;  /* 0x0000001910187221 */ /* 0x000fe40000010000 */
[----:B------:R-:W1:Y:S01]  /*1f10*/  LDS.128 R16, [UR5+0x60] ;  /* 0x00006005ff107984 */ /* 0x000e620008000c00 */
[----:B------:R-:W-:Y:S01]  /*1f20*/  FADD.FTZ R29, R29, R26 ;  /* 0x0000001a1d1d7221 */ /* 0x000fe20000010000 */
[----:B------:R-:W-:Y:S02]  /*1f30*/  FADD.FTZ R28, R24, R27 ;  /* 0x0000001b181c7221 */ /* 0x000fe40000010000 */
[----:B------:R-:W2:Y:S01]  /*1f40*/  LDS.128 R24, [UR5+0x70] ;  /* 0x00007005ff187984 */ /* 0x000ea20008000c00 */
[----:B0-----:R-:W-:Y:S01]  /*1f50*/  FADD.FTZ R29, R29, R20 ;  /* 0x000000141d1d7221 */ /* 0x001fe20000010000 */
[----:B------:R-:W-:-:S03]  /*1f60*/  FADD.FTZ R20, R28, R21 ;  /* 0x000000151c147221 */ /* 0x000fc60000010000 */
[----:B------:R-:W-:Y:S01]  /*1f70*/  FADD.FTZ R21, R29, R22 ;  /* 0x000000161d157221 */ /* 0x000fe20000010000 */
[----:B------:R-:W-:Y:S01]  /*1f80*/  FADD.FTZ R20, R20, R23 ;  /* 0x0000001714147221 */ /* 0x000fe20000010000 */
[----:B------:R-:W0:Y:S02]  /*1f90*/  LDS.128 R28, [UR5+0x80] ;  /* 0x00008005ff1c7984 */ /* 0x000e240008000c00 */
        /* <DEDUP_REMOVED lines=8> */
[----:B------:R-:W-:-:S03]  /*2020*/  FADD.FTZ R24, R20, R27 ;  /* 0x0000001b14187221 */ /* 0x000fc60000010000 */
[----:B0-----:R-:W-:Y:S01]  /*2030*/  FADD.FTZ R25, R21, R28 ;  /* 0x0000001c15197221 */ /* 0x001fe20000010000 */
[----:B------:R-:W-:Y:S01]  /*2040*/  FADD.FTZ R28, R24, R29 ;  /* 0x0000001d181c7221 */ /* 0x000fe20000010000 */
[----:B------:R-:W0:Y:S02]  /*2050*/  LDS.128 R20, [UR5+0xa0] ;  /* 0x0000a005ff147984 */ /* 0x000e240008000c00 */
[----:B------:R-:W-:Y:S01]  /*2060*/  FADD.FTZ R29, R25, R30 ;  /* 0x0000001e191d7221 */ /* 0x000fe20000010000 */
[----:B------:R-:W-:Y:S01]  /*2070*/  FADD.FTZ R28, R28, R31 ;  /* 0x0000001f1c1c7221 */ /* 0x000fe20000010000 */
[----:B------:R-:W2:Y:S02]  /*2080*/  LDS.128 R24, [UR5+0xb0] ;  /* 0x0000b005ff187984 */ /* 0x000ea40008000c00 */
[----:B-1----:R-:W-:Y:S01]  /*2090*/  FADD.FTZ R29, R29, R16 ;  /* 0x000000101d1d7221 */ /* 0x002fe20000010000 */
[----:B------:R-:W-:-:S03]  /*20a0*/  FADD.FTZ R28, R28, R17 ;  /* 0x000000111c1c7221 */ /* 0x000fc60000010000 */
[----:B------:R-:W-:Y:S01]  /*20b0*/  FADD.FTZ R29, R29, R18 ;  /* 0x000000121d1d7221 */ /* 0x000fe20000010000 */
[----:B------:R-:W-:-:S03]  /*20c0*/  FADD.FTZ R28, R28, R19 ;  /* 0x000000131c1c7221 */ /* 0x000fc60000010000 */
[----:B0-----:R-:W-:Y:S01]  /*20d0*/  FADD.FTZ R29, R29, R20 ;  /* 0x000000141d1d7221 */ /* 0x001fe20000010000 */
[----:B------:R-:W-:-:S03]  /*20e0*/  FADD.FTZ R28, R28, R21 ;  /* 0x000000151c1c7221 */ /* 0x000fc60000010000 */
[----:B------:R-:W-:Y:S01]  /*20f0*/  FADD.FTZ R29, R29, R22 ;  /* 0x000000161d1d7221 */ /* 0x000fe20000010000 */
[----:B------:R-:W-:-:S03]  /*2100*/  FADD.FTZ R28, R28, R23 ;  /* 0x000000171c1c7221 */ /* 0x000fc60000010000 */
[----:B--2---:R-:W-:Y:S01]  /*2110*/  FADD.FTZ R29, R29, R24 ;  /* 0x000000181d1d7221 */ /* 0x004fe20000010000 */
[----:B------:R-:W-:-:S03]  /*2120*/  FADD.FTZ R28, R28, R25 ;  /* 0x000000191c1c7221 */ /* 0x000fc60000010000 */
[----:B------:R-:W-:Y:S01]  /*2130*/  FADD.FTZ R20, R29, R26 ;  /* 0x0000001a1d147221 */ /* 0x000fe20000010000 */
[----:B------:R-:W-:-:S07]  /*2140*/  FADD.FTZ R21, R28, R27 ;  /* 0x0000001b1c157221 */ /* 0x000fce0000010000 */
.L_x_2495:
[----:B------:R-:W-:Y:S05]  /*2150*/  BSYNC B0 ;  /* 0x0000000000007941 */ /* 0x000fea0003800000 */
.L_x_2494:
        /* <DEDUP_REMOVED lines=13> */
[----:B--2---:R-:W-:-:S04]  /*2230*/  IMAD R25, R25, UR7, R24 ;  /* 0x0000000719197c24 */ /* 0x004fc8000f8e0218 */
[----:B---3--:R-:W-:Y:S01]  /*2240*/  IMAD.WIDE R18, R23, 0x4, R18 ;  /* 0x0000000417127825 */ /* 0x008fe200078e0212 */
[----:B------:R-:W-:Y:S02]  /*2250*/  IADD3 R23, R22, R24, RZ ;  /* 0x0000001816177210 */ /* 0x000fe40007ffe0ff */
[----:B------:R-:W-:-:S03]  /*2260*/  MOV R22, 0xffffffff ;  /* 0xffffffff00167802 */ /* 0x000fc60000000f00 */
[----:B----4-:R-:W-:Y:S01]  /*2270*/  IMAD.WIDE.U32 R16, R23, 0x4, R16 ;  /* 0x0000000417107825 */ /* 0x010fe200078e0010 */
        /* <DEDUP_REMOVED lines=10> */
.L_x_2498:
[----:B-1----:R-:W2:Y:S04]  /*2320*/  LDG.E.STRONG.GPU R18, desc[UR8][R16.64] ;  /* 0x0000000810127981 */ /* 0x002ea8000c1ef900 */
[----:B--2---:R-:W-:Y:S01]  /*2330*/  CCTL.IVALL ;  /* 0x00000000ff00798f */ /* 0x004fe20002000000 */
[----:B------:R-:W-:Y:S05]  /*2340*/  YIELD ;  /* 0x0000000000007946 */ /* 0x000fea0003800000 */
[----:B------:R-:W-:-:S13]  /*2350*/  ISETP.NE.AND P1, PT, R18, R23, PT ;  /* 0x000000171200720c */ /* 0x000fda0003f25270 */
[----:B------:R-:W-:Y:S05]  /*2360*/  @P1 BRA `(.L_x_2498) ;  /* 0xfffffffc00ec1947 */ /* 0x000fea000383ffff */
.L_x_2497:
        /* <DEDUP_REMOVED lines=11> */
.L_x_2500:
[C---:B------:R-:W-:Y:S02]  /*2420*/  ISETP.EQ.OR P1, PT, R28.reuse, UR7, P3 ;  /* 0x000000071c007c0c */ /* 0x040fe40009f22670 */
[C---:B------:R-:W-:Y:S02]  /*2430*/  IADD3 R31, R28.reuse, 0x1, RZ ;  /* 0x000000011c1f7810 */ /* 0x040fe40007ffe0ff */
[----:B------:R-:W-:Y:S02]  /*2440*/  IADD3 R27, R28, 0x2, RZ ;  /* 0x000000021c1b7810 */ /* 0x000fe40007ffe0ff */
[----:B------:R-:W-:Y:S02]  /*2450*/  ISETP.EQ.OR P2, PT, R31, UR7, P3 ;  /* 0x000000071f007c0c */ /* 0x000fe40009f42670 */
[----:B------:R-:W-:-:S05]  /*2460*/  ISETP.EQ.OR P4, PT, R27, UR7, P3 ;  /* 0x000000071b007c0c */ /* 0x000fca0009f82670 */
[----:B------:R-:W1:Y:S01]  /*2470*/  @!P1 LDC R23, c[0x0][0x10] ;  /* 0x00000400ff179b82 */ /* 0x000e620000000800 */
[----:B------:R-:W2:Y:S01]  /*2480*/  @!P1 S2R R24, SR_CTAID.Y ;  /* 0x0000000000189919 */ /* 0x000ea20000002600 */
[----:B------:R-:W-:-:S04]  /*2490*/  @!P1 LOP3.LUT R22, R6, 0x1, RZ, 0xc0, !PT ;  /* 0x0000000106169812 */ /* 0x000fc800078ec0ff */
[----:B------:R-:W3:Y:S01]  /*24a0*/  @!P2 S2R R19, SR_CTAID.Y ;  /* 0x000000000013a919 */ /* 0x000ee20000002600 */
[----:B------:R-:W-:Y:S01]  /*24b0*/  @!P2 LOP3.LUT R77, R6, 0x1, RZ, 0xc0, !PT ;  /* 0x00000001064da812 */ /* 0x000fe200078ec0ff */
[----:B------:R-:W4:Y:S08]  /*24c0*/  @!P2 LDC R18, c[0x0][0x10] ;  /* 0x00000400ff12ab82 */ /* 0x000f300000000800 */
[----:B------:R-:W5:Y:S01]  /*24d0*/  @!P1 LDC.64 R16, c[0x0][0x248] ;  /* 0x00009200ff109b82 */ /* 0x000f620000000a00 */
[----:B-1----:R-:W-:-:S04]  /*24e0*/  @!P1 IMAD R22, R22, R23, RZ ;  /* 0x0000001716169224 */ /* 0x002fc800078e02ff */
[----:B------:R-:W-:Y:S02]  /*24f0*/  @!P1 IMAD R22, R22, R29, RZ ;  /* 0x0000001d16169224 */ /* 0x000fe400078e02ff */
[----:B----4-:R-:W-:-:S03]  /*2500*/  @!P2 IMAD R26, R77, R18, RZ ;  /* 0x000000124d1aa224 */ /* 0x010fc600078e02ff */
[----:B------:R-:W-:Y:S01]  /*2510*/  @!P1 SHF.L.U32 R25, R22, 0x1, RZ ;  /* 0x0000000116199819 */ /* 0x000fe200000006ff */
[----:B--2---:R-:W-:Y:S01]  /*2520*/  @!P1 IMAD R23, R23, R28, R24 ;  /* 0x0000001c17179224 */ /* 0x004fe200078e0218 */
[----:B------:R-:W1:Y:S01]  /*2530*/  @!P4 S2R R22, SR_CTAID.Y ;  /* 0x000000000016c919 */ /* 0x000e620000002600 */
[----:B------:R-:W1:Y:S01]  /*2540*/  @!P4 LDC R24, c[0x0][0x10] ;  /* 0x00000400ff18cb82 */ /* 0x000e620000000800 */
[----:B------:R-:W-:Y:S02]  /*2550*/  @!P2 IMAD R26, R26, R29, RZ ;  /* 0x0000001d1a1aa224 */ /* 0x000fe400078e02ff */
[----:B---3--:R-:W-:Y:S02]  /*2560*/  @!P2 IMAD R31, R31, R18, R19 ;  /* 0x000000121f1fa224 */ /* 0x008fe400078e0213 */
[----:B-----5:R-:W-:Y:S01]  /*2570*/  @!P1 IMAD.WIDE R16, R25, 0x4, R16 ;  /* 0x0000000419109825 */ /* 0x020fe200078e0210 */
[----:B------:R-:W-:Y:S02]  /*2580*/  @!P4 LOP3.LUT R25, R6, 0x1, RZ, 0xc0, !PT ;  /* 0x000000010619c812 */ /* 0x000fe400078ec0ff */
[----:B------:R-:W2:Y:S01]  /*2590*/  @!P2 LDC.64 R18, c[0x0][0x248] ;  /* 0x00009200ff12ab82 */ /* 0x000ea20000000a00 */
[----:B------:R-:W-:Y:S01]  /*25a0*/  @!P1 IMAD.WIDE.U32 R16, R23, 0x8, R16 ;  /* 0x0000000817109825 */ /* 0x000fe200078e0010 */
[----:B------:R-:W-:-:S05]  /*25b0*/  @!P2 SHF.L.U32 R23, R26, 0x1, RZ ;  /* 0x000000011a17a819 */ /* 0x000fca00000006ff */
[----:B------:R-:W0:Y:S01]  /*25c0*/  @!P1 LDG.E.64 R16, desc[UR8][R16.64] ;  /* 0x0000000810109981 */ /* 0x000e22000c1e1b00 */
[-C--:B-1----:R-:W-:Y:S02]  /*25d0*/  @!P4 IMAD R27, R27, R24.reuse, R22 ;  /* 0x000000181b1bc224 */ /* 0x082fe400078e0216 */
[----:B------:R-:W-:Y:S01]  /*25e0*/  @!P4 IMAD R24, R25, R24, RZ ;  /* 0x000000181918c224 */ /* 0x000fe200078e02ff */
[----:B------:R-:W-:Y:S01]  /*25f0*/  IADD3 R25, R28, 0x3, RZ ;  /* 0x000000031c197810 */ /* 0x000fe20007ffe0ff */
[----:B--2---:R-:W-:Y:S02]  /*2600*/  @!P2 IMAD.WIDE R18, R23, 0x4, R18 ;  /* 0x000000041712a825 */ /* 0x004fe400078e0212 */
[----:B------:R-:W1:Y:S01]  /*2610*/  @!P4 LDC.64 R22, c[0x0][0x248] ;  /* 0x00009200ff16cb82 */ /* 0x000e620000000a00 */
[----:B------:R-:W-:Y:S01]  /*2620*/  ISETP.EQ.OR P5, PT, R25, UR7, P3 ;  /* 0x0000000719007c0c */ /* 0x000fe20009fa2670 */
[----:B------:R-:W-:Y:S02]  /*2630*/  @!P4 IMAD R26, R24, R29, RZ ;  /* 0x0000001d181ac224 */ /* 0x000fe400078e02ff */
[----:B------:R-:W-:-:S03]  /*2640*/  @!P2 IMAD.WIDE.U32 R18, R31, 0x8, R18 ;  /* 0x000000081f12a825 */ /* 0x000fc600078e0012 */
[----:B------:R-:W-:-:S03]  /*2650*/  @!P4 SHF.L.U32 R31, R26, 0x1, RZ ;  /* 0x000000011a1fc819 */ /* 0x000fc600000006ff */
[----:B------:R-:W2:Y:S04]  /*2660*/  @!P2 LDG.E.64 R18, desc[UR8][R18.64] ;  /* 0x000000081212a981 */ /* 0x000ea8000c1e1b00 */
[----:B------:R-:W3:Y:S01]  /*2670*/  @!P5 S2R R24, SR_CTAID.Y ;  /* 0x000000000018d919 */ /* 0x000ee20000002600 */
[----:B-1----:R-:W-:Y:S02]  /*2680*/  @!P4 IMAD.WIDE R22, R31, 0x4, R22 ;  /* 0x000000041f16c825 */ /* 0x002fe400078e0216 */
[----:B------:R-:W3:Y:S02]  /*2690*/  @!P5 LDC R31, c[0x0][0x10] ;  /* 0x00000400ff1fdb82 */ /* 0x000ee40000000800 */
[----:B------:R-:W-:Y:S01]  /*26a0*/  @!P4 IMAD.WIDE.U32 R26, R27, 0x8, R22 ;  /* 0x000000081b1ac825 */ /* 0x000fe200078e0016 */
[----:B------:R-:W-:-:S03]  /*26b0*/  @!P5 LOP3.LUT R22, R6, 0x1, RZ, 0xc0, !PT ;  /* 0x000000010616d812 */ /* 0x000fc600078ec0ff */
[-C--:B---3--:R-:W-:Y:S02]  /*26c0*/  @!P5 IMAD R25, R25, R31.reuse, R24 ;  /* 0x0000001f1919d224 */ /* 0x088fe400078e0218 */
[----:B------:R-:W-:Y:S02]  /*26d0*/  @!P5 IMAD R24, R22, R31, RZ ;  /* 0x0000001f1618d224 */ /* 0x000fe400078e02ff */
[----:B------:R-:W1:Y:S02]  /*26e0*/  @!P5 LDC.64 R22, c[0x0][0x248] ;  /* 0x00009200ff16db82 */ /* 0x000e640000000a00 */
[----:B------:R-:W-:-:S05]  /*26f0*/  @!P5 IMAD R24, R24, R29, RZ ;  /* 0x0000001d1818d224 */ /* 0x000fca00078e02ff */
[----:B------:R-:W-:-:S05]  /*2700*/  @!P5 SHF.L.U32 R31, R24, 0x1, RZ ;  /* 0x00000001181fd819 */ /* 0x000fca00000006ff */
[----:B-1----:R-:W-:-:S04]  /*2710*/  @!P5 IMAD.WIDE R22, R31, 0x4, R22 ;  /* 0x000000041f16d825 */ /* 0x002fc800078e0216 */
[----:B------:R-:W-:Y:S02]  /*2720*/  @!P5 IMAD.WIDE.U32 R24, R25, 0x8, R22 ;  /* 0x000000081918d825 */ /* 0x000fe400078e0016 */
[----:B------:R-:W3:Y:S04]  /*2730*/  @!P4 LDG.E.64 R22, desc[UR8][R26.64] ;  /* 0x000000081a16c981 */ /* 0x000ee8000c1e1b00 */
[----:B------:R-:W4:Y:S01]  /*2740*/  @!P5 LDG.E.64 R24, desc[UR8][R24.64] ;  /* 0x000000081818d981 */ /* 0x000f22000c1e1b00 */
[----:B------:R-:W-:Y:S02]  /*2750*/  IADD3 R30, R30, -0x4, RZ ;  /* 0xfffffffc1e1e7810 */ /* 0x000fe40007ffe0ff */
[----:B------:R-:W-:Y:S01]  /*2760*/  IADD3 R28, R28, 0x4, RZ ;  /* 0x000000041c1c7810 */ /* 0x000fe20007ffe0ff */
[----:B0-----:R-:W-:Y:S01]  /*2770*/  @!P1 FADD.FTZ R20, R20, R16 ;  /* 0x0000001014149221 */ /* 0x001fe20000010000 */
[----:B------:R-:W-:Y:S01]  /*2780*/  @!P1 FADD.FTZ R21, R21, R17 ;  /* 0x0000001115159221 */ /* 0x000fe20000010000 */
[----:B------:R-:W-:-:S02]  /*2790*/  ISETP.NE.AND P1, PT, R30, RZ, PT ;  /* 0x000000ff1e00720c */ /* 0x000fc40003f25270 */
[----:B--2---:R-:W-:Y:S01]  /*27a0*/  @!P2 FADD.FTZ R20, R20, R18 ;  /* 0x000000121414a221 */ /* 0x004fe20000010000 */
[----:B------:R-:W-:-:S03]  /*27b0*/  @!P2 FADD.FTZ R21, R21, R19 ;  /* 0x000000131515a221 */ /* 0x000fc60000010000 */
[----:B---3--:R-:W-:Y:S01]  /*27c0*/  @!P4 FADD.FTZ R20, R20, R22 ;  /* 0x000000161414c221 */ /* 0x008fe20000010000 */
[----:B------:R-:W-:-:S03]  /*27d0*/  @!P4 FADD.FTZ R21, R21, R23 ;  /* 0x000000171515c221 */ /* 0x000fc60000010000 */
[----:B----4-:R-:W-:Y:S01]  /*27e0*/  @!P5 FADD.FTZ R20, R20, R24 ;  /* 0x000000181414d221 */ /* 0x010fe20000010000 */
[----:B------:R-:W-:Y:S02]  /*27f0*/  @!P5 FADD.FTZ R21, R21, R25 ;  /* 0x000000191515d221 */ /* 0x000fe40000010000 */
[----:B------:R-:W-:Y:S05]  /*2800*/  @P1 BRA `(.L_x_2500) ;  /* 0xfffffffc00041947 */ /* 0x000fea000383ffff */
.L_x_2499:
        /* <DEDUP_REMOVED lines=19> */
.L_x_2502:
[----:B------:R-:W-:Y:S05]  /*2940*/  BSYNC B0 ;  /* 0x0000000000007941 */ /* 0x000fea0003800000 */
.L_x_2501:
        /* <DEDUP_REMOVED lines=13> */
[----:B-1----:R-:W-:-:S02]  /*2a20*/  @!P2 IMAD R25, R25, R22, R16 ;  /* 0x000000161919a224 */ /* 0x002fc400078e0210 */
[----:B------:R-:W-:-:S05]  /*2a30*/  @!P2 IMAD R22, R17, R22, RZ ;  /* 0x000000161116a224 */ /* 0x000fca00078e02ff */
[----:B------:R-:W1:Y:S01]  /*2a40*/  @!P1 LDC.64 R16, c[0x0][0x248] ;  /* 0x00009200ff109b82 */ /* 0x000e620000000a00 */
[-C--:B---3--:R-:W-:Y:S02]  /*2a50*/  @!P1 IMAD R28, R23, R26.reuse, RZ ;  /* 0x0000001a171c9224 */ /* 0x088fe400078e02ff */
[-C--:B------:R-:W-:Y:S02]  /*2a60*/  @!P2 IMAD R22, R22, R29.reuse, RZ ;  /* 0x0000001d1616a224 */ /* 0x080fe400078e02ff */
[----:B------:R-:W-:Y:S02]  /*2a70*/  @!P1 IMAD R28, R28, R29, RZ ;  /* 0x0000001d1c1c9224 */ /* 0x000fe400078e02ff */
[----:B--2---:R-:W-:Y:S01]  /*2a80*/  @!P1 IMAD R27, R27, R26, R24 ;  /* 0x0000001a1b1b9224 */ /* 0x004fe200078e0218 */
[----:B------:R-:W-:-:S05]  /*2a90*/  @!P2 SHF.L.U32 R23, R22, 0x1, RZ ;  /* 0x000000011617a819 */ /* 0x000fca00000006ff */
[----:B----4-:R-:W-:Y:S01]  /*2aa0*/  @!P2 IMAD.WIDE R22, R23, 0x4, R18 ;  /* 0x000000041716a825 */ /* 0x010fe200078e0212 */
[----:B------:R-:W-:-:S05]  /*2ab0*/  @!P1 SHF.L.U32 R19, R28, 0x1, RZ ;  /* 0x000000011c139819 */ /* 0x000fca00000006ff */
        /* <DEDUP_REMOVED lines=9> */
.L_x_2496:
        /* <DEDUP_REMOVED lines=22> */
[----:B-1----:R-:W-:Y:S01]  /*2cb0*/  MOV R24, 0x3f800000 ;  /* 0x3f80000000187802 */ /* 0x002fe20000000f00 */
[----:B0-----:R-:W-:Y:S01]  /*2cc0*/  HADD2.F32 R21, -RZ, R52.H0_H0 ;  /* 0x20000034ff157230 */ /* 0x001fe20000004100 */
[----:B------:R-:W-:Y:S01]  /*2cd0*/  ISETP.NE.AND P5, PT, RZ, UR10, PT ;  /* 0x0000000aff007c0c */ /* 0x000fe2000bfa5270 */
[----:B------:R-:W0:Y:S01]  /*2ce0*/  LDS.64 R22, [UR5+0xc8] ;  /* 0x0000c805ff167984 */ /* 0x000e220008000a00 */
[----:B------:R-:W-:-:S02]  /*2cf0*/  HADD2.F32 R25, -RZ, R42.H1_H1 ;  /* 0x3000002aff197230 */ /* 0x000fc40000004100 */
[----:B0-----:R-:W-:-:S04]  /*2d00*/  FMUL.FTZ R22, R22, UR6 ;  /* 0x0000000616167c20 */ /* 0x001fc80008410000 */
[----:B------:R-:W-:Y:S01]  /*2d10*/  FMUL.FTZ R30, R22, R22 ;  /* 0x00000016161e7220 */ /* 0x000fe20000410000 */
[----:B------:R-:W-:-:S03]  /*2d20*/  FADD.FTZ R21, R21, -R22 ;  /* 0x8000001615157221 */ /* 0x000fc60000010000 */
[----:B------:R-:W-:-:S05]  /*2d30*/  FFMA.FTZ R23, R23, UR6, -R30 ;  /* 0x0000000617177c23 */ /* 0x000fca000801081e */
[----:B------:R-:W-:-:S13]  /*2d40*/  FSETP.GTU.FTZ.AND P1, PT, R23, RZ, PT ;  /* 0x000000ff1700720b */ /* 0x000fda0003f3c000 */
[----:B------:R-:W0:Y:S02]  /*2d50*/  @P1 LDC R30, c[0x0][0x238] ;  /* 0x00008e00ff1e1b82 */ /* 0x000e240000000800 */
[----:B0-----:R-:W-:Y:S01]  /*2d60*/  @P1 FADD.FTZ R20, R23, R30 ;  /* 0x0000001e17141221 */ /* 0x001fe20000010000 */
[----:B------:R-:W-:-:S03]  /*2d70*/  HADD2.F32 R23, -RZ, R52.H1_H1 ;  /* 0x30000034ff177230 */ /* 0x000fc60000004100 */
[----:B------:R-:W0:Y:S02]  /*2d80*/  @P1 MUFU.RSQ R24, R20 ;  /* 0x0000001400181308 */ /* 0x000e240000001400 */
[----:B------:R-:W-:Y:S01]  /*2d90*/  FADD.FTZ R23, R23, -R22 ;  /* 0x8000001617177221 */ /* 0x000fe20000010000 */
[----:B0-----:R-:W-:-:S03]  /*2da0*/  FMUL.FTZ R21, R21, R24 ;  /* 0x0000001815157220 */ /* 0x001fc60000410000 */
[----:B------:R-:W-:Y:S01]  /*2db0*/  FMUL.FTZ R26, R23, R24 ;  /* 0x00000018171a7220 */ /* 0x000fe20000410000 */
[----:B------:R-:W-:Y:S02]  /*2dc0*/  HADD2.F32 R23, -RZ, R42.H0_H0 ;  /* 0x2000002aff177230 */ /* 0x000fe40000004100 */
        /* <DEDUP_REMOVED lines=13> */
.L_x_2503:
        /* <DEDUP_REMOVED lines=14> */
.L_x_2505:
[----:B------:R-:W-:Y:S05]  /*2f80*/  BSYNC B0 ;  /* 0x0000000000007941 */ /* 0x000fea0003800000 */
.L_x_2504:
[----:B------:R-:W-:Y:S01]  /*2f90*/  ULDC.64 UR12, c[0x0][0x278] ;  /* 0x00009e00000c7ab9 */ /* 0x000fe20000000a00 */
[--C-:B------:R-:W-:Y:S01]  /*2fa0*/  FADD.FTZ R21, R23, -R22.reuse ;  /* 0x8000001617157221 */ /* 0x100fe20000010000 */
[----:B------:R-:W-:Y:S01]  /*2fb0*/  ISETP.GE.U32.AND P1, PT, R7, UR12, PT ;  /* 0x0000000c07007c0c */ /* 0x000fe2000bf26070 */
[--C-:B------:R-:W-:Y:S01]  /*2fc0*/  FADD.FTZ R25, R25, -R22.reuse ;  /* 0x8000001619197221 */ /* 0x100fe20000010000 */
[----:B------:R-:W-:Y:S01]  /*2fd0*/  ISETP.GE.U32.AND P2, PT, R8, UR12, PT ;  /* 0x0000000c08007c0c */ /* 0x000fe2000bf46070 */
[--C-:B0-----:R-:W-:Y:S01]  /*2fe0*/  HADD2.F32 R27, -RZ, R44.reuse.H0_H0 ;  /* 0x2000002cff1b7230 */ /* 0x101fe20000004100 */
[----:B------:R-:W-:Y:S01]  /*2ff0*/  ISETP.GE.U32.AND P3, PT, R9, UR12, PT ;  /* 0x0000000c09007c0c */ /* 0x000fe2000bf66070 */
[----:B------:R-:W-:Y:S01]  /*3000*/  HADD2.F32 R31, -RZ, R44.H1_H1 ;  /* 0x3000002cff1f7230 */ /* 0x000fe20000004100 */
[----:B------:R-:W-:Y:S01]  /*3010*/  ISETP.GE.AND.EX P1, PT, R39, UR13, PT, P1 ;  /* 0x0000000d27007c0c */ /* 0x000fe2000bf26310 */
[-C--:B------:R-:W-:Y:S01]  /*3020*/  FMUL.FTZ R21, R21, R24.reuse ;  /* 0x0000001815157220 */ /* 0x080fe20000410000 */
[----:B------:R-:W-:Y:S01]  /*3030*/  ISETP.GE.AND.EX P2, PT, R41, UR13, PT, P2 ;  /* 0x0000000d29007c0c */ /* 0x000fe2000bf46320 */
[----:B------:R-:W-:Y:S01]  /*3040*/  FMUL.FTZ R20, R25, R24 ;  /* 0x0000001819147220 */ /* 0x000fe20000410000 */
[----:B------:R-:W-:Y:S01]  /*3050*/  ISETP.GE.AND.EX P3, PT, R43, UR13, PT, P3 ;  /* 0x0000000d2b007c0c */ /* 0x000fe2000bf66330 */
[--C-:B------:R-:W-:Y:S01]  /*3060*/  HADD2.F32 R29, -RZ, R46.reuse.H0_H0 ;  /* 0x2000002eff1d7230 */ /* 0x100fe20000004100 */
[C---:B------:R-:W-:Y:S01]  /*3070*/  ISETP.GT.U32.OR P1, PT, R0.reuse, 0x29f, P1 ;  /* 0x0000029f0000780c */ /* 0x040fe20000f24470 */
[----:B------:R-:W-:Y:S01]  /*3080*/  HADD2.F32 R23, -RZ, R46.H1_H1 ;  /* 0x3000002eff177230 */ /* 0x000fe20000004100 */
[C---:B------:R-:W-:Y:S01]  /*3090*/  ISETP.GT.U32.OR P2, PT, R0.reuse, 0x29f, P2 ;  /* 0x0000029f0000780c */ /* 0x040fe20001744470 */
[--C-:B------:R-:W-:Y:S01]  /*30a0*/  FADD.FTZ R25, R27, -R22.reuse ;  /* 0x800000161b197221 */ /* 0x100fe20000010000 */
[----:B------:R-:W-:Y:S01]  /*30b0*/  ISETP.GT.U32.OR P3, PT, R0, 0x29f, P3 ;  /* 0x0000029f0000780c */ /* 0x000fe20001f64470 */
[----:B------:R-:W-:Y:S01]  /*30c0*/  FADD.FTZ R31, R31, -R22 ;  /* 0x800000161f1f7221 */ /* 0x000fe20000010000 */
[----:B------:R-:W-:Y:S01]  /*30d0*/  FFMA.FTZ R28, R16, R21, R18 ;  /* 0x00000015101c7223 */ /* 0x000fe20000010012 */
[----:B------:R-:W-:Y:S01]  /*30e0*/  FFMA.FTZ R77, R17, R20, R19 ;  /* 0x00000014114d7223 */ /* 0x000fe20000010013 */
[----:B------:R-:W-:Y:S09]  /*30f0*/  @!P5 BRA `(.L_x_2506) ;  /* 0x000000000028d947 */ /* 0x000ff20003800000 */
        /* <DEDUP_REMOVED lines=10> */
.L_x_2506:
        /* <DEDUP_REMOVED lines=14> */
.L_x_2508:
[----:B------:R-:W-:Y:S05]  /*3280*/  BSYNC B0 ;  /* 0x0000000000007941 */ /* 0x000fea0003800000 */
.L_x_2507:
[-C--:B------:R-:W-:Y:S01]  /*3290*/  FMUL.FTZ R25, R25, R24.reuse ;  /* 0x0000001819197220 */ /* 0x080fe20000410000 */
[----:B------:R-:W-:Y:S01]  /*32a0*/  FMUL.FTZ R28, R31, R24 ;  /* 0x000000181f1c7220 */ /* 0x000fe20000410000 */
[--C-:B------:R-:W-:Y:S01]  /*32b0*/  FADD.FTZ R29, R29, -R22.reuse ;  /* 0x800000161d1d7221 */ /* 0x100fe20000010000 */
[----:B------:R-:W-:Y:S01]  /*32c0*/  FADD.FTZ R23, R23, -R22 ;  /* 0x8000001617177221 */ /* 0x000fe20000010000 */
        /* <DEDUP_REMOVED lines=13> */
.L_x_2509:
        /* <DEDUP_REMOVED lines=10> */
[----:B0-----:R-:W-:-:S02]  /*3440*/  LEA R26, P1, R20, UR14, 0x1 ;  /* 0x0000000e141a7c11 */ /* 0x001fc4000f8208ff */
[----:B------:R-:W-:-:S04]  /*3450*/  IADD3 R41, R21, R41, RZ ;  /* 0x0000002915297210 */ /* 0x000fc80007ffe0ff */
[----:B------:R-:W-:-:S05]  /*3460*/  LEA.HI.X R27, R20, UR15, R41, 0x1, P1 ;  /* 0x0000000f141b7c11 */ /* 0x000fca00088f0c29 */
[----:B------:R1:W-:Y:S02]  /*3470*/  STG.E desc[UR8][R26.64], R25 ;  /* 0x000000191a007986 */ /* 0x0003e4000c101908 */
.L_x_2511:
[----:B------:R-:W-:Y:S05]  /*3480*/  BSYNC B0 ;  /* 0x0000000000007941 */ /* 0x000fea0003800000 */
.L_x_2510:
[-C--:B------:R-:W-:Y:S01]  /*3490*/  FMUL.FTZ R29, R29, R24.reuse ;  /* 0x000000181d1d7220 */ /* 0x080fe20000410000 */
[----:B01----:R-:W-:Y:S01]  /*34a0*/  FMUL.FTZ R26, R23, R24 ;  /* 0x00000018171a7220 */ /* 0x003fe20000410000 */
[--C-:B------:R-:W-:Y:S02]  /*34b0*/  HADD2.F32 R21, -RZ, R48.reuse.H0_H0 ;  /* 0x20000030ff157230 */ /* 0x100fe40000004100 */
[----:B------:R-:W-:Y:S02]  /*34c0*/  HADD2.F32 R23, -RZ, R48.H1_H1 ;  /* 0x30000030ff177230 */ /* 0x000fe40000004100 */
[----:B------:R-:W-:Y:S01]  /*34d0*/  FFMA.FTZ R20, R16, R29, R18 ;  /* 0x0000001d10147223 */ /* 0x000fe20000010012 */
        /* <DEDUP_REMOVED lines=12> */
.L_x_2512:
        /* <DEDUP_REMOVED lines=14> */
.L_x_2514:
[----:B------:R-:W-:Y:S05]  /*3680*/  BSYNC B0 ;  /* 0x0000000000007941 */ /* 0x000fea0003800000 */
.L_x_2513:
[--C-:B0-----:R-:W-:Y:S01]  /*3690*/  HADD2.F32 R25, -RZ, R50.reuse.H0_H0 ;  /* 0x20000032ff197230 */ /* 0x101fe20000004100 */
[----:B------:R-:W-:Y:S01]  /*36a0*/  ISETP.GE.U32.AND P1, PT, R10, UR12, PT ;  /* 0x0000000c0a007c0c */ /* 0x000fe2000bf26070 */
[----:B------:R-:W-:Y:S01]  /*36b0*/  HADD2.F32 R29, -RZ, R50.H1_H1 ;  /* 0x30000032ff1d7230 */ /* 0x000fe20000004100 */
[----:B------:R-:W-:Y:S01]  /*36c0*/  ISETP.GE.U32.AND P2, PT, R11, UR12, PT ;  /* 0x0000000c0b007c0c */ /* 0x000fe2000bf46070 */
[--C-:B------:R-:W-:Y:S01]  /*36d0*/  FADD.FTZ R21, R21, -R22.reuse ;  /* 0x8000001615157221 */ /* 0x100fe20000010000 */
[----:B------:R-:W-:Y:S01]  /*36e0*/  FADD.FTZ R23, R23, -R22 ;  /* 0x8000001617177221 */ /* 0x000fe20000010000 */
[----:B------:R-:W-:Y:S01]  /*36f0*/  HADD2.F32 R20, -RZ, R60.H0_H0 ;  /* 0x2000003cff147230 */ /* 0x000fe20000004100 */
[----:B------:R-:W-:Y:S01]  /*3700*/  ISETP.GE.AND.EX P1, PT, R45, UR13, PT, P1 ;  /* 0x0000000d2d007c0c */ /* 0x000fe2000bf26310 */
[----:B------:R-:W-:Y:S01]  /*3710*/  HADD2.F32 R26, -RZ, R62.H0_H0 ;  /* 0x2000003eff1a7230 */ /* 0x000fe20000004100 */
[----:B------:R-:W-:Y:S01]  /*3720*/  ISETP.GE.AND.EX P2, PT, R47, UR13, PT, P2 ;  /* 0x0000000d2f007c0c */ /* 0x000fe2000bf46320 */
[----:B------:R-:W-:-:S02]  /*3730*/  HADD2.F32 R28, -RZ, R64.H0_H0 ;  /* 0x20000040ff1c7230 */ /* 0x000fc40000004100 */
[--C-:B------:R-:W-:Y:S01]  /*3740*/  FADD.FTZ R46, R25, -R22.reuse ;  /* 0x80000016192e7221 */ /* 0x100fe20000010000 */
[----:B------:R-:W-:Y:S02]  /*3750*/  HADD2.F32 R30, -RZ, R66.H0_H0 ;  /* 0x20000042ff1e7230 */ /* 0x000fe40000004100 */
[----:B------:R-:W-:Y:S01]  /*3760*/  FADD.FTZ R48, R29, -R22 ;  /* 0x800000161d307221 */ /* 0x000fe20000010000 */
[----:B------:R-:W-:Y:S02]  /*3770*/  HADD2.F32 R40, -RZ, R68.H0_H0 ;  /* 0x20000044ff287230 */ /* 0x000fe40000004100 */
[-C--:B------:R-:W-:Y:S01]  /*3780*/  FMUL.FTZ R21, R21, R24.reuse ;  /* 0x0000001815157220 */ /* 0x080fe20000410000 */
[----:B------:R-:W-:Y:S02]  /*3790*/  HADD2.F32 R42, -RZ, R70.H0_H0 ;  /* 0x20000046ff2a7230 */ /* 0x000fe40000004100 */
[----:B------:R-:W-:Y:S01]  /*37a0*/  FMUL.FTZ R52, R23, R24 ;  /* 0x0000001817347220 */ /* 0x000fe20000410000 */
[----:B------:R-:W-:Y:S01]  /*37b0*/  HADD2.F32 R44, -RZ, R71.H0_H0 ;  /* 0x20000047ff2c7230 */ /* 0x000fe20000004100 */
[C---:B------:R-:W-:Y:S01]  /*37c0*/  ISETP.GT.U32.OR P1, PT, R0.reuse, 0x29f, P1 ;  /* 0x0000029f0000780c */ /* 0x040fe20000f24470 */
[--C-:B------:R-:W-:Y:S01]  /*37d0*/  HADD2.F32 R27, -RZ, R54.reuse.H0_H0 ;  /* 0x20000036ff1b7230 */ /* 0x100fe20000004100 */
[----:B------:R-:W-:Y:S01]  /*37e0*/  ISETP.GT.U32.OR P2, PT, R0, 0x29f, P2 ;  /* 0x0000029f0000780c */ /* 0x000fe20001744470 */
[----:B------:R-:W-:-:S02]  /*37f0*/  HADD2.F32 R39, -RZ, R54.H1_H1 ;  /* 0x30000036ff277230 */ /* 0x000fc40000004100 */
[--C-:B------:R-:W-:Y:S01]  /*3800*/  FADD.FTZ R25, R20, -R22.reuse ;  /* 0x8000001614197221 */ /* 0x100fe20000010000 */
[--C-:B------:R-:W-:Y:S02]  /*3810*/  HADD2.F32 R31, -RZ, R56.reuse.H0_H0 ;  /* 0x20000038ff1f7230 */ /* 0x100fe40000004100 */
[--C-:B------:R-:W-:Y:S01]  /*3820*/  FADD.FTZ R27, R27, -R22.reuse ;  /* 0x800000161b1b7221 */ /* 0x100fe20000010000 */
[----:B------:R-:W-:Y:S02]  /*3830*/  HADD2.F32 R41, -RZ, R56.H1_H1 ;  /* 0x30000038ff297230 */ /* 0x000fe40000004100 */
[--C-:B------:R-:W-:Y:S01]  /*3840*/  FADD.FTZ R39, R39, -R22.reuse ;  /* 0x8000001627277221 */ /* 0x100fe20000010000 */
[--C-:B------:R-:W-:Y:S02]  /*3850*/  HADD2.F32 R43, -RZ, R58.reuse.H0_H0 ;  /* 0x2000003aff2b7230 */ /* 0x100fe40000004100 */
[----:B------:R-:W-:Y:S01]  /*3860*/  FADD.FTZ R31, R31, -R22 ;  /* 0x800000161f1f7221 */ /* 0x000fe20000010000 */
[----:B------:R-:W-:-:S02]  /*3870*/  HADD2.F32 R77, -RZ, R58.H1_H1 ;  /* 0x3000003aff4d7230 */ /* 0x000fc40000004100 */
[--C-:B------:R-:W-:Y:S01]  /*3880*/  FADD.FTZ R41, R41, -R22.reuse ;  /* 0x8000001629297221 */ /* 0x100fe20000010000 */
[----:B------:R-:W-:Y:S02]  /*3890*/  HADD2.F32 R60, -RZ, R60.H1_H1 ;  /* 0x3000003cff3c7230 */ /* 0x000fe40000004100 */
[--C-:B------:R-:W-:Y:S01]  /*38a0*/  FADD.FTZ R43, R43, -R22.reuse ;  /* 0x800000162b2b7221 */ /* 0x100fe20000010000 */
[----:B------:R-:W-:Y:S02]  /*38b0*/  HADD2.F32 R62, -RZ, R62.H1_H1 ;  /* 0x3000003eff3e7230 */ /* 0x000fe40000004100 */
[--C-:B------:R-:W-:Y:S01]  /*38c0*/  FADD.FTZ R77, R77, -R22.reuse ;  /* 0x800000164d4d7221 */ /* 0x100fe20000010000 */
[----:B------:R-:W-:Y:S02]  /*38d0*/  HADD2.F32 R64, -RZ, R64.H1_H1 ;  /* 0x30000040ff407230 */ /* 0x000fe40000004100 */
        /* <DEDUP_REMOVED lines=8> */
[--C-:B------:R-:W-:Y:S01]  /*3960*/  FADD.FTZ R64, R64, -R22.reuse ;  /* 0x8000001640407221 */ /* 0x100fe20000010000 */
[--C-:B------:R-:W-:Y:S01]  /*3970*/  FADD.FTZ R30, R30, -R22.reuse ;  /* 0x800000161e1e7221 */ /* 0x100fe20000010000 */
[--C-:B------:R-:W-:Y:S01]  /*3980*/  FADD.FTZ R66, R66, -R22.reuse ;  /* 0x8000001642427221 */ /* 0x100fe20000010000 */
[--C-:B------:R-:W-:Y:S01]  /*3990*/  FADD.FTZ R40, R40, -R22.reuse ;  /* 0x8000001628287221 */ /* 0x100fe20000010000 */
[--C-:B------:R-:W-:Y:S01]  /*39a0*/  FADD.FTZ R68, R68, -R22.reuse ;  /* 0x8000001644447221 */ /* 0x100fe20000010000 */
[--C-:B------:R-:W-:Y:S01]  /*39b0*/  FADD.FTZ R42, R42, -R22.reuse ;  /* 0x800000162a2a7221 */ /* 0x100fe20000010000 */
[--C-:B------:R-:W-:Y:S01]  /*39c0*/  FADD.FTZ R70, R70, -R22.reuse ;  /* 0x8000001646467221 */ /* 0x100fe20000010000 */
[--C-:B------:R-:W-:Y:S01]  /*39d0*/  FADD.FTZ R44, R44, -R22.reuse ;  /* 0x800000162c2c7221 */ /* 0x100fe20000010000 */
[----:B------:R-:W-:Y:S01]  /*39e0*/  FADD.FTZ R71, R71, -R22 ;  /* 0x8000001647477221 */ /* 0x000fe20000010000 */
[-C--:B------:R-:W-:Y:S01]  /*39f0*/  FMUL.FTZ R46, R46, R24.reuse ;  /* 0x000000182e2e7220 */ /* 0x080fe20000410000 */
[----:B------:R-:W-:Y:S01]  /*3a00*/  FMUL.FTZ R48, R48, R24 ;  /* 0x0000001830307220 */ /* 0x000fe20000410000 */
        /* <DEDUP_REMOVED lines=13> */
.L_x_2515:
[----:B------:R-:W-:Y:S04]  /*3ae0*/  BSSY B0, `(.L_x_2516) ;  /* 0x000000e000007945 */ /* 0x000fe80003800000 */
[----:B------:R-:W-:Y:S05]  /*3af0*/  @P1 BRA `(.L_x_2517) ;  /* 0x0000000000301947 */ /* 0x000fea0003800000 */
[----:B------:R-:W-:Y:S01]  /*3b00*/  ULDC.64 UR14, c[0x0][0x270] ;  /* 0x00009c00000e7ab9 */ /* 0x000fe20000000a00 */
[----:B------:R-:W-:Y:S01]  /*3b10*/  MOV R20, R72 ;  /* 0x0000004800147202 */ /* 0x000fe20000000f00 */
[----:B------:R-:W-:Y:S01]  /*3b20*/  IMAD R45, R45, UR14, RZ ;  /* 0x0000000e2d2d7c24 */ /* 0x000fe2000f8e02ff */
[----:B------:R-:W-:-:S03]  /*3b30*/  MOV R21, R75 ;  /* 0x0000004b00157202 */ /* 0x000fc60000000f00 */
[C---:B------:R-:W-:Y:S02]  /*3b40*/  IMAD R45, R10.reuse, UR15, R45 ;  /* 0x0000000f0a2d7c24 */ /* 0x040fe4000f8e022d */
[----:B------:R-:W-:Y:S01]  /*3b50*/  IMAD.WIDE.U32 R20, R10, UR14, R20 ;  /* 0x0000000e0a147c25 */ /* 0x000fe2000f8e0014 */
[----:B------:R-:W-:-:S04]  /*3b60*/  ULDC.64 UR14, c[0x0][0x210] ;  /* 0x00008400000e7ab9 */ /* 0x000fc80000000a00 */
[----:B------:R-:W-:Y:S02]  /*3b70*/  IADD3 R45, R21, R45, RZ ;  /* 0x0000002d152d7210 */ /* 0x000fe40007ffe0ff */
[----:B------:R-:W-:Y:S02]  /*3b80*/  LEA R22, P1, R20, UR14, 0x1 ;  /* 0x0000000e14167c11 */ /* 0x000fe4000f8208ff */
[----:B------:R-:W-:Y:S02]  /*3b90*/  F2FP.F16.F32.PACK_AB R21, R52, R50 ;  /* 0x000000323415723e */ /* 0x000fe400000000ff */
[----:B------:R-:W-:-:S05]  /*3ba0*/  LEA.HI.X R23, R20, UR15, R45, 0x1, P1 ;  /* 0x0000000f14177c11 */ /* 0x000fca00088f0c2d */
[----:B------:R0:W-:Y:S04]  /*3bb0*/  STG.E desc[UR8][R22.64], R21 ;  /* 0x0000001516007986 */ /* 0x0001e8000c101908 */
.L_x_2517:
[----:B------:R-:W-:Y:S05]  /*3bc0*/  BSYNC B0 ;  /* 0x0000000000007941 */ /* 0x000fea0003800000 */
.L_x_2516:
        /* <DEDUP_REMOVED lines=13> */
.L_x_2518:
[----:B------:R-:W-:Y:S04]  /*3ca0*/  BSSY B0, `(.L_x_2519) ;  /* 0x000000e000007945 */ /* 0x000fe80003800000 */
[----:B------:R-:W-:Y:S05]  /*3cb0*/  @P2 BRA `(.L_x_2520) ;  /* 0x0000000000302947 */ /* 0x000fea0003800000 */
[----:B------:R-:W-:Y:S01]  /*3cc0*/  ULDC.64 UR14, c[0x0][0x270] ;  /* 0x00009c00000e7ab9 */ /* 0x000fe20000000a00 */
[----:B------:R-:W-:Y:S01]  /*3cd0*/  MOV R20, R72 ;  /* 0x0000004800147202 */ /* 0x000fe20000000f00 */
[----:B0-----:R-:W-:Y:S01]  /*3ce0*/  IMAD R22, R47, UR14, RZ ;  /* 0x0000000e2f167c24 */ /* 0x001fe2000f8e02ff */
        /* <DEDUP_REMOVED lines=9> */
.L_x_2520:
[----:B------:R-:W-:Y:S05]  /*3d80*/  BSYNC B0 ;  /* 0x0000000000007941 */ /* 0x000fea0003800000 */
.L_x_2519:
[----:B------:R-:W-:Y:S01]  /*3d90*/  ISETP.GE.U32.AND P6, PT, R12, UR12, PT ;  /* 0x0000000c0c007c0c */ /* 0x000fe2000bfc6070 */
[-C--:B0-----:R-:W-:Y:S01]  /*3da0*/  FMUL.FTZ R21, R27, R24.reuse ;  /* 0x000000181b157220 */ /* 0x081fe20000410000 */
[----:B------:R-:W-:Y:S01]  /*3db0*/  ISETP.GE.U32.AND P1, PT, R13, UR12, PT ;  /* 0x0000000c0d007c0c */ /* 0x000fe2000bf26070 */
[-C--:B------:R-:W-:Y:S01]  /*3dc0*/  FMUL.FTZ R20, R39, R24.reuse ;  /* 0x0000001827147220 */ /* 0x080fe20000410000 */
[----:B------:R-:W-:Y:S01]  /*3dd0*/  ISETP.GE.U32.AND P2, PT, R14, UR12, PT ;  /* 0x0000000c0e007c0c */ /* 0x000fe2000bf46070 */
[-C--:B------:R-:W-:Y:S01]  /*3de0*/  FMUL.FTZ R50, R41, R24.reuse ;  /* 0x0000001829327220 */ /* 0x080fe20000410000 */
[----:B------:R-:W-:Y:S01]  /*3df0*/  ISETP.GE.U32.AND P3, PT, R15, UR12, PT ;  /* 0x0000000c0f007c0c */ /* 0x000fe2000bf66070 */
[-C--:B------:R-:W-:Y:S01]  /*3e00*/  FMUL.FTZ R48, R29, R24.reuse ;  /* 0x000000181d307220 */ /* 0x080fe20000410000 */
[----:B------:R-:W-:Y:S01]  /*3e10*/  ISETP.GE.U32.AND P4, PT, R32, UR12, PT ;  /* 0x0000000c20007c0c */ /* 0x000fe2000bf86070 */
[-C--:B------:R-:W-:Y:S01]  /*3e20*/  FMUL.FTZ R31, R31, R24.reuse ;  /* 0x000000181f1f7220 */ /* 0x080fe20000410000 */
[----:B------:R-:W-:Y:S01]  /*3e30*/  ISETP.GE.AND.EX P6, PT, R49, UR13, PT, P6 ;  /* 0x0000000d31007c0c */ /* 0x000fe2000bfc6360 */
        /* <DEDUP_REMOVED lines=9> */
[-C--:B------:R-:W-:Y:S01]  /*3ed0*/  FMUL.FTZ R29, R28, R24.reuse ;  /* 0x000000181c1d7220 */ /* 0x080fe20000410000 */
[-C--:B------:R-:W-:Y:S01]  /*3ee0*/  FMUL.FTZ R64, R64, R24.reuse ;  /* 0x0000001840407220 */ /* 0x080fe20000410000 */
[-C--:B------:R-:W-:Y:S01]  /*3ef0*/  FMUL.FTZ R39, R30, R24.reuse ;  /* 0x000000181e277220 */ /* 0x080fe20000410000 */
[-C--:B------:R-:W-:Y:S01]  /*3f00*/  FMUL.FTZ R66, R66, R24.reuse ;  /* 0x0000001842427220 */ /* 0x080fe20000410000 */
[-C--:B------:R-:W-:Y:S01]  /*3f10*/  FMUL.FTZ R41, R40, R24.reuse ;  /* 0x0000001828297220 */ /* 0x080fe20000410000 */
[-C--:B------:R-:W-:Y:S01]  /*3f20*/  FMUL.FTZ R68, R68, R24.reuse ;  /* 0x0000001844447220 */ /* 0x080fe20000410000 */
[-C--:B-1----:R-:W-:Y:S01]  /*3f30*/  FMUL.FTZ R45, R42, R24.reuse ;  /* 0x000000182a2d7220 */ /* 0x082fe20000410000 */
[-C--:B------:R-:W-:Y:S01]  /*3f40*/  FMUL.FTZ R70, R70, R24.reuse ;  /* 0x0000001846467220 */ /* 0x080fe20000410000 */
[-C--:B------:R-:W-:Y:S01]  /*3f50*/  FMUL.FTZ R47, R44, R24.reuse ;  /* 0x000000182c2f7220 */ /* 0x080fe20000410000 */
[----:B------:R-:W-:Y:S01]  /*3f60*/  FMUL.FTZ R24, R71, R24 ;  /* 0x0000001847187220 */ /* 0x000fe20000410000 */
[----:B------:R-:W-:Y:S01]  /*3f70*/  ISETP.GT.U32.OR P6, PT, R0, 0x29f, P6 ;  /* 0x0000029f0000780c */ /* 0x000fe200037c4470 */
[----:B------:R-:W-:Y:S01]  /*3f80*/  FFMA.FTZ R26, R16, R21, R18 ;  /* 0x00000015101a7223 */ /* 0x000fe20000010012 */
[C---:B------:R-:W-:Y:S01]  /*3f90*/  ISETP.GT.U32.OR P1, PT, R0.reuse, 0x29f, P1 ;  /* 0x0000029f0000780c */ /* 0x040fe20000f24470 */
[----:B------:R-:W-:Y:S01]  /*3fa0*/  FFMA.FTZ R71, R17, R20, R19 ;  /* 0x0000001411477223 */ /* 0x000fe20000010013 */
        /* <DEDUP_REMOVED lines=14> */
.L_x_2521:
        /* <DEDUP_REMOVED lines=14> */
.L_x_2523:
[----:B------:R-:W-:Y:S05]  /*4170*/  BSYNC B0 ;  /* 0x0000000000007941 */ /* 0x000fea0003800000 */
.L_x_2522:
        /* <DEDUP_REMOVED lines=13> */
.L_x_2524:
        /* <DEDUP_REMOVED lines=14> */
.L_x_2526:
[----:B------:R-:W-:Y:S05]  /*4330*/  BSYNC B0 ;  /* 0x0000000000007941 */ /* 0x000fea0003800000 */
.L_x_2525:
[----:B------:R-:W-:Y:S01]  /*4340*/  FFMA.FTZ R43, R16, R43, R18 ;  /* 0x0000002b102b7223 */ /* 0x000fe20000010012 */
[----:B------:R-:W-:Y:S01]  /*4350*/  FFMA.FTZ R46, R17, R46, R19 ;  /* 0x0000002e112e7223 */ /* 0x000fe20000010013 */
[----:B------:R-:W-:Y:S06]  /*4360*/  @!P5 BRA `(.L_x_2527) ;  /* 0x000000000028d947 */ /* 0x000fec0003800000 */
        /* <DEDUP_REMOVED lines=10> */
.L_x_2527:
        /* <DEDUP_REMOVED lines=10> */
[----:B01----:R-:W-:-:S02]  /*44b0*/  LEA R22, P1, R20, UR14, 0x1 ;  /* 0x0000000e14167c11 */ /* 0x003fc4000f8208ff */
[----:B------:R-:W-:-:S04]  /*44c0*/  IADD3 R55, R21, R55, RZ ;  /* 0x0000003715377210 */ /* 0x000fc80007ffe0ff */
[----:B------:R-:W-:-:S05]  /*44d0*/  LEA.HI.X R23, R20, UR15, R55, 0x1, P1 ;  /* 0x0000000f14177c11 */ /* 0x000fca00088f0c37 */
[----:B------:R2:W-:Y:S02]  /*44e0*/  STG.E desc[UR8][R22.64], R43 ;  /* 0x0000002b16007986 */ /* 0x0005e4000c101908 */
.L_x_2529:
[----:B------:R-:W-:Y:S05]  /*44f0*/  BSYNC B0 ;  /* 0x0000000000007941 */ /* 0x000fea0003800000 */
.L_x_2528:
[----:B------:R-:W-:Y:S01]  /*4500*/  FFMA.FTZ R25, R16, R25, R18 ;  /* 0x0000001910197223 */ /* 0x000fe20000010012 */
        /* <DEDUP_REMOVED lines=12> */
.L_x_2530:
[----:B------:R-:W-:Y:S04]  /*45d0*/  BSSY B0, `(.L_x_2531) ;  /* 0x000000e000007945 */ /* 0x000fe80003800000 */
[----:B------:R-:W-:Y:S05]  /*45e0*/  @P3 BRA `(.L_x_2532) ;  /* 0x0000000000303947 */ /* 0x000fea0003800000 */
[----:B------:R-:W-:Y:S01]  /*45f0*/  ULDC.64 UR14, c[0x0][0x270] ;  /* 0x00009c00000e7ab9 */ /* 0x000fe20000000a00 */
[----:B------:R-:W-:Y:S01]  /*4600*/  MOV R20, R72 ;  /* 0x0000004800147202 */ /* 0x000fe20000000f00 */
[----:B012---:R-:W-:Y:S01]  /*4610*/  IMAD R22, R57, UR14, RZ ;  /* 0x0000000e39167c24 */ /* 0x007fe2000f8e02ff */
        /* <DEDUP_REMOVED lines=9> */
.L_x_2532:
[----:B------:R-:W-:Y:S05]  /*46b0*/  BSYNC B0 ;  /* 0x0000000000007941 */ /* 0x000fea0003800000 */
.L_x_2531:
        /* <DEDUP_REMOVED lines=13> */
.L_x_2533:
        /* <DEDUP_REMOVED lines=10> */
[----:B0123--:R-:W-:-:S02]  /*4830*/  LEA R22, P1, R20, UR14, 0x1 ;  /* 0x0000000e14167c11 */ /* 0x00ffc4000f8208ff */
[----:B------:R-:W-:-:S04]  /*4840*/  IADD3 R59, R21, R59, RZ ;  /* 0x0000003b153b7210 */ /* 0x000fc80007ffe0ff */
[----:B------:R-:W-:-:S05]  /*4850*/  LEA.HI.X R23, R20, UR15, R59, 0x1, P1 ;  /* 0x0000000f14177c11 */ /* 0x000fca00088f0c3b */
[----:B------:R4:W-:Y:S02]  /*4860*/  STG.E desc[UR8][R22.64], R27 ;  /* 0x0000001b16007986 */ /* 0x0009e4000c101908 */
.L_x_2535:
[----:B------:R-:W-:Y:S05]  /*4870*/  BSYNC B0 ;  /* 0x0000000000007941 */ /* 0x000fea0003800000 */
.L_x_2534:
        /* <DEDUP_REMOVED lines=17> */
[--C-:B------:R-:W-:Y:S01]  /*4990*/  FFMA.FTZ R24, R17, R24, R19.reuse ;  /* 0x0000001811187223 */ /* 0x100fe20000010013 */
        /* <DEDUP_REMOVED lines=10> */
[----:B------:R-:W5:Y:S08]  /*4a40*/  MUFU.EX2 R16, R16 ;  /* 0x0000001000107308 */ /* 0x000f700000000800 */
[----:B------:R-:W0:Y:S01]  /*4a50*/  MUFU.EX2 R19, R19 ;  /* 0x0000001300137308 */ /* 0x000e220000000800 */
[----:B-----5:R-:W-:-:S07]  /*4a60*/  FADD.FTZ R17, R16, 1 ;  /* 0x3f80000010117421 */ /* 0x020fce0000010000 */
[----:B------:R-:W5:Y:S01]  /*4a70*/  MUFU.RCP R18, R17 ;  /* 0x0000001100127308 */ /* 0x000f620000001000 */
[----:B0-----:R-:W-:-:S07]  /*4a80*/  FADD.FTZ R20, R19, 1 ;  /* 0x3f80000013147421 */ /* 0x001fce0000010000 */
[----:B------:R-:W0:Y:S01]  /*4a90*/  MUFU.RCP R21, R20 ;  /* 0x0000001400157308 */ /* 0x000e220000001000 */
[----:B-----5:R-:W-:Y:S01]  /*4aa0*/  FMUL.FTZ R29, R29, R18 ;  /* 0x000000121d1d7220 */ /* 0x020fe20000410000 */
[----:B0-----:R-:W-:-:S07]  /*4ab0*/  FMUL.FTZ R64, R64, R21 ;  /* 0x0000001540407220 */ /* 0x001fce0000410000 */
.L_x_2536:
        /* <DEDUP_REMOVED lines=14> */
.L_x_2538:
[----:B------:R-:W-:Y:S05]  /*4ba0*/  BSYNC B0 ;  /* 0x0000000000007941 */ /* 0x000fea0003800000 */
.L_x_2537:
[----:B------:R-:W-:Y:S05]  /*4bb0*/  @!P5 BRA `(.L_x_2539) ;  /* 0x000000000028d947 */ /* 0x000fea0003800000 */
[----:B------:R-:W-:Y:S01]  /*4bc0*/  FMUL.FTZ R16, R39, -1.4426950216293334961 ;  /* 0xbfb8aa3b27107820 */ /* 0x000fe20000410000 */
[----:B0-----:R-:W-:-:S05]  /*4bd0*/  FMUL.FTZ R19, R66, -1.4426950216293334961 ;  /* 0xbfb8aa3b42137820 */ /* 0x001fca0000410000 */
[----:B------:R-:W0:Y:S08]  /*4be0*/  MUFU.EX2 R16, R16 ;  /* 0x0000001000107308 */ /* 0x000e300000000800 */
[----:B------:R-:W5:Y:S01]  /*4bf0*/  MUFU.EX2 R19, R19 ;  /* 0x0000001300137308 */ /* 0x000f620000000800 */
[----:B0-----:R-:W-:-:S07]  /*4c00*/  FADD.FTZ R17, R16, 1 ;  /* 0x3f80000010117421 */ /* 0x001fce0000010000 */
[----:B------:R-:W0:Y:S01]  /*4c10*/  MUFU.RCP R18, R17 ;  /* 0x0000001100127308 */ /* 0x000e220000001000 */
[----:B-----5:R-:W-:-:S07]  /*4c20*/  FADD.FTZ R20, R19, 1 ;  /* 0x3f80000013147421 */ /* 0x020fce0000010000 */
[----:B------:R-:W5:Y:S01]  /*4c30*/  MUFU.RCP R21, R20 ;  /* 0x0000001400157308 */ /* 0x000f620000001000 */
[----:B0-----:R-:W-:Y:S01]  /*4c40*/  FMUL.FTZ R39, R39, R18 ;  /* 0x0000001227277220 */ /* 0x001fe20000410000 */
[----:B-----5:R-:W-:-:S07]  /*4c50*/  FMUL.FTZ R66, R66, R21 ;  /* 0x0000001542427220 */ /* 0x020fce0000410000 */
.L_x_2539:
        /* <DEDUP_REMOVED lines=14> */
.L_x_2541:
[----:B------:R-:W-:Y:S05]  /*4d40*/  BSYNC B0 ;  /* 0x0000000000007941 */ /* 0x000fea0003800000 */
.L_x_2540:
[----:B------:R-:W-:Y:S05]  /*4d50*/  @!P5 BRA `(.L_x_2542) ;  /* 0x000000000028d947 */ /* 0x000fea0003800000 */
[----:B0-----:R-:W-:Y:S01]  /*4d60*/  FMUL.FTZ R16, R41, -1.4426950216293334961 ;  /* 0xbfb8aa3b29107820 */ /* 0x001fe20000410000 */
[----:B------:R-:W-:-:S05]  /*4d70*/  FMUL.FTZ R19, R68, -1.4426950216293334961 ;  /* 0xbfb8aa3b44137820 */ /* 0x000fca0000410000 */
        /* <DEDUP_REMOVED lines=8> */
.L_x_2542:
[----:B------:R-:W-:Y:S04]  /*4e00*/  BSSY B0, `(.L_x_2543) ;  /* 0x000000e000007945 */ /* 0x000fe80003800000 */
[----:B------:R-:W-:Y:S05]  /*4e10*/  @P2 BRA `(.L_x_2544) ;  /* 0x0000000000302947 */ /* 0x000fea0003800000 */
[----:B------:R-:W-:Y:S01]  /*4e20*/  ULDC.64 UR12, c[0x0][0x270] ;  /* 0x00009c00000c7ab9 */ /* 0x000fe20000000a00 */
[----:B0-----:R-:W-:Y:S01]  /*4e30*/  MOV R16, R72 ;  /* 0x0000004800107202 */ /* 0x001fe20000000f00 */
[----:B------:R-:W-:Y:S01]  /*4e40*/  IMAD R20, R65, UR12, RZ ;  /* 0x0000000c41147c24 */ /* 0x000fe2000f8e02ff */
[----:B------:R-:W-:Y:S02]  /*4e50*/  MOV R17, R75 ;  /* 0x0000004b00117202 */ /* 0x000fe40000000f00 */
        /* <DEDUP_REMOVED lines=8> */
.L_x_2544:
[----:B------:R-:W-:Y:S05]  /*4ee0*/  BSYNC B0 ;  /* 0x0000000000007941 */ /* 0x000fea0003800000 */
.L_x_2543:
        /* <DEDUP_REMOVED lines=11> */
.L_x_2545:
        /* <DEDUP_REMOVED lines=14> */
.L_x_2547:
[----:B------:R-:W-:Y:S05]  /*5080*/  BSYNC B0 ;  /* 0x0000000000007941 */ /* 0x000fea0003800000 */
.L_x_2546:
        /* <DEDUP_REMOVED lines=11> */
.L_x_2548:
[----:B------:R-:W-:Y:S04]  /*5140*/  BSSY B0, `(.L_x_2549) ;  /* 0x000000d000007945 */ /* 0x000fe80003800000 */
[----:B------:R-:W-:Y:S05]  /*5150*/  @P4 BRA `(.L_x_2550) ;  /* 0x00000000002c4947 */ /* 0x000fea0003800000 */
[----:B------:R-:W-:Y:S01]  /*5160*/  ULDC.64 UR12, c[0x0][0x270] ;  /* 0x00009c00000c7ab9 */ /* 0x000fe20000000a00 */
[----:B------:R-:W-:Y:S01]  /*5170*/  MOV R73, R75 ;  /* 0x0000004b00497202 */ /* 0x000fe20000000f00 */
[----:B0-----:R-:W-:Y:S01]  /*5180*/  IMAD R16, R69, UR12, RZ ;  /* 0x0000000c45107c24 */ /* 0x001fe2000f8e02ff */
        /* <DEDUP_REMOVED lines=8> */
.L_x_2550:
[----:B------:R-:W-:Y:S05]  /*5210*/  BSYNC B0 ;  /* 0x0000000000007941 */ /* 0x000fea0003800000 */
.L_x_2549:
[----:B0-----:R-:W0:Y:S01]  /*5220*/  LDC R16, c[0x0][0x10] ;  /* 0x00000400ff107b82 */ /* 0x001e220000000800 */
[----:B------:R-:W-:Y:S02]  /*5230*/  IADD3 R6, R6, 0x1, RZ ;  /* 0x0000000106067810 */ /* 0x000fe40007ffe0ff */
[----:B0-----:R-:W-:-:S04]  /*5240*/  IADD3 R5, R16, R5, RZ ;  /* 0x0000000510057210 */ /* 0x001fc80007ffe0ff */
[----:B------:R-:W-:-:S13]  /*5250*/  ISETP.GE.AND P1, PT, R5, UR4, PT ;  /* 0x0000000405007c0c */ /* 0x000fda000bf26270 */
[----:B------:R-:W-:Y:S05]  /*5260*/  @!P1 BRA `(.L_x_2551) ;  /* 0xffffffb000249947 */ /* 0x000fea000383ffff */
[----:B------:R-:W-:Y:S05]  /*5270*/  EXIT ;  /* 0x000000000000794d */ /* 0x000fea0003800000 */
.L_x_2552:
        /* <DEDUP_REMOVED lines=16> */
.L_x_3275:


//--------------------- .text._Z35group_norm_nhwc_fwd_one_pass_kernelI11Fp16IOBf16WLi64ELi42ELi672EEv26Group_norm_nhwc_fwd_params --------------------------
	.section	.text._Z35group_norm_nhwc_fwd_one_pass_kernelI11Fp16IOBf16WLi64ELi42ELi672EEv26Group_norm_nhwc_fwd_params,"ax",@progbits
	.align	128
        .global         _Z35group_norm_nhwc_fwd_one_pass_kernelI11Fp16IOBf16WLi64ELi42ELi672EEv26Group_norm_nhwc_fwd_params
        .type           _Z35group_norm_nhwc_fwd_one_pass_kernelI11Fp16IOBf16WLi64ELi42ELi672EEv26Group_norm_nhwc_fwd_params,@function
        .size           _Z35group_norm_nhwc_fwd_one_pass_kernelI11Fp16IOBf16WLi64ELi42ELi672EEv26Group_norm_nhwc_fwd_params,(.L_x_3276 - _Z35group_norm_nhwc_fwd_one_pass_kernelI11Fp16IOBf16WLi64ELi42ELi672EEv26Group_norm_nhwc_fwd_params)
        .other          _Z35group_norm_nhwc_fwd_one_pass_kernelI11Fp16IOBf16WLi64ELi42ELi672EEv26Group_norm_nhwc_fwd_params,@"STO_CUDA_ENTRY STV_DEFAULT"
_Z35group_norm_nhwc_fwd_one_pass_kernelI11Fp16IOBf16WLi64ELi42ELi672EEv26Group_norm_nhwc_fwd_params:
.text._Z35group_norm_nhwc_fwd_one_pass_kernelI11Fp16IOBf16WLi64ELi42ELi672EEv26Group_norm_nhwc_fwd_params:
        /* <DEDUP_REMOVED lines=33> */
.L_x_2568:
        /* <DEDUP_REMOVED lines=167> */
.L_x_2554:
[----:B------:R-:W-:Y:S05]  /*0c80*/  BSYNC B0 ;  /* 0x0000000000007941 */ /* 0x000fea0003800000 */
.L_x_2553:
        /* <DEDUP_REMOVED lines=28> */
.L_x_2557:
[----:B-1----:R-:W2:Y:S04]  /*0e50*/  LDG.E.STRONG.GPU R6, desc[UR8][R4.64] ;  /* 0x0000000804067981 */ /* 0x002ea8000c1ef900 */
[----:B--2---:R-:W-:Y:S01]  /*0e60*/  CCTL.IVALL ;  /* 0x00000000ff00798f */ /* 0x004fe20002000000 */
[----:B------:R-:W-:Y:S05]  /*0e70*/  YIELD ;  /* 0x0000000000007946 */ /* 0x000fea0003800000 */
[----:B------:R-:W-:-:S13]  /*0e80*/  ISETP.NE.AND P1, PT, R6, R9, PT ;  /* 0x000000090600720c */ /* 0x000fda0003f25270 */
[----:B------:R-:W-:Y:S05]  /*0e90*/  @P1 BRA `(.L_x_2557) ;  /* 0xfffffffc00ec1947 */ /* 0x000fea000383ffff */
.L_x_2556:
        /* <DEDUP_REMOVED lines=11> */
.L_x_2559:
        /* <DEDUP_REMOVED lines=63> */
.L_x_2558:
        /* <DEDUP_REMOVED lines=19> */
.L_x_2561:
[----:B------:R-:W-:Y:S05]  /*1470*/  BSYNC B0 ;  /* 0x0000000000007941 */ /* 0x000fea0003800000 */
.L_x_2560:
[----:B------:R-:W-:Y:S05]  /*1480*/  @!P3 BRA `(.L_x_2555) ;  /* 0x000000000080b947 */ /* 0x000fea0003800000 */
[C---:B------:R-:W-:Y:S02]  /*1490*/  IADD3 R4, R11.reuse, 0x1, RZ ;  /* 0x000000010b047810 */ /* 0x040fe40007ffe0ff */
[----:B------:R-:W-:Y:S02]  /*14a0*/  IADD3 R12, R11, 0x2, RZ ;  /* 0x000000020b0c7810 */ /* 0x000fe40007ffe0ff */
[----:B------:R-:W-:Y:S02]  /*14b0*/  ISETP.EQ.OR P3, PT, R4, UR7, P2 ;  /* 0x0000000704007c0c */ /* 0x000fe40009762670 */
[----:B------:R-:W-:Y:S02]  /*14c0*/  LOP3.LUT R5, R10, 0x3, RZ, 0xc0, !PT ;  /* 0x000000030a057812 */ /* 0x000fe400078ec0ff */
[----:B------:R-:W-:-:S04]  /*14d0*/  ISETP.EQ.OR P1, PT, R12, UR7, P2 ;  /* 0x000000070c007c0c */ /* 0x000fc80009722670 */
[----:B------:R-:W-:-:S05]  /*14e0*/  ISETP.EQ.OR P1, PT, R5, 0x2, P1 ;  /* 0x000000020500780c */ /* 0x000fca0000f22670 */
[----:B------:R-:W1:Y:S01]  /*14f0*/  @!P3 S2R R13, SR_CTAID.Y ;  /* 0x00000000000db919 */ /* 0x000e620000002600 */
        /* <DEDUP_REMOVED lines=25> */
.L_x_2555:
        /* <DEDUP_REMOVED lines=18> */
[----:B------:R-:W-:Y:S01]  /*17b0*/  @!P1 STG.E.64 desc[UR8][R10.64], R6 ;  /* 0x000000060a009986 */ /* 0x000fe2000c101b08 */
[----:B------:R-:W-:Y:S06]  /*17c0*/  BAR.SYNC.DEFER_BLOCKING 0x0 ;  /* 0x0000000000007b1d */ /* 0x000fec0000010000 */
[----:B------:R-:W2:Y:S04]  /*17d0*/  LDG.E.U16 R3, desc[UR8][R8.64] ;  /* 0x0000000808037981 */ /* 0x000ea8000c1e1500 */
[----:B------:R-:W3:Y:S04]  /*17e0*/  LDG.E.U16 R15, desc[UR8][R4.64] ;  /* 0x00000008040f7981 */ /* 0x000ee8000c1e1500 */
[----:B------:R1:W4:Y:S04]  /*17f0*/  LDG.E.U16 R14, desc[UR8][R8.64+0x2] ;  /* 0x00000208080e7981 */ /* 0x000328000c1e1500 */
[----:B------:R5:W4:Y:S04]  /*1800*/  LDG.E.U16 R25, desc[UR8][R4.64+0x2] ;  /* 0x0000020804197981 */ /* 0x000b28000c1e1500 */
[----:B------:R-:W0:Y:S02]  /*1810*/  LDS.64 R12, [UR5+0xc8] ;  /* 0x0000c805ff0c7984 */ /* 0x000e240008000a00 */
[----:B0-----:R-:W-:-:S04]  /*1820*/  FMUL.FTZ R12, R12, UR6 ;  /* 0x000000060c0c7c20 */ /* 0x001fc80008410000 */
[----:B------:R-:W-:-:S04]  /*1830*/  FMUL.FTZ R6, R12, R12 ;  /* 0x0000000c0c067220 */ /* 0x000fc80000410000 */
[----:B------:R-:W-:-:S05]  /*1840*/  FFMA.FTZ R13, R13, UR6, -R6 ;  /* 0x000000060d0d7c23 */ /* 0x000fca0008010806 */
[----:B------:R-:W-:-:S13]  /*1850*/  FSETP.GTU.FTZ.AND P1, PT, R13, RZ, PT ;  /* 0x000000ff0d00720b */ /* 0x000fda0003f3c000 */
[----:B------:R-:W0:Y:S01]  /*1860*/  @P1 LDC R6, c[0x0][0x238] ;  /* 0x00008e00ff061b82 */ /* 0x000e220000000800 */
[--C-:B------:R-:W-:Y:S02]  /*1870*/  HADD2.F32 R7, -RZ, R17.reuse.H0_H0 ;  /* 0x20000011ff077230 */ /* 0x100fe40000004100 */
[----:B------:R-:W-:Y:S02]  /*1880*/  HADD2.F32 R17, -RZ, R17.H1_H1 ;  /* 0x30000011ff117230 */ /* 0x000fe40000004100 */
[--C-:B------:R-:W-:Y:S02]  /*1890*/  HADD2.F32 R11, -RZ, R16.reuse.H1_H1 ;  /* 0x30000010ff0b7230 */ /* 0x100fe40000004100 */
[----:B-1----:R-:W-:Y:S02]  /*18a0*/  HADD2.F32 R9, -RZ, R16.H0_H0 ;  /* 0x20000010ff097230 */ /* 0x002fe40000004100 */
[----:B0-----:R-:W-:Y:S01]  /*18b0*/  @P1 FADD.FTZ R13, R13, R6 ;  /* 0x000000060d0d1221 */ /* 0x001fe20000010000 */
[----:B------:R-:W-:-:S06]  /*18c0*/  MOV R6, 0x3f800000 ;  /* 0x3f80000000067802 */ /* 0x000fcc0000000f00 */
[----:B------:R-:W0:Y:S01]  /*18d0*/  @P1 MUFU.RSQ R6, R13 ;  /* 0x0000000d00061308 */ /* 0x000e220000001400 */
[----:B------:R-:W-:Y:S01]  /*18e0*/  ISETP.NE.AND P1, PT, RZ, UR10, PT ;  /* 0x0000000aff007c0c */ /* 0x000fe2000bf25270 */
[--C-:B-----5:R-:W-:Y:S01]  /*18f0*/  FADD.FTZ R5, R7, -R12.reuse ;  /* 0x8000000c07057221 */ /* 0x120fe20000010000 */
[--C-:B------:R-:W-:Y:S01]  /*1900*/  FADD.FTZ R7, R17, -R12.reuse ;  /* 0x8000000c11077221 */ /* 0x100fe20000010000 */
[--C-:B------:R-:W-:Y:S01]  /*1910*/  FADD.FTZ R17, R11, -R12.reuse ;  /* 0x8000000c0b117221 */ /* 0x100fe20000010000 */
[----:B------:R-:W-:Y:S02]  /*1920*/  FADD.FTZ R9, R9, -R12 ;  /* 0x8000000c09097221 */ /* 0x000fe40000010000 */
[-C--:B0-----:R-:W-:Y:S01]  /*1930*/  FMUL.FTZ R7, R7, R6.reuse ;  /* 0x0000000607077220 */ /* 0x081fe20000410000 */
[-C--:B------:R-:W-:Y:S01]  /*1940*/  FMUL.FTZ R17, R17, R6.reuse ;  /* 0x0000000611117220 */ /* 0x080fe20000410000 */
[-C--:B------:R-:W-:Y:S01]  /*1950*/  FMUL.FTZ R4, R5, R6.reuse ;  /* 0x0000000605047220 */ /* 0x080fe20000410000 */
[----:B------:R-:W-:Y:S01]  /*1960*/  FMUL.FTZ R6, R9, R6 ;  /* 0x0000000609067220 */ /* 0x000fe20000410000 */
[----:B------:R-:W-:-:S02]  /*1970*/  IADD3 R9, R22, 0x20, RZ ;  /* 0x0000002016097810 */ /* 0x000fc40007ffe0ff */
[----:B--2---:R-:W-:Y:S02]  /*1980*/  SHF.L.U32 R11, R3, 0x10, RZ ;  /* 0x00000010030b7819 */ /* 0x004fe400000006ff */
[----:B---3--:R-:W-:Y:S02]  /*1990*/  SHF.L.U32 R15, R15, 0x10, RZ ;  /* 0x000000100f0f7819 */ /* 0x008fe400000006ff */
[----:B----4-:R-:W-:Y:S02]  /*19a0*/  SHF.L.U32 R14, R14, 0x10, RZ ;  /* 0x000000100e0e7819 */ /* 0x010fe400000006ff */
[----:B------:R-:W-:Y:S01]  /*19b0*/  SHF.L.U32 R25, R25, 0x10, RZ ;  /* 0x0000001019197819 */ /* 0x000fe200000006ff */
[C-C-:B------:R-:W-:Y:S01]  /*19c0*/  FFMA.FTZ R3, R11.reuse, R6, R15.reuse ;  /* 0x000000060b037223 */ /* 0x140fe2000001000f */
[----:B------:R-:W-:-:S03]  /*19d0*/  FFMA.FTZ R11, R11, R4, R15 ;  /* 0x000000040b0b7223 */ /* 0x000fc6000001000f */
        /* <DEDUP_REMOVED lines=13> */
.L_x_2562:
        /* <DEDUP_REMOVED lines=15> */
.L_x_2564:
[----:B------:R-:W-:Y:S05]  /*1ba0*/  BSYNC B0 ;  /* 0x0000000000007941 */ /* 0x000fea0003800000 */
.L_x_2563:
        /* <DEDUP_REMOVED lines=11> */
.L_x_2565:
        /* <DEDUP_REMOVED lines=19> */
.L_x_2567:
[----:B------:R-:W-:Y:S05]  /*1d90*/  BSYNC B0 ;  /* 0x0000000000007941 */ /* 0x000fea0003800000 */
.L_x_2566:
[----:B------:R-:W1:Y:S01]  /*1da0*/  LDC R4, c[0x0][0x10] ;  /* 0x00000400ff047b82 */ /* 0x000e620000000800 */
[----:B------:R-:W-:Y:S02]  /*1db0*/  IADD3 R18, R18, 0x1, RZ ;  /* 0x0000000112127810 */ /* 0x000fe40007ffe0ff */
[----:B-1----:R-:W-:-:S04]  /*1dc0*/  IADD3 R23, R4, R23, RZ ;  /* 0x0000001704177210 */ /* 0x002fc80007ffe0ff */
[----:B------:R-:W-:-:S13]  /*1dd0*/  ISETP.GE.AND P1, PT, R23, UR4, PT ;  /* 0x0000000417007c0c */ /* 0x000fda000bf26270 */
[----:B------:R-:W-:Y:S05]  /*1de0*/  @!P1 BRA `(.L_x_2568) ;  /* 0xffffffe400089947 */ /* 0x000fea000383ffff */
[----:B------:R-:W-:Y:S05]  /*1df0*/  EXIT ;  /* 0x000000000000794d */ /* 0x000fea0003800000 */
.L_x_2569:
        /* <DEDUP_REMOVED lines=16> */
.L_x_3276:


//--------------------- .text._Z35group_norm_nhwc_fwd_one_pass_kernelI11Fp16IOBf16WLi128ELi42ELi672EEv26Group_norm_nhwc_fwd_params --------------------------
	.section	.text._Z35group_norm_nhwc_fwd_one_pass_kernelI11Fp16IOBf16WLi128ELi42ELi672EEv26Group_norm_nhwc_fwd_params,"ax",@progbits
	.align	128
        .global         _Z35group_norm_nhwc_fwd_one_pass_kernelI11Fp16IOBf16WLi128ELi42ELi672EEv26Group_norm_nhwc_fwd_params
        .type           _Z35group_norm_nhwc_fwd_one_pass_kernelI11Fp16IOBf16WLi128ELi42ELi672EEv26Group_norm_nhwc_fwd_params,@function
        .size           _Z35group_norm_nhwc_fwd_one_pass_kernelI11Fp16IOBf16WLi128ELi42ELi672EEv26Group_norm_nhwc_fwd_params,(.L_x_3277 - _Z35group_norm_nhwc_fwd_one_pass_kernelI11Fp16IOBf16WLi128ELi42ELi672EEv26Group_norm_nhwc_fwd_params)
        .other          _Z35group_norm_nhwc_fwd_one_pass_kernelI11Fp16IOBf16WLi128ELi42ELi672EEv26Group_norm_nhwc_fwd_params,@"STO_CUDA_ENTRY STV_DEFAULT"
_Z35group_norm_nhwc_fwd_one_pass_kernelI11Fp16IOBf16WLi128ELi42ELi672EEv26Group_norm_nhwc_fwd_params:
.text._Z35group_norm_nhwc_fwd_one_pass_kernelI11Fp16IOBf16WLi128ELi42ELi672EEv26Group_norm_nhwc_fwd_params:
        /* <DEDUP_REMOVED lines=10> */
[----:B------:R-:W1:Y:S01]  /*00a0*/  S2R R29, SR_LANEID ;  /* 0x00000000001d7919 */ /* 0x000e620000000000 */
[----:B------:R-:W-:Y:S01]  /*00b0*/  SHF.R.S32.HI R5, RZ, 0x1f, R28 ;  /* 0x0000001fff057819 */ /* 0x000fe2000001141c */
[----:B------:R-:W-:Y:S01]  /*00c0*/  ULDC.64 UR8, c[0x0][0x278] ;  /* 0x00009e0000087ab9 */ /* 0x000fe20000000a00 */
        /* <DEDUP_REMOVED lines=11> */
[----:B0-----:R-:W-:Y:S01]  /*0180*/  IMAD R0, R0, UR7, R3 ;  /* 0x0000000700007c24 */ /* 0x001fe2000f8e0203 */
[----:B------:R-:W-:-:S04]  /*0190*/  MOV R3, R4 ;  /* 0x0000000400037202 */ /* 0x000fc80000000f00 */
[C---:B------:R-:W-:Y:S02]  /*01a0*/  ISETP.GE.U32.AND P0, PT, R0.reuse, UR8, PT ;  /* 0x0000000800007c0c */ /* 0x040fe4000bf06070 */
[----:B------:R-:W-:Y:S01]  /*01b0*/  SHF.R.S32.HI R2, RZ, 0x1f, R0 ;  /* 0x0000001fff027819 */ /* 0x000fe20000011400 */
[----:B--2---:R-:W-:Y:S01]  /*01c0*/  ULEA UR5, UR6, UR5, 0x18 ;  /* 0x0000000506057291 */ /* 0x004fe2000f8ec03f */
[----:B------:R-:W-:Y:S02]  /*01d0*/  IADD3 R24, R0, 0x20, RZ ;  /* 0x0000002000187810 */ /* 0x000fe40007ffe0ff */
[----:B------:R-:W-:Y:S01]  /*01e0*/  ISETP.GE.AND.EX P0, PT, R2, UR9, PT, P0 ;  /* 0x0000000902007c0c */ /* 0x000fe2000bf06300 */
[----:B------:R-:W-:Y:S01]  /*01f0*/  HFMA2.MMA R2, -RZ, RZ, 0, 0 ;  /* 0x00000000ff027435 */ /* 0x000fe200000001ff */
[----:B------:R-:W-:Y:S01]  /*0200*/  ULDC.64 UR8, c[0x0][0x208] ;  /* 0x0000820000087ab9 */ /* 0x000fe20000000a00 */
[----:B------:R-:W-:Y:S02]  /*0210*/  LEA R27, R5, UR5, 0x3 ;  /* 0x00000005051b7c11 */ /* 0x000fe4000f8e18ff */
[----:B-1----:R-:W-:-:S13]  /*0220*/  ISETP.LT.U32.AND P0, PT, R28, 0x2a0, !P0 ;  /* 0x000002a01c00780c */ /* 0x002fda0004701070 */
.L_x_2591:
[----:B0-2---:R-:W0:Y:S01]  /*0230*/  LDC R6, c[0x0][0x288] ;  /* 0x0000a200ff067b82 */ /* 0x005e220000000800 */
[----:B------:R-:W-:Y:S01]  /*0240*/  IABS R10, R3 ;  /* 0x00000003000a7213 */ /* 0x000fe20000000000 */
[----:B------:R-:W-:Y:S01]  /*0250*/  ULDC.64 UR14, c[0x0][0x278] ;  /* 0x00009e00000e7ab9 */ /* 0x000fe20000000a00 */
[----:B------:R-:W-:Y:S01]  /*0260*/  SHF.R.S32.HI R14, RZ, 0x1f, R24 ;  /* 0x0000001fff0e7819 */ /* 0x000fe20000011418 */
[----:B------:R-:W-:Y:S01]  /*0270*/  ULDC.64 UR12, c[0x0][0x280] ;  /* 0x0000a000000c7ab9 */ /* 0x000fe20000000a00 */
[----:B------:R-:W-:-:S03]  /*0280*/  SHF.R.S32.HI R26, RZ, 0x1f, R0 ;  /* 0x0000001fff1a7819 */ /* 0x000fc60000011400 */
[----:B-1----:R-:W1:Y:S08]  /*0290*/  @P0 LDC.64 R12, c[0x0][0x270] ;  /* 0x00009c00ff0c0b82 */ /* 0x002e700000000a00 */
        /* <DEDUP_REMOVED lines=8> */
[----:B------:R-:W-:-:S04]  /*0320*/  IMAD R9, R9, R8, RZ ;  /* 0x0000000809097224 */ /* 0x000fc800078e02ff */
[----:B------:R-:W-:Y:S01]  /*0330*/  IMAD.HI.U32 R5, R5, R9, R4 ;  /* 0x0000000905057227 */ /* 0x000fe200078e0004 */
[----:B------:R-:W-:Y:S02]  /*0340*/  MOV R9, R10 ;  /* 0x0000000a00097202 */ /* 0x000fe40000000f00 */
[----:B------:R-:W-:-:S03]  /*0350*/  LOP3.LUT R4, R3, R6, RZ, 0x3c, !PT ;  /* 0x0000000603047212 */ /* 0x000fc600078e3cff */
[----:B------:R-:W-:Y:S01]  /*0360*/  IMAD.HI.U32 R5, R5, R9, RZ ;  /* 0x0000000905057227 */ /* 0x000fe200078e00ff */
[----:B------:R-:W-:-:S04]  /*0370*/  ISETP.GE.AND P3, PT, R4, RZ, PT ;  /* 0x000000ff0400720c */ /* 0x000fc80003f66270 */
[----:B------:R-:W-:-:S05]  /*0380*/  IADD3 R7, -R5, RZ, RZ ;  /* 0x000000ff05077210 */ /* 0x000fca0007ffe1ff */
[----:B------:R-:W-:Y:S01]  /*0390*/  IMAD R7, R8, R7, R9 ;  /* 0x0000000708077224 */ /* 0x000fe200078e0209 */
[----:B------:R-:W-:-:S04]  /*03a0*/  SHF.R.S32.HI R9, RZ, 0x1f, R23 ;  /* 0x0000001fff097819 */ /* 0x000fc80000011417 */
[----:B------:R-:W-:-:S13]  /*03b0*/  ISETP.GT.U32.AND P2, PT, R8, R7, PT ;  /* 0x000000070800720c */ /* 0x000fda0003f44070 */
[-C--:B------:R-:W-:Y:S02]  /*03c0*/  @!P2 IADD3 R7, R7, -R8.reuse, RZ ;  /* 0x800000080707a210 */ /* 0x080fe40007ffe0ff */
[----:B------:R-:W-:Y:S02]  /*03d0*/  @!P2 IADD3 R5, R5, 0x1, RZ ;  /* 0x000000010505a810 */ /* 0x000fe40007ffe0ff */
[----:B------:R-:W-:Y:S02]  /*03e0*/  ISETP.GE.U32.AND P1, PT, R7, R8, PT ;  /* 0x000000080700720c */ /* 0x000fe40003f26070 */
[----:B------:R-:W-:Y:S02]  /*03f0*/  ISETP.NE.AND P2, PT, R6, RZ, PT ;  /* 0x000000ff0600720c */ /* 0x000fe40003f45270 */
[----:B------:R-:W-:-:S09]  /*0400*/  IADD3 R8, R0, 0x40, RZ ;  /* 0x0000004000087810 */ /* 0x000fd20007ffe0ff */
        /* <DEDUP_REMOVED lines=8> */
[----:B------:R-:W-:-:S03]  /*0490*/  SHF.R.S32.HI R5, RZ, 0x1f, R7 ;  /* 0x0000001fff057819 */ /* 0x000fc60000011407 */
[----:B------:R-:W-:Y:S02]  /*04a0*/  IMAD R22, R6, R22, R3 ;  /* 0x0000001606167224 */ /* 0x000fe400078e0203 */
[----:B------:R-:W-:Y:S02]  /*04b0*/  IMAD R6, R5, UR12, RZ ;  /* 0x0000000c05067c24 */ /* 0x000fe4000f8e02ff */
[----:B------:R-:W-:Y:S02]  /*04c0*/  IMAD R22, R22, 0x2a, RZ ;  /* 0x0000002a16167824 */ /* 0x000fe400078e02ff */
[----:B------:R-:W-:Y:S01]  /*04d0*/  IMAD R11, R7, UR13, R6 ;  /* 0x0000000d070b7c24 */ /* 0x000fe2000f8e0206 */
[----:B------:R-:W0:Y:S01]  /*04e0*/  @!P1 LDC.64 R18, c[0x0][0x270] ;  /* 0x00009c00ff129b82 */ /* 0x000e220000000a00 */
[----:B-1----:R-:W-:Y:S01]  /*04f0*/  @P0 IMAD R6, R26, R12, RZ ;  /* 0x0000000c1a060224 */ /* 0x002fe200078e02ff */
[----:B------:R-:W-:-:S03]  /*0500*/  IADD3 R4, P2, R23, R22, RZ ;  /* 0x0000001617047210 */ /* 0x000fc60007f5e0ff */
[----:B------:R-:W-:Y:S01]  /*0510*/  @P0 IMAD R15, R0, R13, R6 ;  /* 0x0000000d000f0224 */ /* 0x000fe200078e0206 */
[----:B------:R-:W-:Y:S02]  /*0520*/  LEA.HI.X.SX32 R5, R22, R9, 0x1, P2 ;  /* 0x0000000916057211 */ /* 0x000fe400010f0eff */
[----:B------:R-:W-:Y:S02]  /*0530*/  ISETP.GE.U32.AND P2, PT, R8, UR14, PT ;  /* 0x0000000e08007c0c */ /* 0x000fe4000bf46070 */
[----:B------:R-:W-:Y:S01]  /*0540*/  SHF.R.S32.HI R9, RZ, 0x1f, R8 ;  /* 0x0000001fff097819 */ /* 0x000fe20000011408 */
[----:B------:R-:W-:-:S03]  /*0550*/  IMAD.WIDE.U32 R4, R7, UR12, R4 ;  /* 0x0000000c07047c25 */ /* 0x000fc6000f8e0004 */
[----:B------:R-:W-:Y:S02]  /*0560*/  ISETP.GE.AND.EX P2, PT, R9, UR15, PT, P2 ;  /* 0x0000000f09007c0c */ /* 0x000fe4000bf46320 */
[----:B------:R-:W-:Y:S02]  /*0570*/  IADD3 R7, R5, R11, RZ ;  /* 0x0000000b05077210 */ /* 0x000fe40007ffe0ff */
[----:B------:R-:W-:Y:S01]  /*0580*/  @P0 MOV R6, R4 ;  /* 0x0000000400060202 */ /* 0x000fe20000000f00 */
[----:B------:R-:W1:Y:S01]  /*0590*/  @!P1 LDC.64 R10, c[0x0][0x220] ;  /* 0x00008800ff0a9b82 */ /* 0x000e620000000a00 */
[----:B------:R-:W-:-:S03]  /*05a0*/  ISETP.GT.U32.OR P2, PT, R28, 0x29f, P2 ;  /* 0x0000029f1c00780c */ /* 0x000fc60001744470 */
[----:B------:R-:W-:-:S04]  /*05b0*/  @P0 IMAD.WIDE.U32 R12, R0, R12, R6 ;  /* 0x0000000c000c0225 */ /* 0x000fc800078e0006 */
[----:B0-----:R-:W-:Y:S01]  /*05c0*/  @!P1 IMAD R20, R14, R18, RZ ;  /* 0x000000120e149224 */ /* 0x001fe200078e02ff */
[----:B------:R-:W-:Y:S02]  /*05d0*/  @P0 IADD3 R13, R13, R15, RZ ;  /* 0x0000000f0d0d0210 */ /* 0x000fe40007ffe0ff */
[----:B--2---:R-:W-:Y:S01]  /*05e0*/  @P0 LEA R16, P3, R12, R16, 0x1 ;  /* 0x000000100c100211 */ /* 0x004fe200078608ff */
[----:B------:R-:W-:Y:S01]  /*05f0*/  @!P1 IMAD R20, R24, R19, R20 ;  /* 0x0000001318149224 */ /* 0x000fe200078e0214 */
[----:B------:R-:W-:Y:S02]  /*0600*/  @!P1 MOV R14, R4 ;  /* 0x00000004000e9202 */ /* 0x000fe40000000f00 */
[----:B------:R-:W-:Y:S02]  /*0610*/  @P0 LEA.HI.X R17, R12, R17, R13, 0x1, P3 ;  /* 0x000000110c110211 */ /* 0x000fe400018f0c0d */
[----:B------:R-:W0:Y:S01]  /*0620*/  @!P2 LDC.64 R12, c[0x0][0x270] ;  /* 0x00009c00ff0cab82 */ /* 0x000e220000000a00 */
[----:B------:R-:W-:-:S03]  /*0630*/  @!P1 MOV R15, R7 ;  /* 0x00000007000f9202 */ /* 0x000fc60000000f00 */
[----:B------:R-:W-:-:S04]  /*0640*/  @!P1 IMAD.WIDE.U32 R18, R24, R18, R14 ;  /* 0x0000001218129225 */ /* 0x000fc800078e000e */
[----:B------:R-:W2:Y:S01]  /*0650*/  @!P2 LDC.64 R14, c[0x0][0x220] ;  /* 0x00008800ff0eab82 */ /* 0x000ea20000000a00 */
[----:B------:R-:W-:Y:S02]  /*0660*/  @!P1 IADD3 R20, R19, R20, RZ ;  /* 0x0000001413149210 */ /* 0x000fe40007ffe0ff */
[----:B-1----:R-:W-:-:S04]  /*0670*/  @!P1 LEA R10, P3, R18, R10, 0x1 ;  /* 0x0000000a120a9211 */ /* 0x002fc800078608ff */
[----:B------:R-:W-:Y:S02]  /*0680*/  @!P1 LEA.HI.X R11, R18, R11, R20, 0x1, P3 ;  /* 0x0000000b120b9211 */ /* 0x000fe400018f0c14 */
[----:B------:R-:W-:Y:S02]  /*0690*/  CS2R R18, SRZ ;  /* 0x0000000000127805 */ /* 0x000fe4000001ff00 */
[----:B------:R-:W-:Y:S02]  /*06a0*/  @!P2 MOV R20, R4 ;  /* 0x000000040014a202 */ /* 0x000fe40000000f00 */
[----:B------:R-:W-:Y:S01]  /*06b0*/  @!P2 MOV R21, R7 ;  /* 0x000000070015a202 */ /* 0x000fe20000000f00 */
[-C--:B0-----:R-:W-:Y:S01]  /*06c0*/  @!P2 IMAD R9, R9, R12.reuse, RZ ;  /* 0x0000000c0909a224 */ /* 0x081fe200078e02ff */
[----:B------:R0:W3:Y:S01]  /*06d0*/  @P0 LDG.E R19, desc[UR8][R16.64] ;  /* 0x0000000810130981 */ /* 0x0000e2000c1e1900 */
[----:B------:R-:W-:-:S04]  /*06e0*/  @!P2 IMAD.WIDE.U32 R20, R8, R12, R20 ;  /* 0x0000000c0814a225 */ /* 0x000fc800078e0014 */
[----:B------:R-:W-:Y:S01]  /*06f0*/  @!P2 IMAD R9, R8, R13, R9 ;  /* 0x0000000d0809a224 */ /* 0x000fe200078e0209 */
[----:B0-----:R-:W-:-:S04]  /*0700*/  MOV R17, RZ ;  /* 0x000000ff00117202 */ /* 0x001fc80000000f00 */
[----:B------:R-:W-:Y:S02]  /*0710*/  @!P2 IADD3 R8, R21, R9, RZ ;  /* 0x000000091508a210 */ /* 0x000fe40007ffe0ff */
[----:B------:R0:W4:Y:S01]  /*0720*/  @!P1 LDG.E R17, desc[UR8][R10.64] ;  /* 0x000000080a119981 */ /* 0x000122000c1e1900 */
[----:B--2---:R-:W-:-:S04]  /*0730*/  @!P2 LEA R14, P1, R20, R14, 0x1 ;  /* 0x0000000e140ea211 */ /* 0x004fc800078208ff */
[----:B------:R-:W-:-:S05]  /*0740*/  @!P2 LEA.HI.X R15, R20, R15, R8, 0x1, P1 ;  /* 0x0000000f140fa211 */ /* 0x000fca00008f0c08 */
[----:B------:R1:W2:Y:S01]  /*0750*/  @!P2 LDG.E R18, desc[UR8][R14.64] ;  /* 0x000000080e12a981 */ /* 0x0002a2000c1e1900 */
[----:B------:R-:W-:-:S04]  /*0760*/  IADD3 R25, R0, 0x60, RZ ;  /* 0x0000006000197810 */ /* 0x000fc80007ffe0ff */
[----:B------:R-:W-:Y:S02]  /*0770*/  ISETP.GE.U32.AND P1, PT, R25, UR14, PT ;  /* 0x0000000e19007c0c */ /* 0x000fe4000bf26070 */
[----:B------:R-:W-:-:S04]  /*0780*/  SHF.R.S32.HI R9, RZ, 0x1f, R25 ;  /* 0x0000001fff097819 */ /* 0x000fc80000011419 */
[----:B------:R-:W-:-:S04]  /*0790*/  ISETP.GE.AND.EX P1, PT, R9, UR15, PT, P1 ;  /* 0x0000000f09007c0c */ /* 0x000fc8000bf26310 */
[----:B------:R-:W-:-:S13]  /*07a0*/  ISETP.GT.U32.OR P1, PT, R28, 0x29f, P1 ;  /* 0x0000029f1c00780c */ /* 0x000fda0000f24470 */
[----:B0-----:R-:W0:Y:S02]  /*07b0*/  @!P1 LDC.64 R10, c[0x0][0x270] ;  /* 0x00009c00ff0a9b82 */ /* 0x001e240000000a00 */
[----:B0-----:R-:W-:Y:S01]  /*07c0*/  @!P1 IMAD R20, R9, R10, RZ ;  /* 0x0000000a09149224 */ /* 0x001fe200078e02ff */
[----:B------:R-:W-:Y:S01]  /*07d0*/  @!P1 MOV R9, R7 ;  /* 0x0000000700099202 */ /* 0x000fe20000000f00 */
[--C-:B---3--:R-:W-:Y:S02]  /*07e0*/  HADD2.F32 R13, -RZ, R19.reuse.H1_H1 ;  /* 0x30000013ff0d7230 */ /* 0x108fe40000004100 */
[----:B------:R-:W-:-:S03]  /*07f0*/  HADD2.F32 R12, -RZ, R19.H0_H0 ;  /* 0x20000013ff0c7230 */ /* 0x000fc60000004100 */
[----:B------:R-:W-:Y:S02]  /*0800*/  FMUL.FTZ R21, R13, R13 ;  /* 0x0000000d0d157220 */ /* 0x000fe40000410000 */
[C---:B------:R-:W-:Y:S02]  /*0810*/  FADD.FTZ R13, R12.reuse, R13 ;  /* 0x0000000d0c0d7221 */ /* 0x040fe40000010000 */
[----:B------:R-:W-:Y:S02]  /*0820*/  FFMA.FTZ R21, R12, R12, R21 ;  /* 0x0000000c0c157223 */ /* 0x000fe40000010015 */
[----:B------:R-:W-:Y:S02]  /*0830*/  FADD.FTZ R12, RZ, R13 ;  /* 0x0000000dff0c7221 */ /* 0x000fe40000010000 */
[----:B------:R-:W-:Y:S01]  /*0840*/  FADD.FTZ R13, RZ, R21 ;  /* 0x00000015ff0d7221 */ /* 0x000fe20000010000 */
[----:B------:R-:W-:Y:S02]  /*0850*/  @!P1 IMAD R21, R25, R11, R20 ;  /* 0x0000000b19159224 */ /* 0x000fe400078e0214 */
[----:B----4-:R-:W-:-:S02]  /*0860*/  HADD2.F32 R16, -RZ, R17.H1_H1 ;  /* 0x30000011ff107230 */ /* 0x010fc40000004100 */
[----:B------:R-:W-:-:S03]  /*0870*/  HADD2.F32 R8, -RZ, R17.H0_H0 ;  /* 0x20000011ff087230 */ /* 0x000fc60000004100 */
[----:B-1----:R-:W-:Y:S02]  /*0880*/  FMUL.FTZ R14, R16, R16 ;  /* 0x00000010100e7220 */ /* 0x002fe40000410000 */
[C---:B------:R-:W-:Y:S02]  /*0890*/  FADD.FTZ R15, R8.reuse, R16 ;  /* 0x00000010080f7221 */ /* 0x040fe40000010000 */
[----:B------:R-:W-:Y:S01]  /*08a0*/  FFMA.FTZ R14, R8, R8, R14 ;  /* 0x00000008080e7223 */ /* 0x000fe2000001000e */
[--C-:B--2---:R-:W-:Y:S02]  /*08b0*/  HADD2.F32 R8, -RZ, R18.reuse.H1_H1 ;  /* 0x30000012ff087230 */ /* 0x104fe40000004100 */
[----:B------:R-:W-:Y:S01]  /*08c0*/  FADD.FTZ R12, R12, R15 ;  /* 0x0000000f0c0c7221 */ /* 0x000fe20000010000 */
[----:B------:R-:W-:Y:S02]  /*08d0*/  HADD2.F32 R15, -RZ, R18.H0_H0 ;  /* 0x20000012ff0f7230 */ /* 0x000fe40000004100 */
[----:B------:R-:W-:Y:S01]  /*08e0*/  FADD.FTZ R13, R13, R14 ;  /* 0x0000000e0d0d7221 */ /* 0x000fe20000010000 */
[----:B------:R-:W-:-:S02]  /*08f0*/  FMUL.FTZ R16, R8, R8 ;  /* 0x0000000808107220 */ /* 0x000fc40000410000 */
[C---:B------:R-:W-:Y:S01]  /*0900*/  FADD.FTZ R14, R15.reuse, R8 ;  /* 0x000000080f0e7221 */ /* 0x040fe20000010000 */
[----:B------:R-:W-:Y:S01]  /*0910*/  @!P1 MOV R8, R4 ;  /* 0x0000000400089202 */ /* 0x000fe20000000f00 */
[----:B------:R-:W-:Y:S01]  /*0920*/  FFMA.FTZ R15, R15, R15, R16 ;  /* 0x0000000f0f0f7223 */ /* 0x000fe20000010010 */
[----:B------:R-:W-:-:S03]  /*0930*/  MOV R16, RZ ;  /* 0x000000ff00107202 */ /* 0x000fc60000000f00 */
[----:B------:R-:W-:Y:S02]  /*0940*/  @!P1 IMAD.WIDE.U32 R10, R25, R10, R8 ;  /* 0x0000000a190a9225 */ /* 0x000fe400078e0008 */
[----:B------:R-:W0:Y:S03]  /*0950*/  @!P1 LDC.64 R8, c[0x0][0x220] ;  /* 0x00008800ff089b82 */ /* 0x000e260000000a00 */
[----:B------:R-:W-:Y:S02]  /*0960*/  @!P1 IADD3 R21, R11, R21, RZ ;  /* 0x000000150b159210 */ /* 0x000fe40007ffe0ff */
[----:B0-----:R-:W-:-:S04]  /*0970*/  @!P1 LEA R8, P2, R10, R8, 0x1 ;  /* 0x000000080a089211 */ /* 0x001fc800078408ff */
[----:B------:R-:W-:-:S05]  /*0980*/  @!P1 LEA.HI.X R9, R10, R9, R21, 0x1, P2 ;  /* 0x000000090a099211 */ /* 0x000fca00010f0c15 */
[----:B------:R-:W2:Y:S01]  /*0990*/  @!P1 LDG.E R16, desc[UR8][R8.64] ;  /* 0x0000000808109981 */ /* 0x000ea2000c1e1900 */
[----:B------:R-:W-:Y:S01]  /*09a0*/  FADD.FTZ R12, R12, R14 ;  /* 0x0000000e0c0c7221 */ /* 0x000fe20000010000 */
[----:B------:R-:W-:Y:S01]  /*09b0*/  FADD.FTZ R13, R13, R15 ;  /* 0x0000000f0d0d7221 */ /* 0x000fe20000010000 */
[C---:B------:R-:W-:Y:S01]  /*09c0*/  ISETP.GT.AND P1, PT, R29.reuse, 0x1e, PT ;  /* 0x0000001e1d00780c */ /* 0x040fe20003f24270 */
[----:B------:R-:W-:Y:S01]  /*09d0*/  BSSY B0, `(.L_x_2570) ;  /* 0x000005a000007945 */ /* 0x000fe20003800000 */
[----:B------:R-:W-:Y:S02]  /*09e0*/  ISETP.NE.AND P3, PT, R29, RZ, PT ;  /* 0x000000ff1d00720c */ /* 0x000fe40003f65270 */
[----:B------:R-:W-:Y:S01]  /*09f0*/  ISETP.NE.AND P2, PT, R28, RZ, PT ;  /* 0x000000ff1c00720c */ /* 0x000fe20003f45270 */
[--C-:B--2---:R-:W-:Y:S02]  /*0a00*/  HADD2.F32 R11, -RZ, R16.reuse.H1_H1 ;  /* 0x30000010ff0b7230 */ /* 0x104fe40000004100 */
[----:B------:R-:W-:-:S03]  /*0a10*/  HADD2.F32 R10, -RZ, R16.H0_H0 ;  /* 0x20000010ff0a7230 */ /* 0x000fc60000004100 */
        /* <DEDUP_REMOVED lines=85> */
.L_x_2571:
[----:B------:R-:W-:Y:S05]  /*0f70*/  BSYNC B0 ;  /* 0x0000000000007941 */ /* 0x000fea0003800000 */
.L_x_2570:
        /* <DEDUP_REMOVED lines=28> */
.L_x_2574:
[----:B------:R-:W2:Y:S04]  /*1140*/  LDG.E.STRONG.GPU R9, desc[UR8][R10.64] ;  /* 0x000000080a097981 */ /* 0x000ea8000c1ef900 */
[----:B--2---:R-:W-:Y:S01]  /*1150*/  CCTL.IVALL ;  /* 0x00000000ff00798f */ /* 0x004fe20002000000 */
[----:B------:R-:W-:Y:S05]  /*1160*/  YIELD ;  /* 0x0000000000007946 */ /* 0x000fea0003800000 */
[----:B------:R-:W-:-:S13]  /*1170*/  ISETP.NE.AND P1, PT, R9, R14, PT ;  /* 0x0000000e0900720c */ /* 0x000fda0003f25270 */
[----:B------:R-:W-:Y:S05]  /*1180*/  @P1 BRA `(.L_x_2574) ;  /* 0xfffffffc00ec1947 */ /* 0x000fea000383ffff */
.L_x_2573:
        /* <DEDUP_REMOVED lines=11> */
.L_x_2576:
        /* <DEDUP_REMOVED lines=10> */
[----:B------:R-:W-:-:S06]  /*12e0*/  @!P1 IMAD.WIDE.U32 R12, R11, 0x8, R12 ;  /* 0x000000080b0c9825 */ /* 0x000fcc00078e000c */
[----:B------:R-:W0:Y:S01]  /*12f0*/  @!P1 LDG.E.64 R12, desc[UR8][R12.64] ;  /* 0x000000080c0c9981 */ /* 0x000e22000c1e1b00 */
[----:B------:R-:W-:-:S04]  /*1300*/  IADD3 R14, R10, 0x1, RZ ;  /* 0x000000010a0e7810 */ /* 0x000fc80007ffe0ff */
[----:B------:R-:W-:-:S13]  /*1310*/  ISETP.EQ.OR P3, PT, R14, UR7, P2 ;  /* 0x000000070e007c0c */ /* 0x000fda0009762670 */
[----:B------:R-:W1:Y:S01]  /*1320*/  @!P3 S2R R11, SR_CTAID.Y ;  /* 0x00000000000bb919 */ /* 0x000e620000002600 */
[----:B------:R-:W1:Y:S01]  /*1330*/  @!P3 LDC R15, c[0x0][0x10] ;  /* 0x00000400ff0fbb82 */ /* 0x000e620000000800 */
[----:B------:R-:W-:Y:S01]  /*1340*/  @!P3 LOP3.LUT R25, R2, 0x1, RZ, 0xc0, !PT ;  /* 0x000000010219b812 */ /* 0x000fe200078ec0ff */
[----:B-1----:R-:W-:-:S04]  /*1350*/  @!P3 IMAD R11, R14, R15, R11 ;  /* 0x0000000f0e0bb224 */ /* 0x002fc800078e020b */
[----:B------:R-:W-:-:S04]  /*1360*/  @!P3 IMAD R15, R25, R15, RZ ;  /* 0x0000000f190fb224 */ /* 0x000fc800078e02ff */
[----:B------:R-:W-:-:S05]  /*1370*/  @!P3 IMAD R15, R15, R8, RZ ;  /* 0x000000080f0fb224 */ /* 0x000fca00078e02ff */
[----:B------:R-:W-:Y:S01]  /*1380*/  @!P3 SHF.L.U32 R15, R15, 0x1, RZ ;  /* 0x000000010f0fb819 */ /* 0x000fe200000006ff */
[----:B0-----:R-:W-:Y:S01]  /*1390*/  @!P1 FADD.FTZ R20, R20, R12 ;  /* 0x0000000c14149221 */ /* 0x001fe20000010000 */
[----:B------:R-:W-:Y:S02]  /*13a0*/  @!P1 FADD.FTZ R21, R21, R13 ;  /* 0x0000000d15159221 */ /* 0x000fe40000010000 */
[----:B------:R-:W0:Y:S02]  /*13b0*/  @!P3 LDC.64 R12, c[0x0][0x248] ;  /* 0x00009200ff0cbb82 */ /* 0x000e240000000a00 */
[----:B0-----:R-:W-:-:S04]  /*13c0*/  @!P3 IMAD.WIDE R12, R15, 0x4, R12 ;  /* 0x000000040f0cb825 */ /* 0x001fc800078e020c */
[----:B------:R-:W-:-:S06]  /*13d0*/  @!P3 IMAD.WIDE.U32 R12, R11, 0x8, R12 ;  /* 0x000000080b0cb825 */ /* 0x000fcc00078e000c */
[----:B------:R-:W2:Y:S01]  /*13e0*/  @!P3 LDG.E.64 R12, desc[UR8][R12.64] ;  /* 0x000000080c0cb981 */ /* 0x000ea2000c1e1b00 */
[----:B------:R-:W-:-:S04]  /*13f0*/  IADD3 R14, R10, 0x2, RZ ;  /* 0x000000020a0e7810 */ /* 0x000fc80007ffe0ff */
[----:B------:R-:W-:-:S13]  /*1400*/  ISETP.EQ.OR P1, PT, R14, UR7, P2 ;  /* 0x000000070e007c0c */ /* 0x000fda0009722670 */
[----:B------:R-:W0:Y:S01]  /*1410*/  @!P1 S2R R11, SR_CTAID.Y ;  /* 0x00000000000b9919 */ /* 0x000e220000002600 */
[----:B------:R-:W0:Y:S01]  /*1420*/  @!P1 LDC R15, c[0x0][0x10] ;  /* 0x00000400ff0f9b82 */ /* 0x000e220000000800 */
[----:B------:R-:W-:Y:S01]  /*1430*/  @!P1 LOP3.LUT R25, R2, 0x1, RZ, 0xc0, !PT ;  /* 0x0000000102199812 */ /* 0x000fe200078ec0ff */
[----:B0-----:R-:W-:-:S04]  /*1440*/  @!P1 IMAD R11, R14, R15, R11 ;  /* 0x0000000f0e0b9224 */ /* 0x001fc800078e020b */
[----:B------:R-:W-:-:S04]  /*1450*/  @!P1 IMAD R15, R25, R15, RZ ;  /* 0x0000000f190f9224 */ /* 0x000fc800078e02ff */
[----:B------:R-:W-:-:S05]  /*1460*/  @!P1 IMAD R15, R15, R8, RZ ;  /* 0x000000080f0f9224 */ /* 0x000fca00078e02ff */
[----:B------:R-:W-:Y:S01]  /*1470*/  @!P1 SHF.L.U32 R15, R15, 0x1, RZ ;  /* 0x000000010f0f9819 */ /* 0x000fe200000006ff */
[----:B--2---:R-:W-:Y:S01]  /*1480*/  @!P3 FADD.FTZ R20, R20, R12 ;  /* 0x0000000c1414b221 */ /* 0x004fe20000010000 */
        /* <DEDUP_REMOVED lines=26> */
.L_x_2575:
        /* <DEDUP_REMOVED lines=19> */
.L_x_2578:
[----:B------:R-:W-:Y:S05]  /*1760*/  BSYNC B0 ;  /* 0x0000000000007941 */ /* 0x000fea0003800000 */
.L_x_2577:
        /* <DEDUP_REMOVED lines=32> */
.L_x_2572:
        /* <DEDUP_REMOVED lines=11> */
[----:B------:R-:W-:Y:S01]  /*1a20*/  ULDC UR6, c[0x0][0x2a4] ;  /* 0x0000a90000067ab9 */ /* 0x000fe20000000800 */
[----:B--2---:R-:W-:-:S05]  /*1a30*/  IMAD.WIDE R10, R12, 0x2, R10 ;  /* 0x000000020c0a7825 */ /* 0x004fca00078e020a */
[----:B------:R0:W-:Y:S01]  /*1a40*/  @!P2 STS.64 [UR5+0xc8], R20 ;  /* 0x0000c814ff00a988 */ /* 0x0001e20008000a05 */
[----:B---3--:R-:W-:-:S04]  /*1a50*/  IMAD.WIDE R12, R12, 0x2, R14 ;  /* 0x000000020c0c7825 */ /* 0x008fc800078e020e */
[----:B0-----:R-:W-:Y:S01]  /*1a60*/  @!P1 FMUL.FTZ R21, R21, UR6 ;  /* 0x0000000615159c20 */ /* 0x001fe20008410000 */
[----:B------:R-:W-:Y:S01]  /*1a70*/  @!P1 FMUL.FTZ R20, R20, UR6 ;  /* 0x0000000614149c20 */ /* 0x000fe20008410000 */
[----:B----4-:R-:W-:-:S05]  /*1a80*/  @!P1 IMAD.WIDE R8, R3, 0x8, R8 ;  /* 0x0000000803089825 */ /* 0x010fca00078e0208 */
[----:B------:R0:W-:Y:S01]  /*1a90*/  @!P1 STG.E.64 desc[UR8][R8.64], R20 ;  /* 0x0000001408009986 */ /* 0x0001e2000c101b08 */
[----:B------:R-:W-:Y:S06]  /*1aa0*/  BAR.SYNC.DEFER_BLOCKING 0x0 ;  /* 0x0000000000007b1d */ /* 0x000fec0000010000 */
[----:B0-----:R-:W2:Y:S04]  /*1ab0*/  LDG.E.U16 R20, desc[UR8][R10.64] ;  /* 0x000000080a147981 */ /* 0x001ea8000c1e1500 */
[----:B------:R-:W3:Y:S04]  /*1ac0*/  LDG.E.U16 R22, desc[UR8][R12.64] ;  /* 0x000000080c167981 */ /* 0x000ee8000c1e1500 */
[----:B------:R0:W4:Y:S04]  /*1ad0*/  LDG.E.U16 R15, desc[UR8][R10.64+0x2] ;  /* 0x000002080a0f7981 */ /* 0x000128000c1e1500 */
[----:B------:R1:W5:Y:S01]  /*1ae0*/  LDG.E.U16 R14, desc[UR8][R12.64+0x2] ;  /* 0x000002080c0e7981 */ /* 0x000362000c1e1500 */
[----:B------:R-:W-:Y:S01]  /*1af0*/  HADD2.F32 R21, -RZ, R18.H0_H0 ;  /* 0x20000012ff157230 */ /* 0x000fe20000004100 */
[----:B------:R-:W-:-:S02]  /*1b00*/  ISETP.NE.AND P4, PT, RZ, UR10, PT ;  /* 0x0000000aff007c0c */ /* 0x000fc4000bf85270 */
[----:B------:R-:W1:Y:S01]  /*1b10*/  LDS.64 R8, [UR5+0xc8] ;  /* 0x0000c805ff087984 */ /* 0x000e620008000a00 */
[----:B0-----:R-:W-:Y:S02]  /*1b20*/  HADD2.F32 R11, -RZ, R19.H0_H0 ;  /* 0x20000013ff0b7230 */ /* 0x001fe40000004100 */
[--C-:B------:R-:W-:Y:S01]  /*1b30*/  HADD2.F32 R10, -RZ, R16.reuse.H0_H0 ;  /* 0x20000010ff0a7230 */ /* 0x100fe20000004100 */
[----:B-1----:R-:W-:Y:S01]  /*1b40*/  MOV R12, 0x3f800000 ;  /* 0x3f800000000c7802 */ /* 0x002fe20000000f00 */
[----:B------:R-:W-:Y:S02]  /*1b50*/  HADD2.F32 R16, -RZ, R16.H1_H1 ;  /* 0x30000010ff107230 */ /* 0x000fe40000004100 */
[----:B------:R-:W-:-:S04]  /*1b60*/  FMUL.FTZ R25, R8, UR6 ;  /* 0x0000000608197c20 */ /* 0x000fc80008410000 */
[----:B------:R-:W-:Y:S01]  /*1b70*/  FMUL.FTZ R8, R25, R25 ;  /* 0x0000001919087220 */ /* 0x000fe20000410000 */
[--C-:B------:R-:W-:Y:S01]  /*1b80*/  FADD.FTZ R11, R11, -R25.reuse ;  /* 0x800000190b0b7221 */ /* 0x100fe20000010000 */
[--C-:B------:R-:W-:Y:S01]  /*1b90*/  FADD.FTZ R21, R21, -R25.reuse ;  /* 0x8000001915157221 */ /* 0x100fe20000010000 */
[----:B------:R-:W-:Y:S01]  /*1ba0*/  FADD.FTZ R13, R10, -R25 ;  /* 0x800000190a0d7221 */ /* 0x000fe20000010000 */
[----:B------:R-:W-:-:S05]  /*1bb0*/  FFMA.FTZ R8, R9, UR6, -R8 ;  /* 0x0000000609087c23 */ /* 0x000fca0008010808 */
[----:B------:R-:W-:-:S13]  /*1bc0*/  FSETP.GTU.FTZ.AND P1, PT, R8, RZ, PT ;  /* 0x000000ff0800720b */ /* 0x000fda0003f3c000 */
[----:B------:R-:W0:Y:S02]  /*1bd0*/  @P1 LDC R9, c[0x0][0x238] ;  /* 0x00008e00ff091b82 */ /* 0x000e240000000800 */
[----:B0-----:R-:W-:-:S04]  /*1be0*/  @P1 FADD.FTZ R8, R8, R9 ;  /* 0x0000000908081221 */ /* 0x001fc80000010000 */
[----:B------:R0:W1:Y:S02]  /*1bf0*/  @P1 MUFU.RSQ R12, R8 ;  /* 0x00000008000c1308 */ /* 0x0000640000001400 */
[----:B0-----:R-:W-:Y:S02]  /*1c00*/  HADD2.F32 R8, -RZ, R17.H0_H0 ;  /* 0x20000011ff087230 */ /* 0x001fe40000004100 */
[-C--:B-1----:R-:W-:Y:S01]  /*1c10*/  FMUL.FTZ R21, R21, R12.reuse ;  /* 0x0000000c15157220 */ /* 0x082fe20000410000 */
[-C--:B------:R-:W-:Y:S01]  /*1c20*/  FMUL.FTZ R10, R13, R12.reuse ;  /* 0x0000000c0d0a7220 */ /* 0x080fe20000410000 */
[----:B--2---:R-:W-:Y:S01]  /*1c30*/  SHF.L.U32 R9, R20, 0x10, RZ ;  /* 0x0000001014097819 */ /* 0x004fe200000006ff */
[----:B------:R-:W-:Y:S01]  /*1c40*/  FADD.FTZ R20, R8, -R25 ;  /* 0x8000001908147221 */ /* 0x000fe20000010000 */
[-C--:B------:R-:W-:Y:S01]  /*1c50*/  FMUL.FTZ R8, R11, R12.reuse ;  /* 0x0000000c0b087220 */ /* 0x080fe20000410000 */
[----:B---3--:R-:W-:Y:S02]  /*1c60*/  SHF.L.U32 R22, R22, 0x10, RZ ;  /* 0x0000001016167819 */ /* 0x008fe400000006ff */
[----:B------:R-:W-:Y:S01]  /*1c70*/  FMUL.FTZ R11, R20, R12 ;  /* 0x0000000c140b7220 */ /* 0x000fe20000410000 */
[----:B----4-:R-:W-:-:S03]  /*1c80*/  SHF.L.U32 R15, R15, 0x10, RZ ;  /* 0x000000100f0f7819 */ /* 0x010fc600000006ff */
[C-C-:B------:R-:W-:Y:S01]  /*1c90*/  FFMA.FTZ R20, R9.reuse, R11, R22.reuse ;  /* 0x0000000b09147223 */ /* 0x140fe20000010016 */
[----:B------:R-:W-:Y:S02]  /*1ca0*/  HADD2.F32 R11, -RZ, R19.H1_H1 ;  /* 0x30000013ff0b7230 */ /* 0x000fe40000004100 */
[C-C-:B------:R-:W-:Y:S01]  /*1cb0*/  FFMA.FTZ R13, R9.reuse, R8, R22.reuse ;  /* 0x00000008090d7223 */ /* 0x140fe20000010016 */
[C-C-:B------:R-:W-:Y:S01]  /*1cc0*/  FFMA.FTZ R8, R9.reuse, R21, R22.reuse ;  /* 0x0000001509087223 */ /* 0x140fe20000010016 */
[----:B------:R-:W-:Y:S01]  /*1cd0*/  FFMA.FTZ R9, R9, R10, R22 ;  /* 0x0000000a09097223 */ /* 0x000fe20000010016 */
[----:B------:R-:W-:Y:S02]  /*1ce0*/  HADD2.F32 R10, -RZ, R17.H1_H1 ;  /* 0x30000011ff0a7230 */ /* 0x000fe40000004100 */
[----:B------:R-:W-:Y:S01]  /*1cf0*/  FADD.FTZ R11, R11, -R25 ;  /* 0x800000190b0b7221 */ /* 0x000fe20000010000 */
[----:B------:R-:W-:Y:S01]  /*1d00*/  HADD2.F32 R22, -RZ, R18.H1_H1 ;  /* 0x30000012ff167230 */ /* 0x000fe20000004100 */
[----:B-----5:R-:W-:-:S02]  /*1d10*/  SHF.L.U32 R14, R14, 0x10, RZ ;  /* 0x000000100e0e7819 */ /* 0x020fc400000006ff */
[----:B------:R-:W-:Y:S01]  /*1d20*/  FMUL.FTZ R11, R11, R12 ;  /* 0x0000000c0b0b7220 */ /* 0x000fe20000410000 */
[--C-:B------:R-:W-:Y:S01]  /*1d30*/  FADD.FTZ R21, R10, -R25.reuse ;  /* 0x800000190a157221 */ /* 0x100fe20000010000 */
[--C-:B------:R-:W-:Y:S01]  /*1d40*/  FADD.FTZ R22, R22, -R25.reuse ;  /* 0x8000001916167221 */ /* 0x100fe20000010000 */
[----:B------:R-:W-:Y:S01]  /*1d50*/  FADD.FTZ R25, R16, -R25 ;  /* 0x8000001910197221 */ /* 0x000fe20000010000 */
        /* <DEDUP_REMOVED lines=12> */
.L_x_2579:
        /* <DEDUP_REMOVED lines=14> */
.L_x_2581:
[----:B------:R-:W-:Y:S05]  /*1f00*/  BSYNC B0 ;  /* 0x0000000000007941 */ /* 0x000fea0003800000 */
.L_x_2580:
[C---:B------:R-:W-:Y:S01]  /*1f10*/  IADD3 R18, R0.reuse, 0x40, RZ ;  /* 0x0000004000127810 */ /* 0x040fe20007ffe0ff */
[----:B------:R-:W-:Y:S01]  /*1f20*/  ULDC.64 UR12, c[0x0][0x278] ;  /* 0x00009e00000c7ab9 */ /* 0x000fe20000000a00 */
[----:B------:R-:W-:Y:S01]  /*1f30*/  IADD3 R10, R0, 0x60, RZ ;  /* 0x00000060000a7810 */ /* 0x000fe20007ffe0ff */
[-C--:B------:R-:W-:Y:S01]  /*1f40*/  FMUL.FTZ R22, R22, R12.reuse ;  /* 0x0000000c16167220 */ /* 0x080fe20000410000 */
[----:B0-----:R-:W-:Y:S01]  /*1f50*/  SHF.R.S32.HI R16, RZ, 0x1f, R24 ;  /* 0x0000001fff107819 */ /* 0x001fe20000011418 */
[-C--:B------:R-:W-:Y:S01]  /*1f60*/  FMUL.FTZ R25, R25, R12.reuse ;  /* 0x0000000c19197220 */ /* 0x080fe20000410000 */
[----:B------:R-:W-:Y:S01]  /*1f70*/  ISETP.GE.U32.AND P3, PT, R24, UR12, PT ;  /* 0x0000000c18007c0c */ /* 0x000fe2000bf66070 */
[----:B------:R-:W-:Y:S01]  /*1f80*/  FMUL.FTZ R21, R21, R12 ;  /* 0x0000000c15157220 */ /* 0x000fe20000410000 */
[----:B------:R-:W-:Y:S01]  /*1f90*/  ISETP.GE.U32.AND P1, PT, R18, UR12, PT ;  /* 0x0000000c12007c0c */ /* 0x000fe2000bf26070 */
[C-C-:B------:R-:W-:Y:S01]  /*1fa0*/  FFMA.FTZ R12, R15.reuse, R22, R14.reuse ;  /* 0x000000160f0c7223 */ /* 0x140fe2000001000e */
[----:B------:R-:W-:Y:S01]  /*1fb0*/  ISETP.GE.U32.AND P2, PT, R10, UR12, PT ;  /* 0x0000000c0a007c0c */ /* 0x000fe2000bf46070 */
[C---:B------:R-:W-:Y:S01]  /*1fc0*/  FFMA.FTZ R13, R15.reuse, R25, R14 ;  /* 0x000000190f0d7223 */ /* 0x040fe2000001000e */
[----:B------:R-:W-:Y:S01]  /*1fd0*/  SHF.R.S32.HI R19, RZ, 0x1f, R18 ;  /* 0x0000001fff137819 */ /* 0x000fe20000011412 */
[----:B------:R-:W-:Y:S01]  /*1fe0*/  FFMA.FTZ R21, R15, R21, R14 ;  /* 0x000000150f157223 */ /* 0x000fe2000001000e */
[----:B------:R-:W-:-:S02]  /*1ff0*/  SHF.R.S32.HI R11, RZ, 0x1f, R10 ;  /* 0x0000001fff0b7819 */ /* 0x000fc4000001140a */
[----:B------:R-:W-:Y:S02]  /*2000*/  ISETP.GE.AND.EX P3, PT, R16, UR13, PT, P3 ;  /* 0x0000000d10007c0c */ /* 0x000fe4000bf66330 */
[----:B------:R-:W-:Y:S02]  /*2010*/  ISETP.GE.AND.EX P1, PT, R19, UR13, PT, P1 ;  /* 0x0000000d13007c0c */ /* 0x000fe4000bf26310 */
        /* <DEDUP_REMOVED lines=15> */
.L_x_2582:
        /* <DEDUP_REMOVED lines=14> */
.L_x_2584:
[----:B------:R-:W-:Y:S05]  /*21f0*/  BSYNC B0 ;  /* 0x0000000000007941 */ /* 0x000fea0003800000 */
.L_x_2583:
        /* <DEDUP_REMOVED lines=11> */
.L_x_2585:
        /* <DEDUP_REMOVED lines=8> */
[----:B------:R-:W-:Y:S02]  /*2330*/  ULDC.64 UR12, c[0x0][0x210] ;  /* 0x00008400000c7ab9 */ /* 0x000fe40000000a00 */
[----:B0-----:R-:W-:Y:S02]  /*2340*/  LEA R16, P1, R14, UR12, 0x1 ;  /* 0x0000000c0e107c11 */ /* 0x001fe4000f8208ff */
[----:B------:R-:W-:Y:S02]  /*2350*/  IADD3 R19, R15, R19, RZ ;  /* 0x000000130f137210 */ /* 0x000fe40007ffe0ff */
[----:B------:R-:W-:Y:S02]  /*2360*/  F2FP.F16.F32.PACK_AB R15, R12, R8 ;  /* 0x000000080c0f723e */ /* 0x000fe400000000ff */
[----:B------:R-:W-:-:S05]  /*2370*/  LEA.HI.X R17, R14, UR13, R19, 0x1, P1 ;  /* 0x0000000d0e117c11 */ /* 0x000fca00088f0c13 */
[----:B------:R1:W-:Y:S02]  /*2380*/  STG.E desc[UR8][R16.64], R15 ;  /* 0x0000000f10007986 */ /* 0x0003e4000c101908 */
.L_x_2587:
[----:B------:R-:W-:Y:S05]  /*2390*/  BSYNC B0 ;  /* 0x0000000000007941 */ /* 0x000fea0003800000 */
.L_x_2586:
        /* <DEDUP_REMOVED lines=11> */
.L_x_2588:
        /* <DEDUP_REMOVED lines=13> */
.L_x_2590:
[----:B------:R-:W-:Y:S05]  /*2520*/  BSYNC B0 ;  /* 0x0000000000007941 */ /* 0x000fea0003800000 */
.L_x_2589:
[----:B------:R-:W3:Y:S01]  /*2530*/  LDC R4, c[0x0][0x10] ;  /* 0x00000400ff047b82 */ /* 0x000ee20000000800 */
[----:B------:R-:W-:Y:S02]  /*2540*/  IADD3 R2, R2, 0x1, RZ ;  /* 0x0000000102027810 */ /* 0x000fe40007ffe0ff */
[----:B---3--:R-:W-:-:S04]  /*2550*/  IADD3 R3, R4, R3, RZ ;  /* 0x0000000304037210 */ /* 0x008fc80007ffe0ff */
[----:B------:R-:W-:-:S13]  /*2560*/  ISETP.GE.AND P1, PT, R3, UR4, PT ;  /* 0x0000000403007c0c */ /* 0x000fda000bf26270 */
[----:B------:R-:W-:Y:S05]  /*2570*/  @!P1 BRA `(.L_x_2591) ;  /* 0xffffffdc002c9947 */ /* 0x000fea000383ffff */
[----:B------:R-:W-:Y:S05]  /*2580*/  EXIT ;  /* 0x000000000000794d */ /* 0x000fea0003800000 */
.L_x_2592:
        /* <DEDUP_REMOVED lines=15> */
.L_x_3277:


//--------------------- .text._Z35group_norm_nhwc_fwd_one_pass_kernelI11Fp16IOBf16WLi256ELi42ELi672EEv26Group_norm_nhwc_fwd_params --------------------------
	.section	.text._Z35group_norm_nhwc_fwd_one_pass_kernelI11Fp16IOBf16WLi256ELi42ELi672EEv26Group_norm_nhwc_fwd_params,"ax",@progbits
	.align	128
        .global         _Z35group_norm_nhwc_fwd_one_pass_kernelI11Fp16IOBf16WLi256ELi42ELi672EEv26Group_norm_nhwc_fwd_params
        .type           _Z35group_norm_nhwc_fwd_one_pass_kernelI11Fp16IOBf16WLi256ELi42ELi672EEv26Group_norm_nhwc_fwd_params,@function
        .size           _Z35group_norm_nhwc_fwd_one_pass_kernelI11Fp16IOBf16WLi256ELi42ELi672EEv26Group_norm_nhwc_fwd_params,(.L_x_3278 - _Z35group_norm_nhwc_fwd_one_pass_kernelI11Fp16IOBf16WLi256ELi42ELi672EEv26Group_norm_nhwc_fwd_params)
        .other          _Z35group_norm_nhwc_fwd_one_pass_kernelI11Fp16IOBf16WLi256ELi42ELi672EEv26Group_norm_nhwc_fwd_params,@"STO_CUDA_ENTRY STV_DEFAULT"
_Z35group_norm_nhwc_fwd_one_pass_kernelI11Fp16IOBf16WLi256ELi42ELi672EEv26Group_norm_nhwc_fwd_params:
.text._Z35group_norm_nhwc_fwd_one_pass_kernelI11Fp16IOBf16WLi256ELi42ELi672EEv26Group_norm_nhwc_fwd_params:
        /* <DEDUP_REMOVED lines=41> */
.L_x_2626:
[----:B0123--:R-:W0:Y:S01]  /*0290*/  LDC R6, c[0x0][0x288] ;  /* 0x0000a200ff067b82 */ /* 0x00fe220000000800 */
[----:B------:R-:W-:Y:S01]  /*02a0*/  ULDC.64 UR16, c[0x0][0x278] ;  /* 0x00009e0000107ab9 */ /* 0x000fe20000000a00 */
[----:B------:R-:W-:Y:S01]  /*02b0*/  SHF.R.S32.HI R29, RZ, 0x1f, R20 ;  /* 0x0000001fff1d7819 */ /* 0x000fe20000011414 */
[----:B------:R-:W-:Y:S01]  /*02c0*/  ULDC.64 UR14, c[0x0][0x280] ;  /* 0x0000a000000e7ab9 */ /* 0x000fe20000000a00 */
[----:B------:R-:W-:Y:S01]  /*02d0*/  ISETP.GE.U32.AND P4, PT, R20, UR16, PT ;  /* 0x0000001014007c0c */ /* 0x000fe2000bf86070 */
[----:B------:R-:W-:Y:S01]  /*02e0*/  HFMA2.MMA R28, -RZ, RZ, 0, 0 ;  /* 0x00000000ff1c7435 */ /* 0x000fe200000001ff */
[----:B------:R-:W-:Y:S02]  /*02f0*/  SHF.R.S32.HI R31, RZ, 0x1f, R21 ;  /* 0x0000001fff1f7819 */ /* 0x000fe40000011415 */
[----:B------:R-:W-:Y:S01]  /*0300*/  ISETP.GE.U32.AND P5, PT, R21, UR16, PT ;  /* 0x0000001015007c0c */ /* 0x000fe2000bfa6070 */
[----:B------:R-:W1:Y:S01]  /*0310*/  @P0 LDC.64 R8, c[0x0][0x270] ;  /* 0x00009c00ff080b82 */ /* 0x000e620000000a00 */
[----:B------:R-:W-:-:S02]  /*0320*/  ISETP.GE.AND.EX P4, PT, R29, UR17, PT, P4 ;  /* 0x000000111d007c0c */ /* 0x000fc4000bf86340 */
[----:B------:R-:W-:Y:S02]  /*0330*/  ISETP.GE.AND.EX P5, PT, R31, UR17, PT, P5 ;  /* 0x000000111f007c0c */ /* 0x000fe4000bfa6350 */
[C---:B------:R-:W-:Y:S02]  /*0340*/  ISETP.GT.U32.OR P4, PT, R16.reuse, 0x29f, P4 ;  /* 0x0000029f1000780c */ /* 0x040fe40002784470 */
[----:B------:R-:W-:Y:S01]  /*0350*/  ISETP.GT.U32.OR P5, PT, R16, 0x29f, P5 ;  /* 0x0000029f1000780c */ /* 0x000fe20002fa4470 */
[----:B------:R-:W2:Y:S01]  /*0360*/  @P0 LDC.64 R42, c[0x0][0x220] ;  /* 0x00008800ff2a0b82 */ /* 0x000ea20000000a00 */
[----:B------:R-:W-:Y:S02]  /*0370*/  SHF.R.S32.HI R35, RZ, 0x1f, R22 ;  /* 0x0000001fff237819 */ /* 0x000fe40000011416 */
[----:B------:R-:W-:Y:S02]  /*0380*/  SHF.R.S32.HI R37, RZ, 0x1f, R23 ;  /* 0x0000001fff257819 */ /* 0x000fe40000011417 */
[----:B------:R-:W-:-:S02]  /*0390*/  SHF.R.S32.HI R39, RZ, 0x1f, R24 ;  /* 0x0000001fff277819 */ /* 0x000fc40000011418 */
[----:B0-----:R-:W-:-:S03]  /*03a0*/  IABS R5, R6 ;  /* 0x0000000600057213 */ /* 0x001fc60000000000 */
[----:B------:R-:W0:Y:S01]  /*03b0*/  @!P4 LDC.64 R44, c[0x0][0x270] ;  /* 0x00009c00ff2ccb82 */ /* 0x000e220000000a00 */
[----:B------:R-:W3:Y:S07]  /*03c0*/  I2F.RP R0, R5 ;  /* 0x0000000500007306 */ /* 0x000eee0000209400 */
[----:B----4-:R-:W4:Y:S01]  /*03d0*/  @!P4 LDC.64 R40, c[0x0][0x220] ;  /* 0x00008800ff28cb82 */ /* 0x010f220000000a00 */
[----:B---3--:R-:W3:Y:S07]  /*03e0*/  MUFU.RCP R0, R0 ;  /* 0x0000000000007308 */ /* 0x008eee0000001000 */
[----:B------:R-:W5:Y:S01]  /*03f0*/  @!P5 LDC.64 R14, c[0x0][0x220] ;  /* 0x00008800ff0edb82 */ /* 0x000f620000000a00 */
[----:B---3--:R-:W-:-:S04]  /*0400*/  IADD3 R2, R0, 0xffffffe, RZ ;  /* 0x0ffffffe00027810 */ /* 0x008fc80007ffe0ff */
        /* <DEDUP_REMOVED lines=44> */
[----:B------:R-:W-:-:S05]  /*06d0*/  @P0 IMAD.WIDE.U32 R6, R17, R8, R12 ;  /* 0x0000000811060225 */ /* 0x000fca00078e000c */
[----:B------:R-:W-:Y:S01]  /*06e0*/  @P0 IADD3 R0, R7, R9, RZ ;  /* 0x0000000907000210 */ /* 0x000fe20007ffe0ff */
[----:B0-----:R-:W-:Y:S01]  /*06f0*/  @!P4 IMAD R7, R29, R44, RZ ;  /* 0x0000002c1d07c224 */ /* 0x001fe200078e02ff */
[----:B--2---:R-:W-:Y:S02]  /*0700*/  @P0 LEA R8, P1, R6, R42, 0x1 ;  /* 0x0000002a06080211 */ /* 0x004fe400078208ff */
[----:B------:R-:W-:Y:S01]  /*0710*/  @!P4 MOV R42, R2 ;  /* 0x00000002002ac202 */ /* 0x000fe20000000f00 */
[----:B------:R-:W-:Y:S01]  /*0720*/  @!P4 IMAD R45, R20, R45, R7 ;  /* 0x0000002d142dc224 */ /* 0x000fe200078e0207 */
[----:B------:R-:W-:Y:S02]  /*0730*/  @P0 LEA.HI.X R9, R6, R43, R0, 0x1, P1 ;  /* 0x0000002b06090211 */ /* 0x000fe400008f0c00 */
[----:B------:R-:W-:Y:S01]  /*0740*/  @!P4 MOV R43, R13 ;  /* 0x0000000d002bc202 */ /* 0x000fe20000000f00 */
[----:B------:R-:W0:Y:S01]  /*0750*/  @!P3 LDC.64 R6, c[0x0][0x220] ;  /* 0x00008800ff06bb82 */ /* 0x000e220000000a00 */
[----:B------:R-:W-:Y:S01]  /*0760*/  ISETP.GE.U32.AND P1, PT, R24, UR16, PT ;  /* 0x0000001018007c0c */ /* 0x000fe2000bf26070 */
[----:B---3--:R-:W-:-:S03]  /*0770*/  @!P5 IMAD R0, R31, R4, RZ ;  /* 0x000000041f00d224 */ /* 0x008fc600078e02ff */
[----:B------:R-:W-:Y:S01]  /*0780*/  ISETP.GE.AND.EX P1, PT, R39, UR17, PT, P1 ;  /* 0x0000001127007c0c */ /* 0x000fe2000bf26310 */
[----:B------:R-:W-:-:S03]  /*0790*/  @!P4 IMAD.WIDE.U32 R42, R20, R44, R42 ;  /* 0x0000002c142ac225 */ /* 0x000fc600078e002a */
[----:B------:R-:W-:Y:S01]  /*07a0*/  ISETP.GT.U32.OR P1, PT, R16, 0x29f, P1 ;  /* 0x0000029f1000780c */ /* 0x000fe20000f24470 */
[----:B------:R-:W-:Y:S01]  /*07b0*/  @!P5 IMAD R49, R21, R5, R0 ;  /* 0x000000051531d224 */ /* 0x000fe200078e0200 */
[----:B------:R-:W-:Y:S01]  /*07c0*/  @!P4 IADD3 R0, R43, R45, RZ ;  /* 0x0000002d2b00c210 */ /* 0x000fe20007ffe0ff */
[----:B------:R-:W-:Y:S01]  /*07d0*/  @!P5 IMAD.WIDE.U32 R46, R21, R4, R46 ;  /* 0x00000004152ed225 */ /* 0x000fe200078e002e */
[C---:B----4-:R-:W-:Y:S01]  /*07e0*/  @!P4 LEA R44, P6, R42.reuse, R40, 0x1 ;  /* 0x000000282a2cc211 */ /* 0x050fe200078c08ff */
[----:B------:R-:W2:Y:S03]  /*07f0*/  @!P2 LDC.64 R4, c[0x0][0x270] ;  /* 0x00009c00ff04ab82 */ /* 0x000ea60000000a00 */
[----:B------:R-:W-:Y:S02]  /*0800*/  @!P4 LEA.HI.X R45, R42, R41, R0, 0x1, P6 ;  /* 0x000000292a2dc211 */ /* 0x000fe400030f0c00 */
[----:B-----5:R-:W-:Y:S01]  /*0810*/  @!P5 LEA R48, P6, R46, R14, 0x1 ;  /* 0x0000000e2e30d211 */ /* 0x020fe200078c08ff */
[----:B-1----:R-:W-:Y:S01]  /*0820*/  @!P3 IMAD R14, R35, R10, RZ ;  /* 0x0000000a230eb224 */ /* 0x002fe200078e02ff */
[----:B------:R-:W-:Y:S01]  /*0830*/  @!P5 IADD3 R0, R47, R49, RZ ;  /* 0x000000312f00d210 */ /* 0x000fe20007ffe0ff */
[----:B------:R-:W1:Y:S01]  /*0840*/  @!P2 LDC.64 R42, c[0x0][0x220] ;  /* 0x00008800ff2aab82 */ /* 0x000e620000000a00 */
[----:B------:R-:W-:Y:S01]  /*0850*/  MOV R30, RZ ;  /* 0x000000ff001e7202 */ /* 0x000fe20000000f00 */
[----:B------:R-:W-:Y:S01]  /*0860*/  @!P3 IMAD R47, R22, R11, R14 ;  /* 0x0000000b162fb224 */ /* 0x000fe200078e020e */
[----:B------:R-:W-:Y:S01]  /*0870*/  @!P5 LEA.HI.X R49, R46, R15, R0, 0x1, P6 ;  /* 0x0000000f2e31d211 */ /* 0x000fe200030f0c00 */
[----:B------:R3:W4:Y:S01]  /*0880*/  @!P4 LDG.E R28, desc[UR10][R44.64] ;  /* 0x0000000a2c1cc981 */ /* 0x000722000c1e1900 */
[----:B------:R-:W-:-:S02]  /*0890*/  @!P3 MOV R14, R2 ;  /* 0x00000002000eb202 */ /* 0x000fc40000000f00 */
[----:B------:R-:W-:Y:S01]  /*08a0*/  @!P3 MOV R15, R13 ;  /* 0x0000000d000fb202 */ /* 0x000fe20000000f00 */
[----:B------:R5:W4:Y:S01]  /*08b0*/  @!P5 LDG.E R30, desc[UR10][R48.64] ;  /* 0x0000000a301ed981 */ /* 0x000b22000c1e1900 */
[----:B------:R-:W-:Y:S01]  /*08c0*/  SHF.R.S32.HI R41, RZ, 0x1f, R25 ;  /* 0x0000001fff297819 */ /* 0x000fe20000011419 */
[----:B------:R-:W-:-:S03]  /*08d0*/  @!P3 IMAD.WIDE.U32 R10, R22, R10, R14 ;  /* 0x0000000a160ab225 */ /* 0x000fc600078e000e */
[----:B------:R-:W5:Y:S01]  /*08e0*/  @!P1 LDC.64 R14, c[0x0][0x270] ;  /* 0x00009c00ff0e9b82 */ /* 0x000f620000000a00 */
[----:B---3--:R-:W-:Y:S01]  /*08f0*/  @!P2 MOV R44, R2 ;  /* 0x00000002002ca202 */ /* 0x008fe20000000f00 */
[----:B--2---:R-:W-:Y:S01]  /*0900*/  @!P2 IMAD R32, R37, R4, RZ ;  /* 0x000000042520a224 */ /* 0x004fe200078e02ff */
[----:B------:R-:W-:Y:S02]  /*0910*/  @!P2 MOV R45, R13 ;  /* 0x0000000d002da202 */ /* 0x000fe40000000f00 */
[----:B------:R-:W-:Y:S02]  /*0920*/  ISETP.GE.U32.AND P4, PT, R25, UR16, PT ;  /* 0x0000001019007c0c */ /* 0x000fe4000bf86070 */
[----:B------:R-:W-:Y:S01]  /*0930*/  @!P3 IADD3 R0, R11, R47, RZ ;  /* 0x0000002f0b00b210 */ /* 0x000fe20007ffe0ff */
[C---:B------:R-:W-:Y:S01]  /*0940*/  @!P2 IMAD R11, R23.reuse, R5, R32 ;  /* 0x00000005170ba224 */ /* 0x040fe200078e0220 */
[C---:B0-----:R-:W-:Y:S01]  /*0950*/  @!P3 LEA R6, P5, R10.reuse, R6, 0x1 ;  /* 0x000000060a06b211 */ /* 0x041fe200078a08ff */
[----:B------:R-:W-:Y:S01]  /*0960*/  @!P2 IMAD.WIDE.U32 R44, R23, R4, R44 ;  /* 0x00000004172ca225 */ /* 0x000fe200078e002c */
[----:B------:R-:W-:Y:S01]  /*0970*/  ISETP.GE.AND.EX P4, PT, R41, UR17, PT, P4 ;  /* 0x0000001129007c0c */ /* 0x000fe2000bf86340 */
[----:B------:R-:W0:Y:S01]  /*0980*/  @!P1 LDC.64 R4, c[0x0][0x220] ;  /* 0x00008800ff049b82 */ /* 0x000e220000000a00 */
[----:B------:R-:W-:-:S02]  /*0990*/  @!P3 LEA.HI.X R7, R10, R7, R0, 0x1, P5 ;  /* 0x000000070a07b211 */ /* 0x000fc400028f0c00 */
[----:B------:R-:W-:Y:S02]  /*09a0*/  ISETP.GT.U32.OR P4, PT, R16, 0x29f, P4 ;  /* 0x0000029f1000780c */ /* 0x000fe40002784470 */
[----:B------:R-:W-:Y:S02]  /*09b0*/  @!P2 IADD3 R0, R45, R11, RZ ;  /* 0x0000000b2d00a210 */ /* 0x000fe40007ffe0ff */
[----:B-1----:R-:W-:-:S04]  /*09c0*/  @!P2 LEA R10, P5, R44, R42, 0x1 ;  /* 0x0000002a2c0aa211 */ /* 0x002fc800078a08ff */
[----:B------:R-:W-:Y:S02]  /*09d0*/  @!P2 LEA.HI.X R11, R44, R43, R0, 0x1, P5 ;  /* 0x0000002b2c0ba211 */ /* 0x000fe400028f0c00 */
[----:B------:R-:W-:Y:S02]  /*09e0*/  SHF.R.S32.HI R43, RZ, 0x1f, R26 ;  /* 0x0000001fff2b7819 */ /* 0x000fe4000001141a */
[----:B------:R-:W-:Y:S01]  /*09f0*/  ISETP.GE.U32.AND P5, PT, R26, UR16, PT ;  /* 0x000000101a007c0c */ /* 0x000fe2000bfa6070 */
[----:B------:R-:W1:Y:S03]  /*0a00*/  @!P4 LDC.64 R44, c[0x0][0x270] ;  /* 0x00009c00ff2ccb82 */ /* 0x000e660000000a00 */
[----:B------:R-:W-:Y:S01]  /*0a10*/  ISETP.GE.AND.EX P5, PT, R43, UR17, PT, P5 ;  /* 0x000000112b007c0c */ /* 0x000fe2000bfa6350 */
[----:B-----5:R-:W-:Y:S01]  /*0a20*/  @!P1 IMAD R0, R39, R14, RZ ;  /* 0x0000000e27009224 */ /* 0x020fe200078e02ff */
[----:B------:R-:W-:-:S02]  /*0a30*/  @!P1 MOV R46, R2 ;  /* 0x00000002002e9202 */ /* 0x000fc40000000f00 */
[----:B------:R-:W-:Y:S02]  /*0a40*/  @!P1 MOV R47, R13 ;  /* 0x0000000d002f9202 */ /* 0x000fe40000000f00 */
[----:B------:R-:W-:Y:S01]  /*0a50*/  ISETP.GT.U32.OR P5, PT, R16, 0x29f, P5 ;  /* 0x0000029f1000780c */ /* 0x000fe20002fa4470 */
[C---:B------:R-:W-:Y:S01]  /*0a60*/  @!P1 IMAD R49, R24.reuse, R15, R0 ;  /* 0x0000000f18319224 */ /* 0x040fe200078e0200 */
[----:B------:R-:W-:Y:S01]  /*0a70*/  HFMA2.MMA R32, -RZ, RZ, 0, 0 ;  /* 0x00000000ff207435 */ /* 0x000fe200000001ff */
[----:B------:R-:W-:-:S05]  /*0a80*/  @!P1 IMAD.WIDE.U32 R14, R24, R14, R46 ;  /* 0x0000000e180e9225 */ /* 0x000fca00078e002e */
[----:B------:R-:W-:Y:S02]  /*0a90*/  @!P1 IADD3 R0, R15, R49, RZ ;  /* 0x000000310f009210 */ /* 0x000fe40007ffe0ff */
[----:B------:R-:W2:Y:S02]  /*0aa0*/  @!P4 LDC.64 R48, c[0x0][0x220] ;  /* 0x00008800ff30cb82 */ /* 0x000ea40000000a00 */
[----:B------:R2:W3:Y:S01]  /*0ab0*/  @P0 LDG.E R32, desc[UR10][R8.64] ;  /* 0x0000000a08200981 */ /* 0x0004e2000c1e1900 */
[----:B0-----:R-:W-:-:S05]  /*0ac0*/  @!P1 LEA R4, P6, R14, R4, 0x1 ;  /* 0x000000040e049211 */ /* 0x001fca00078c08ff */
[----:B------:R-:W0:Y:S01]  /*0ad0*/  @!P5 LDC.64 R46, c[0x0][0x270] ;  /* 0x00009c00ff2edb82 */ /* 0x000e220000000a00 */
[----:B------:R-:W-:Y:S01]  /*0ae0*/  @!P1 LEA.HI.X R5, R14, R5, R0, 0x1, P6 ;  /* 0x000000050e059211 */ /* 0x000fe200030f0c00 */
[----:B-1----:R-:W-:Y:S01]  /*0af0*/  @!P4 IMAD R0, R41, R44, RZ ;  /* 0x0000002c2900c224 */ /* 0x002fe200078e02ff */
[----:B------:R-:W-:Y:S02]  /*0b00*/  @!P4 MOV R50, R2 ;  /* 0x000000020032c202 */ /* 0x000fe40000000f00 */
[----:B------:R-:W-:Y:S01]  /*0b10*/  @!P4 MOV R51, R13 ;  /* 0x0000000d0033c202 */ /* 0x000fe20000000f00 */
[C---:B------:R-:W-:Y:S01]  /*0b20*/  @!P4 IMAD R53, R25.reuse, R45, R0 ;  /* 0x0000002d1935c224 */ /* 0x040fe200078e0200 */
[----:B------:R-:W-:Y:S01]  /*0b30*/  CS2R R14, SRZ ;  /* 0x00000000000e7805 */ /* 0x000fe2000001ff00 */
[----:B------:R-:W-:Y:S02]  /*0b40*/  @!P4 IMAD.WIDE.U32 R50, R25, R44, R50 ;  /* 0x0000002c1932c225 */ /* 0x000fe400078e0032 */
[----:B------:R-:W1:Y:S03]  /*0b50*/  @!P5 LDC.64 R44, c[0x0][0x220] ;  /* 0x00008800ff2cdb82 */ /* 0x000e660000000a00 */
[----:B------:R-:W5:Y:S01]  /*0b60*/  @!P2 LDG.E R14, desc[UR10][R10.64] ;  /* 0x0000000a0a0ea981 */ /* 0x000f62000c1e1900 */
[----:B------:R-:W-:-:S03]  /*0b70*/  @!P4 IADD3 R0, R51, R53, RZ ;  /* 0x000000353300c210 */ /* 0x000fc60007ffe0ff */
[----:B------:R0:W5:Y:S01]  /*0b80*/  @!P3 LDG.E R15, desc[UR10][R6.64] ;  /* 0x0000000a060fb981 */ /* 0x000162000c1e1900 */
[----:B--2---:R-:W-:-:S04]  /*0b90*/  @!P4 LEA R8, P2, R50, R48, 0x1 ;  /* 0x000000303208c211 */ /* 0x004fc800078408ff */
[----:B------:R-:W-:Y:S01]  /*0ba0*/  @!P4 LEA.HI.X R9, R50, R49, R0, 0x1, P2 ;  /* 0x000000313209c211 */ /* 0x000fe200010f0c00 */
[----:B------:R-:W-:Y:S01]  /*0bb0*/  HFMA2.MMA R0, -RZ, RZ, 0, 0 ;  /* 0x00000000ff007435 */ /* 0x000fe200000001ff */
[----:B0-----:R-:W-:Y:S01]  /*0bc0*/  @!P5 IMAD R6, R43, R46, RZ ;  /* 0x0000002e2b06d224 */ /* 0x001fe200078e02ff */
[----:B------:R-:W-:-:S03]  /*0bd0*/  @!P5 MOV R7, R13 ;  /* 0x0000000d0007d202 */ /* 0x000fc60000000f00 */
[----:B------:R-:W-:Y:S01]  /*0be0*/  @!P5 IMAD R49, R26, R47, R6 ;  /* 0x0000002f1a31d224 */ /* 0x000fe200078e0206 */
[----:B------:R-:W-:Y:S01]  /*0bf0*/  @!P5 MOV R6, R2 ;  /* 0x000000020006d202 */ /* 0x000fe20000000f00 */
[----:B------:R-:W-:-:S03]  /*0c00*/  HFMA2.MMA R34, -RZ, RZ, 0, 0 ;  /* 0x00000000ff227435 */ /* 0x000fc600000001ff */
[----:B------:R0:W2:Y:S01]  /*0c10*/  @!P1 LDG.E R0, desc[UR10][R4.64] ;  /* 0x0000000a04009981 */ /* 0x0000a2000c1e1900 */
[----:B------:R-:W-:Y:S01]  /*0c20*/  @!P5 IMAD.WIDE.U32 R46, R26, R46, R6 ;  /* 0x0000002e1a2ed225 */ /* 0x000fe200078e0006 */
[----:B------:R-:W-:-:S04]  /*0c30*/  MOV R36, RZ ;  /* 0x000000ff00247202 */ /* 0x000fc80000000f00 */
[----:B------:R-:W-:Y:S01]  /*0c40*/  @!P5 IADD3 R6, R47, R49, RZ ;  /* 0x000000312f06d210 */ /* 0x000fe20007ffe0ff */
[----:B------:R0:W2:Y:S01]  /*0c50*/  @!P4 LDG.E R34, desc[UR10][R8.64] ;  /* 0x0000000a0822c981 */ /* 0x0000a2000c1e1900 */
[----:B-1----:R-:W-:-:S04]  /*0c60*/  @!P5 LEA R44, P1, R46, R44, 0x1 ;  /* 0x0000002c2e2cd211 */ /* 0x002fc800078208ff */
[----:B------:R-:W-:-:S05]  /*0c70*/  @!P5 LEA.HI.X R45, R46, R45, R6, 0x1, P1 ;  /* 0x0000002d2e2dd211 */ /* 0x000fca00008f0c06 */
[----:B------:R-:W2:Y:S01]  /*0c80*/  @!P5 LDG.E R36, desc[UR10][R44.64] ;  /* 0x0000000a2c24d981 */ /* 0x000ea2000c1e1900 */
[----:B------:R-:W-:Y:S01]  /*0c90*/  ISETP.GT.AND P1, PT, R38, 0x1e, PT ;  /* 0x0000001e2600780c */ /* 0x000fe20003f24270 */
[--C-:B----4-:R-:W-:Y:S02]  /*0ca0*/  HADD2.F32 R11, -RZ, R28.reuse.H1_H1 ;  /* 0x3000001cff0b7230 */ /* 0x110fe40000004100 */
[----:B0-----:R-:W-:Y:S02]  /*0cb0*/  HADD2.F32 R4, -RZ, R28.H0_H0 ;  /* 0x2000001cff047230 */ /* 0x001fe40000004100 */
[--C-:B------:R-:W-:Y:S02]  /*0cc0*/  HADD2.F32 R47, -RZ, R30.reuse.H1_H1 ;  /* 0x3000001eff2f7230 */ /* 0x100fe40000004100 */
[----:B------:R-:W-:Y:S01]  /*0cd0*/  FMUL.FTZ R9, R11, R11 ;  /* 0x0000000b0b097220 */ /* 0x000fe20000410000 */
[----:B------:R-:W-:Y:S02]  /*0ce0*/  HADD2.F32 R8, -RZ, R30.H0_H0 ;  /* 0x2000001eff087230 */ /* 0x000fe40000004100 */
[----:B---3--:R-:W-:-:S02]  /*0cf0*/  HADD2.F32 R7, -RZ, R32.H1_H1 ;  /* 0x30000020ff077230 */ /* 0x008fc40000004100 */
        /* <DEDUP_REMOVED lines=27> */
[--C-:B--2---:R-:W-:Y:S02]  /*0eb0*/  HADD2.F32 R8, -RZ, R0.reuse.H1_H1 ;  /* 0x30000000ff087230 */ /* 0x104fe40000004100 */
[----:B------:R-:W-:Y:S02]  /*0ec0*/  HADD2.F32 R5, -RZ, R0.H0_H0 ;  /* 0x20000000ff057230 */ /* 0x000fe40000004100 */
[----:B------:R-:W-:Y:S01]  /*0ed0*/  FADD.FTZ R6, R6, R9 ;  /* 0x0000000906067221 */ /* 0x000fe20000010000 */
[----:B------:R-:W-:Y:S01]  /*0ee0*/  FADD.FTZ R4, R4, R7 ;  /* 0x0000000704047221 */ /* 0x000fe20000010000 */
[----:B------:R-:W-:Y:S01]  /*0ef0*/  FMUL.FTZ R10, R8, R8 ;  /* 0x00000008080a7220 */ /* 0x000fe20000410000 */
[----:B------:R-:W-:Y:S01]  /*0f00*/  FADD.FTZ R7, R5, R8 ;  /* 0x0000000805077221 */ /* 0x000fe20000010000 */
[----:B------:R-:W-:-:S02]  /*0f10*/  HADD2.F32 R9, -RZ, R34.H1_H1 ;  /* 0x30000022ff097230 */ /* 0x000fc40000004100 */
[----:B------:R-:W-:Y:S01]  /*0f20*/  FFMA.FTZ R5, R5, R5, R10 ;  /* 0x0000000505057223 */ /* 0x000fe2000001000a */
[----:B------:R-:W-:Y:S02]  /*0f30*/  HADD2.F32 R8, -RZ, R34.H0_H0 ;  /* 0x20000022ff087230 */ /* 0x000fe40000004100 */
[----:B------:R-:W-:Y:S01]  /*0f40*/  FADD.FTZ R6, R6, R7 ;  /* 0x0000000706067221 */ /* 0x000fe20000010000 */
[----:B------:R-:W-:Y:S01]  /*0f50*/  FMUL.FTZ R7, R9, R9 ;  /* 0x0000000909077220 */ /* 0x000fe20000410000 */
[----:B------:R-:W-:Y:S01]  /*0f60*/  FADD.FTZ R4, R4, R5 ;  /* 0x0000000504047221 */ /* 0x000fe20000010000 */
[--C-:B------:R-:W-:Y:S02]  /*0f70*/  HADD2.F32 R10, -RZ, R36.reuse.H1_H1 ;  /* 0x30000024ff0a7230 */ /* 0x100fe40000004100 */
[C---:B------:R-:W-:Y:S01]  /*0f80*/  FFMA.FTZ R7, R8.reuse, R8, R7 ;  /* 0x0000000808077223 */ /* 0x040fe20000010007 */
[----:B------:R-:W-:Y:S02]  /*0f90*/  HADD2.F32 R5, -RZ, R36.H0_H0 ;  /* 0x20000024ff057230 */ /* 0x000fe40000004100 */
[----:B------:R-:W-:Y:S01]  /*0fa0*/  FADD.FTZ R9, R8, R9 ;  /* 0x0000000908097221 */ /* 0x000fe20000010000 */
[----:B------:R-:W-:Y:S01]  /*0fb0*/  FMUL.FTZ R8, R10, R10 ;  /* 0x0000000a0a087220 */ /* 0x000fe20000410000 */
[----:B------:R-:W-:Y:S01]  /*0fc0*/  FADD.FTZ R4, R4, R7 ;  /* 0x0000000704047221 */ /* 0x000fe20000010000 */
[C---:B------:R-:W-:Y:S01]  /*0fd0*/  FADD.FTZ R7, R5.reuse, R10 ;  /* 0x0000000a05077221 */ /* 0x040fe20000010000 */
[----:B------:R-:W-:Y:S01]  /*0fe0*/  FADD.FTZ R6, R6, R9 ;  /* 0x0000000906067221 */ /* 0x000fe20000010000 */
[----:B------:R-:W-:-:S03]  /*0ff0*/  FFMA.FTZ R5, R5, R5, R8 ;  /* 0x0000000505057223 */ /* 0x000fc60000010008 */
[----:B------:R-:W-:Y:S01]  /*1000*/  FADD.FTZ R6, R6, R7 ;  /* 0x0000000706067221 */ /* 0x000fe20000010000 */
[----:B------:R-:W-:-:S04]  /*1010*/  FADD.FTZ R4, R4, R5 ;  /* 0x0000000504047221 */ /* 0x000fc80000010000 */
        /* <DEDUP_REMOVED lines=45> */
[----:B------:R-:W-:Y:S02]  /*12f0*/  FADD.FTZ R40, R4, R7 ;  /* 0x0000000704287221 */ /* 0x000fe40000010000 */
[----:B------:R-:W2:Y:S01]  /*1300*/  LDS.128 R4, [UR7+0x50] ;  /* 0x00005007ff047984 */ /* 0x000ea20008000c00 */
        /* <DEDUP_REMOVED lines=33> */
[----:B------:R-:W-:-:S03]  /*1520*/  FADD.FTZ R40, R40, R11 ;  /* 0x0000000b28287221 */ /* 0x000fc60000010000 */
[----:B--2---:R-:W-:Y:S01]  /*1530*/  FADD.FTZ R47, R47, R4 ;  /* 0x000000042f2f7221 */ /* 0x004fe20000010000 */
[----:B------:R-:W-:-:S03]  /*1540*/  FADD.FTZ R40, R40, R5 ;  /* 0x0000000528287221 */ /* 0x000fc60000010000 */
[----:B0-----:R-:W-:Y:S01]  /*1550*/  FADD.FTZ R44, R47, R6 ;  /* 0x000000062f2c7221 */ /* 0x001fe20000010000 */
[----:B------:R-:W-:-:S07]  /*1560*/  FADD.FTZ R45, R40, R7 ;  /* 0x00000007282d7221 */ /* 0x000fce0000010000 */
.L_x_2594:
[----:B------:R-:W-:Y:S05]  /*1570*/  BSYNC B0 ;  /* 0x0000000000007941 */ /* 0x000fea0003800000 */
.L_x_2593:
[----:B------:R-:W1:Y:S02]  /*1580*/  LDC R8, c[0x0][0xc] ;  /* 0x00000300ff087b82 */ /* 0x000e640000000800 */
[----:B-1----:R-:W-:-:S13]  /*1590*/  ISETP.GE.U32.AND P1, PT, R8, 0x2, PT ;  /* 0x000000020800780c */ /* 0x002fda0003f26070 */
[----:B------:R-:W-:Y:S05]  /*15a0*/  @!P1 BRA `(.L_x_2595) ;  /* 0x0000000800909947 */ /* 0x000fea0003800000 */
[----:B------:R-:W-:Y:S05]  /*15b0*/  @P3 BRA `(.L_x_2596) ;  /* 0x00000000007c3947 */ /* 0x000fea0003800000 */
[----:B------:R-:W1:Y:S01]  /*15c0*/  S2R R4, SR_CTAID.Y ;  /* 0x0000000000047919 */ /* 0x000e620000002600 */
[----:B------:R-:W2:Y:S01]  /*15d0*/  LDC R47, c[0x0][0x10] ;  /* 0x00000400ff2f7b82 */ /* 0x000ea20000000800 */
[----:B------:R-:W-:Y:S02]  /*15e0*/  ULOP3.LUT UR7, UR4, 0x1, URZ, 0xc0, !UPT ;  /* 0x0000000104077892 */ /* 0x000fe4000f8ec03f */
[----:B------:R-:W-:-:S05]  /*15f0*/  ULOP3.LUT UP0, URZ, UR4, 0x2, URZ, 0xc0, !UPT ;  /* 0x00000002043f7892 */ /* 0x000fca000f80c03f */
[----:B------:R-:W3:Y:S01]  /*1600*/  LDC.64 R6, c[0x0][0x248] ;  /* 0x00009200ff067b82 */ /* 0x000ee20000000a00 */
[C---:B--2---:R-:W-:Y:S01]  /*1610*/  IMAD R9, R47.reuse, UR7, RZ ;  /* 0x000000072f097c24 */ /* 0x044fe2000f8e02ff */
[----:B------:R-:W-:Y:S01]  /*1620*/  PLOP3.LUT P1, PT, PT, PT, UP0, 0x80, 0x0 ;  /* 0x000000000000781c */ /* 0x000fe20003f2f008 */
[----:B------:R-:W-:Y:S02]  /*1630*/  UMOV UR7, 0xffffffff ;  /* 0xffffffff00077882 */ /* 0x000fe40000000000 */
[----:B------:R-:W-:Y:S01]  /*1640*/  USEL UR7, UR7, 0x1, UP0 ;  /* 0x0000000107077887 */ /* 0x000fe20008000000 */
[----:B-1----:R-:W-:Y:S01]  /*1650*/  IMAD R47, R47, UR9, R4 ;  /* 0x000000092f2f7c24 */ /* 0x002fe2000f8e0204 */
[C---:B------:R-:W-:Y:S01]  /*1660*/  IADD3 R11, R9.reuse, R4, RZ ;  /* 0x00000004090b7210 */ /* 0x040fe20007ffe0ff */
[----:B------:R-:W-:Y:S01]  /*1670*/  IMAD R9, R9, R8, RZ ;  /* 0x0000000809097224 */ /* 0x000fe200078e02ff */
[----:B------:R-:W1:Y:S04]  /*1680*/  LDC.64 R4, c[0x0][0x240] ;  /* 0x00009000ff047b82 */ /* 0x000e680000000a00 */
[----:B------:R-:W-:-:S05]  /*1690*/  SHF.L.U32 R9, R9, 0x1, RZ ;  /* 0x0000000109097819 */ /* 0x000fca00000006ff */
[----:B---3--:R-:W-:Y:S01]  /*16a0*/  IMAD.WIDE R6, R9, 0x4, R6 ;  /* 0x0000000409067825 */ /* 0x008fe200078e0206 */
[----:B------:R-:W-:-:S04]  /*16b0*/  SEL R9, R8, RZ, !P1 ;  /* 0x000000ff08097207 */ /* 0x000fc80004800000 */
[----:B------:R-:W-:Y:S01]  /*16c0*/  ISETP.NE.AND P1, PT, R9, -0x1, PT ;  /* 0xffffffff0900780c */ /* 0x000fe20003f25270 */
[----:B------:R-:W-:-:S05]  /*16d0*/  IMAD.WIDE.U32 R6, R47, 0x8, R6 ;  /* 0x000000082f067825 */ /* 0x000fca00078e0006 */
[----:B------:R2:W-:Y:S01]  /*16e0*/  STG.E.64 desc[UR10][R6.64], R44 ;  /* 0x0000002c06007986 */ /* 0x0005e2000c101b0a */
[----:B-1----:R-:W-:Y:S01]  /*16f0*/  IMAD.WIDE.U32 R4, R11, 0x4, R4 ;  /* 0x000000040b047825 */ /* 0x002fe200078e0004 */
[----:B------:R-:W-:Y:S01]  /*1700*/  MOV R11, UR7 ;  /* 0x00000007000b7c02 */ /* 0x000fe20008000f00 */
[----:B------:R-:W-:Y:S06]  /*1710*/  MEMBAR.ALL.GPU ;  /* 0x0000000000007992 */ /* 0x000fec000000a000 */
[----:B------:R-:W-:-:S00]  /*1720*/  ERRBAR ;  /* 0x00000000000079ab */ /* 0x000fc00000000000 */
[----:B------:R-:W-:Y:S06]  /*1730*/  CGAERRBAR ;  /* 0x00000000000075ab */ /* 0x000fec0000000000 */
[----:B------:R2:W-:Y:S01]  /*1740*/  REDG.E.ADD.S32.STRONG.GPU desc[UR10][R4.64], R11 ;  /* 0x0000000b0400798e */ /* 0x0005e2000c10e38a */
[----:B------:R-:W-:Y:S05]  /*1750*/  @!P1 BRA `(.L_x_2596) ;  /* 0x0000000000149947 */ /* 0x000fea0003800000 */
.L_x_2597:
[----:B--2---:R-:W2:Y:S04]  /*1760*/  LDG.E.STRONG.GPU R6, desc[UR10][R4.64] ;  /* 0x0000000a04067981 */ /* 0x004ea8000c1ef900 */
[----:B--2---:R-:W-:Y:S01]  /*1770*/  CCTL.IVALL ;  /* 0x00000000ff00798f */ /* 0x004fe20002000000 */
[----:B------:R-:W-:Y:S05]  /*1780*/  YIELD ;  /* 0x0000000000007946 */ /* 0x000fea0003800000 */
[----:B------:R-:W-:-:S13]  /*1790*/  ISETP.NE.AND P1, PT, R6, R9, PT ;  /* 0x000000090600720c */ /* 0x000fda0003f25270 */
[----:B------:R-:W-:Y:S05]  /*17a0*/  @P1 BRA `(.L_x_2597) ;  /* 0xfffffffc00ec1947 */ /* 0x000fea000383ffff */
.L_x_2596:
        /* <DEDUP_REMOVED lines=11> */
.L_x_2599:
        /* <DEDUP_REMOVED lines=51> */
[-C--:B0-----:R-:W-:Y:S02]  /*1b90*/  @!P1 IMAD R47, R4, R11.reuse, R47 ;  /* 0x0000000b042f9224 */ /* 0x081fe400078e022f */
        /* <DEDUP_REMOVED lines=15> */
.L_x_2598:
        /* <DEDUP_REMOVED lines=19> */
.L_x_2601:
[----:B------:R-:W-:Y:S05]  /*1dc0*/  BSYNC B0 ;  /* 0x0000000000007941 */ /* 0x000fea0003800000 */
.L_x_2600:
        /* <DEDUP_REMOVED lines=15> */
[-C--:B--2---:R-:W-:Y:S02]  /*1ec0*/  @!P1 IMAD R49, R6, R47.reuse, R49 ;  /* 0x0000002f06319224 */ /* 0x084fe400078e0231 */
        /* <DEDUP_REMOVED lines=18> */
.L_x_2595:
        /* <DEDUP_REMOVED lines=19> */
[----:B------:R-:W-:Y:S01]  /*2120*/  @!P1 STG.E.64 desc[UR10][R6.64], R10 ;  /* 0x0000000a06009986 */ /* 0x000fe2000c101b0a */
[----:B------:R-:W-:Y:S06]  /*2130*/  BAR.SYNC.DEFER_BLOCKING 0x0 ;  /* 0x0000000000007b1d */ /* 0x000fec0000010000 */
[----:B------:R-:W2:Y:S04]  /*2140*/  LDG.E.U16 R33, desc[UR10][R8.64] ;  /* 0x0000000a08217981 */ /* 0x000ea8000c1e1500 */
[----:B------:R1:W3:Y:S04]  /*2150*/  LDG.E.U16 R40, desc[UR10][R8.64+0x2] ;  /* 0x0000020a08287981 */ /* 0x0002e8000c1e1500 */
[----:B------:R-:W4:Y:S04]  /*2160*/  LDG.E.U16 R42, desc[UR10][R4.64] ;  /* 0x0000000a042a7981 */ /* 0x000f28000c1e1500 */
[----:B------:R5:W4:Y:S01]  /*2170*/  LDG.E.U16 R46, desc[UR10][R4.64+0x2] ;  /* 0x0000020a042e7981 */ /* 0x000b22000c1e1500 */
[----:B------:R-:W-:Y:S01]  /*2180*/  ISETP.NE.AND P6, PT, RZ, UR12, PT ;  /* 0x0000000cff007c0c */ /* 0x000fe2000bfc5270 */
[----:B-1----:R-:W-:-:S02]  /*2190*/  HADD2.F32 R8, -RZ, R32.H1_H1 ;  /* 0x30000020ff087230 */ /* 0x002fc40000004100 */
[----:B0-----:R-:W0:Y:S01]  /*21a0*/  LDS.64 R44, [UR7+0xc8] ;  /* 0x0000c807ff2c7984 */ /* 0x001e220008000a00 */
[----:B-----5:R-:W-:Y:S02]  /*21b0*/  HADD2.F32 R5, -RZ, R32.H0_H0 ;  /* 0x20000020ff057230 */ /* 0x020fe40000004100 */
[----:B0-----:R-:W-:-:S05]  /*21c0*/  FMUL.FTZ R44, R44, UR8 ;  /* 0x000000082c2c7c20 */ /* 0x001fca0008410000 */
[----:B------:R-:W-:-:S13]  /*21d0*/  R2UR UR7, R44 ;  /* 0x000000002c0772ca */ /* 0x000fda00000e0000 */
        /* <DEDUP_REMOVED lines=13> */
[----:B------:R-:W-:-:S12]  /*22b0*/  HADD2.F32 R44, -RZ, R30.H0_H0 ;  /* 0x2000001eff2c7230 */ /* 0x000fd80000004100 */
[----:B------:R-:W-:Y:S02]  /*22c0*/  @UP0 UMOV UR8, UR13 ;  /* 0x0000000d00080c82 */ /* 0x000fe40008000000 */
[----:B------:R-:W-:Y:S01]  /*22d0*/  FMUL.FTZ R5, R5, UR8 ;  /* 0x0000000805057c20 */ /* 0x000fe20008410000 */
[----:B------:R-:W-:Y:S01]  /*22e0*/  FMUL.FTZ R8, R8, UR8 ;  /* 0x0000000808087c20 */ /* 0x000fe20008410000 */
[----:B--2---:R-:W-:Y:S02]  /*22f0*/  SHF.L.U32 R4, R33, 0x10, RZ ;  /* 0x0000001021047819 */ /* 0x004fe400000006ff */
[----:B---3--:R-:W-:Y:S02]  /*2300*/  SHF.L.U32 R6, R40, 0x10, RZ ;  /* 0x0000001028067819 */ /* 0x008fe400000006ff */
[----:B----4-:R-:W-:Y:S01]  /*2310*/  SHF.L.U32 R11, R42, 0x10, RZ ;  /* 0x000000102a0b7819 */ /* 0x010fe200000006ff */
[----:B------:R-:W-:Y:S01]  /*2320*/  HADD2.F32 R42, -RZ, R28.H0_H0 ;  /* 0x2000001cff2a7230 */ /* 0x000fe20000004100 */
[----:B------:R-:W-:-:S03]  /*2330*/  SHF.L.U32 R7, R46, 0x10, RZ ;  /* 0x000000102e077819 */ /* 0x000fc600000006ff */
        /* <DEDUP_REMOVED lines=13> */
.L_x_2602:
        /* <DEDUP_REMOVED lines=14> */
.L_x_2604:
[----:B------:R-:W-:Y:S05]  /*24f0*/  BSYNC B0 ;  /* 0x0000000000007941 */ /* 0x000fea0003800000 */
.L_x_2603:
[----:B------:R-:W-:Y:S02]  /*2500*/  HADD2.F32 R10, -RZ, R14.H0_H0 ;  /* 0x2000000eff0a7230 */ /* 0x000fe40000004100 */
[----:B0-----:R-:W-:Y:S01]  /*2510*/  FADD.FTZ R5, R42, -UR7 ;  /* 0x800000072a057e21 */ /* 0x001fe20008010000 */
[----:B------:R-:W-:Y:S02]  /*2520*/  HADD2.F32 R9, -RZ, R15.H0_H0 ;  /* 0x2000000fff097230 */ /* 0x000fe40000004100 */
[----:B------:R-:W-:Y:S01]  /*2530*/  FADD.FTZ R8, R44, -UR7 ;  /* 0x800000072c087e21 */ /* 0x000fe20008010000 */
[----:B------:R-:W-:Y:S02]  /*2540*/  HADD2.F32 R33, -RZ, R0.H0_H0 ;  /* 0x20000000ff217230 */ /* 0x000fe40000004100 */
[----:B------:R-:W-:Y:S01]  /*2550*/  FADD.FTZ R10, R10, -UR7 ;  /* 0x800000070a0a7e21 */ /* 0x000fe20008010000 */
[----:B------:R-:W-:Y:S02]  /*2560*/  HADD2.F32 R40, -RZ, R34.H0_H0 ;  /* 0x20000022ff287230 */ /* 0x000fe40000004100 */
[----:B------:R-:W-:Y:S01]  /*2570*/  FADD.FTZ R9, R9, -UR7 ;  /* 0x8000000709097e21 */ /* 0x000fe20008010000 */
[----:B------:R-:W-:-:S02]  /*2580*/  HADD2.F32 R45, -RZ, R36.H0_H0 ;  /* 0x20000024ff2d7230 */ /* 0x000fc40000004100 */
        /* <DEDUP_REMOVED lines=10> */
[----:B------:R-:W-:Y:S01]  /*2630*/  FFMA.FTZ R9, R4, R10, R11 ;  /* 0x0000000a04097223 */ /* 0x000fe2000001000b */
[----:B------:R-:W-:-:S02]  /*2640*/  HADD2.F32 R10, -RZ, R28.H1_H1 ;  /* 0x3000001cff0a7230 */ /* 0x000fc40000004100 */
[C-C-:B------:R-:W-:Y:S01]  /*2650*/  FFMA.FTZ R40, R4.reuse, R5, R11.reuse ;  /* 0x0000000504287223 */ /* 0x140fe2000001000b */
[C-C-:B------:R-:W-:Y:S01]  /*2660*/  FFMA.FTZ R33, R4.reuse, R8, R11.reuse ;  /* 0x0000000804217223 */ /* 0x140fe2000001000b */
[C-C-:B------:R-:W-:Y:S01]  /*2670*/  FFMA.FTZ R32, R4.reuse, R32, R11.reuse ;  /* 0x0000002004207223 */ /* 0x140fe2000001000b */
[C-C-:B------:R-:W-:Y:S01]  /*2680*/  FFMA.FTZ R8, R4.reuse, R42, R11.reuse ;  /* 0x0000002a04087223 */ /* 0x140fe2000001000b */
[C-C-:B------:R-:W-:Y:S01]  /*2690*/  FFMA.FTZ R5, R4.reuse, R44, R11.reuse ;  /* 0x0000002c04057223 */ /* 0x140fe2000001000b */
[----:B------:R-:W-:Y:S01]  /*26a0*/  FFMA.FTZ R4, R4, R46, R11 ;  /* 0x0000002e04047223 */ /* 0x000fe2000001000b */
[----:B------:R-:W-:Y:S01]  /*26b0*/  ULDC.64 UR14, c[0x0][0x278] ;  /* 0x00009e00000e7ab9 */ /* 0x000fe20000000a00 */
[----:B------:R-:W-:Y:S01]  /*26c0*/  HADD2.F32 R11, -RZ, R30.H1_H1 ;  /* 0x3000001eff0b7230 */ /* 0x000fe20000004100 */
[----:B------:R-:W-:Y:S01]  /*26d0*/  ISETP.GE.U32.AND P1, PT, R20, UR14, PT ;  /* 0x0000000e14007c0c */ /* 0x000fe2000bf26070 */
[----:B------:R-:W-:Y:S01]  /*26e0*/  FADD.FTZ R10, R10, -UR7 ;  /* 0x800000070a0a7e21 */ /* 0x000fe20008010000 */
[----:B------:R-:W-:-:S02]  /*26f0*/  ISETP.GE.U32.AND P2, PT, R21, UR14, PT ;  /* 0x0000000e15007c0c */ /* 0x000fc4000bf46070 */
[----:B------:R-:W-:Y:S01]  /*2700*/  ISETP.GE.AND.EX P1, PT, R29, UR15, PT, P1 ;  /* 0x0000000f1d007c0c */ /* 0x000fe2000bf26310 */
[----:B------:R-:W-:Y:S01]  /*2710*/  FADD.FTZ R11, R11, -UR7 ;  /* 0x800000070b0b7e21 */ /* 0x000fe20008010000 */
[----:B------:R-:W-:Y:S01]  /*2720*/  ISETP.GE.AND.EX P2, PT, R31, UR15, PT, P2 ;  /* 0x0000000f1f007c0c */ /* 0x000fe2000bf46320 */
[----:B------:R-:W-:Y:S01]  /*2730*/  FMUL.FTZ R10, R10, UR8 ;  /* 0x000000080a0a7c20 */ /* 0x000fe20008410000 */
[C---:B------:R-:W-:Y:S01]  /*2740*/  ISETP.GT.U32.OR P1, PT, R16.reuse, 0x29f, P1 ;  /* 0x0000029f1000780c */ /* 0x040fe20000f24470 */
        /* <DEDUP_REMOVED lines=14> */
.L_x_2605:
        /* <DEDUP_REMOVED lines=14> */
.L_x_2607:
[----:B------:R-:W-:Y:S05]  /*2910*/  BSYNC B0 ;  /* 0x0000000000007941 */ /* 0x000fea0003800000 */
.L_x_2606:
        /* <DEDUP_REMOVED lines=12> */
.L_x_2608:
        /* <DEDUP_REMOVED lines=14> */
.L_x_2610:
[----:B------:R-:W-:Y:S05]  /*2ac0*/  BSYNC B0 ;  /* 0x0000000000007941 */ /* 0x000fea0003800000 */
.L_x_2609:
[----:B------:R-:W-:Y:S01]  /*2ad0*/  HADD2.F32 R15, -RZ, R15.H1_H1 ;  /* 0x3000000fff0f7230 */ /* 0x000fe20000004100 */
[----:B------:R-:W-:Y:S01]  /*2ae0*/  ISETP.GE.U32.AND P5, PT, R22, UR14, PT ;  /* 0x0000000e16007c0c */ /* 0x000fe2000bfa6070 */
[----:B-1----:R-:W-:Y:S01]  /*2af0*/  HADD2.F32 R11, -RZ, R14.H1_H1 ;  /* 0x3000000eff0b7230 */ /* 0x002fe20000004100 */
[----:B------:R-:W-:Y:S01]  /*2b00*/  ISETP.GE.U32.AND P1, PT, R23, UR14, PT ;  /* 0x0000000e17007c0c */ /* 0x000fe2000bf26070 */
[----:B------:R-:W-:Y:S02]  /*2b10*/  HADD2.F32 R14, -RZ, R0.H1_H1 ;  /* 0x30000000ff0e7230 */ /* 0x000fe40000004100 */
[----:B------:R-:W-:Y:S01]  /*2b20*/  FADD.FTZ R0, R15, -UR7 ;  /* 0x800000070f007e21 */ /* 0x000fe20008010000 */
[----:B------:R-:W-:Y:S02]  /*2b30*/  HADD2.F32 R34, -RZ, R34.H1_H1 ;  /* 0x30000022ff227230 */ /* 0x000fe40000004100 */
[----:B------:R-:W-:Y:S01]  /*2b40*/  FADD.FTZ R11, R11, -UR7 ;  /* 0x800000070b0b7e21 */ /* 0x000fe20008010000 */
[----:B0-----:R-:W-:Y:S01]  /*2b50*/  HADD2.F32 R28, -RZ, R36.H1_H1 ;  /* 0x30000024ff1c7230 */ /* 0x001fe20000004100 */
[----:B------:R-:W-:Y:S01]  /*2b60*/  ISETP.GE.U32.AND P2, PT, R24, UR14, PT ;  /* 0x0000000e18007c0c */ /* 0x000fe2000bf46070 */
[----:B------:R-:W-:Y:S01]  /*2b70*/  FADD.FTZ R14, R14, -UR7 ;  /* 0x800000070e0e7e21 */ /* 0x000fe20008010000 */
[----:B------:R-:W-:Y:S01]  /*2b80*/  ISETP.GE.U32.AND P3, PT, R25, UR14, PT ;  /* 0x0000000e19007c0c */ /* 0x000fe2000bf66070 */
[----:B------:R-:W-:Y:S01]  /*2b90*/  FADD.FTZ R15, R34, -UR7 ;  /* 0x80000007220f7e21 */ /* 0x000fe20008010000 */
[----:B------:R-:W-:Y:S01]  /*2ba0*/  ISETP.GE.U32.AND P4, PT, R26, UR14, PT ;  /* 0x0000000e1a007c0c */ /* 0x000fe2000bf86070 */
        /* <DEDUP_REMOVED lines=12> */
[--C-:B------:R-:W-:Y:S01]  /*2c70*/  FFMA.FTZ R15, R6, R14, R7.reuse ;  /* 0x0000000e060f7223 */ /* 0x100fe20000010007 */
[----:B------:R-:W-:Y:S01]  /*2c80*/  ISETP.GT.U32.OR P5, PT, R16, 0x29f, P5 ;  /* 0x0000029f1000780c */ /* 0x000fe20002fa4470 */
[--C-:B------:R-:W-:Y:S01]  /*2c90*/  FFMA.FTZ R0, R6, R0, R7.reuse ;  /* 0x0000000006007223 */ /* 0x100fe20000010007 */
[----:B------:R-:W-:Y:S01]  /*2ca0*/  ISETP.GT.U32.OR P1, PT, R16, 0x29f, P1 ;  /* 0x0000029f1000780c */ /* 0x000fe20000f24470 */
[--C-:B------:R-:W-:Y:S01]  /*2cb0*/  FFMA.FTZ R11, R6, R28, R7.reuse ;  /* 0x0000001c060b7223 */ /* 0x100fe20000010007 */
[----:B------:R-:W-:Y:S01]  /*2cc0*/  ISETP.GT.U32.OR P2, PT, R16, 0x29f, P2 ;  /* 0x0000029f1000780c */ /* 0x000fe20001744470 */
[----:B------:R-:W-:Y:S01]  /*2cd0*/  FFMA.FTZ R31, R6, R10, R7 ;  /* 0x0000000a061f7223 */ /* 0x000fe20000010007 */
        /* <DEDUP_REMOVED lines=13> */
.L_x_2611:
        /* <DEDUP_REMOVED lines=14> */
.L_x_2613:
[----:B------:R-:W-:Y:S05]  /*2e90*/  BSYNC B0 ;  /* 0x0000000000007941 */ /* 0x000fea0003800000 */
.L_x_2612:
        /* <DEDUP_REMOVED lines=11> */
.L_x_2614:
        /* <DEDUP_REMOVED lines=14> */
.L_x_2616:
[----:B------:R-:W-:Y:S05]  /*3030*/  BSYNC B0 ;  /* 0x0000000000007941 */ /* 0x000fea0003800000 */
.L_x_2615:
        /* <DEDUP_REMOVED lines=11> */
.L_x_2617:
[----:B------:R-:W-:Y:S04]  /*30f0*/  BSSY B0, `(.L_x_2618) ;  /* 0x000000e000007945 */ /* 0x000fe80003800000 */
[----:B------:R-:W-:Y:S05]  /*3100*/  @P2 BRA `(.L_x_2619) ;  /* 0x0000000000302947 */ /* 0x000fea0003800000 */
[----:B------:R-:W-:Y:S01]  /*3110*/  ULDC.64 UR14, c[0x0][0x270] ;  /* 0x00009c00000e7ab9 */ /* 0x000fe20000000a00 */
[----:B01----:R-:W-:Y:S01]  /*3120*/  MOV R6, R2 ;  /* 0x0000000200067202 */ /* 0x003fe20000000f00 */
        /* <DEDUP_REMOVED lines=10> */
.L_x_2619:
[----:B------:R-:W-:Y:S05]  /*31d0*/  BSYNC B0 ;  /* 0x0000000000007941 */ /* 0x000fea0003800000 */
.L_x_2618:
[----:B------:R-:W-:Y:S05]  /*31e0*/  @!P6 BRA `(.L_x_2620) ;  /* 0x000000000028e947 */ /* 0x000fea0003800000 */
        /* <DEDUP_REMOVED lines=10> */
.L_x_2620:
[----:B------:R-:W-:Y:S04]  /*3290*/  BSSY B0, `(.L_x_2621) ;  /* 0x000000e000007945 */ /* 0x000fe80003800000 */
[----:B------:R-:W-:Y:S05]  /*32a0*/  @P3 BRA `(.L_x_2622) ;  /* 0x0000000000303947 */ /* 0x000fea0003800000 */
[----:B------:R-:W-:Y:S01]  /*32b0*/  ULDC.64 UR14, c[0x0][0x270] ;  /* 0x00009c00000e7ab9 */ /* 0x000fe20000000a00 */
[----:B012---:R-:W-:Y:S01]  /*32c0*/  MOV R6, R2 ;  /* 0x0000000200067202 */ /* 0x007fe20000000f00 */
        /* <DEDUP_REMOVED lines=10> */
.L_x_2622:
[----:B------:R-:W-:Y:S05]  /*3370*/  BSYNC B0 ;  /* 0x0000000000007941 */ /* 0x000fea0003800000 */
.L_x_2621:
        /* <DEDUP_REMOVED lines=11> */
.L_x_2623:
[----:B------:R-:W-:Y:S04]  /*3430*/  BSSY B0, `(.L_x_2624) ;  /* 0x000000d000007945 */ /* 0x000fe80003800000 */
[----:B------:R-:W-:Y:S05]  /*3440*/  @P4 BRA `(.L_x_2625) ;  /* 0x00000000002c4947 */ /* 0x000fea0003800000 */
[----:B------:R-:W-:Y:S01]  /*3450*/  ULDC.64 UR14, c[0x0][0x270] ;  /* 0x00009c00000e7ab9 */ /* 0x000fe20000000a00 */
[----:B------:R-:W-:Y:S01]  /*3460*/  MOV R3, R13 ;  /* 0x0000000d00037202 */ /* 0x000fe20000000f00 */
[----:B------:R-:W-:Y:S01]  /*3470*/  IMAD R43, R43, UR14, RZ ;  /* 0x0000000e2b2b7c24 */ /* 0x000fe2000f8e02ff */
[----:B------:R-:W-:Y:S01]  /*3480*/  F2FP.F16.F32.PACK_AB R11, R11, R4 ;  /* 0x000000040b0b723e */ /* 0x000fe200000000ff */
[----:B0123--:R-:W-:-:S04]  /*3490*/  IMAD.WIDE.U32 R6, R26, UR14, R2 ;  /* 0x0000000e1a067c25 */ /* 0x00ffc8000f8e0002 */
[----:B------:R-:W-:Y:S01]  /*34a0*/  IMAD R43, R26, UR15, R43 ;  /* 0x0000000f1a2b7c24 */ /* 0x000fe2000f8e022b */
[----:B------:R-:W-:Y:S02]  /*34b0*/  ULDC.64 UR14, c[0x0][0x210] ;  /* 0x00008400000e7ab9 */ /* 0x000fe40000000a00 */
[----:B------:R-:W-:Y:S02]  /*34c0*/  LEA R2, P1, R6, UR14, 0x1 ;  /* 0x0000000e06027c11 */ /* 0x000fe4000f8208ff */
[----:B------:R-:W-:-:S04]  /*34d0*/  IADD3 R43, R7, R43, RZ ;  /* 0x0000002b072b7210 */ /* 0x000fc80007ffe0ff */
[----:B------:R-:W-:-:S05]  /*34e0*/  LEA.HI.X R3, R6, UR15, R43, 0x1, P1 ;  /* 0x0000000f06037c11 */ /* 0x000fca00088f0c2b */
[----:B------:R4:W-:Y:S02]  /*34f0*/  STG.E desc[UR10][R2.64], R11 ;  /* 0x0000000b02007986 */ /* 0x0009e4000c10190a */
.L_x_2625:
[----:B------:R-:W-:Y:S05]  /*3500*/  BSYNC B0 ;  /* 0x0000000000007941 */ /* 0x000fea0003800000 */
.L_x_2624:
[----:B------:R-:W-:Y:S01]  /*3510*/  ULDC UR7, c[0x0][0x10] ;  /* 0x0000040000077ab9 */ /* 0x000fe20000000800 */
[----:B------:R-:W-:Y:S02]  /*3520*/  UIADD3 UR4, UR4, 0x1, URZ ;  /* 0x0000000104047890 */ /* 0x000fe4000fffe03f */
[----:B------:R-:W-:-:S04]  /*3530*/  UIADD3 UR6, UR7, UR6, URZ ;  /* 0x0000000607067290 */ /* 0x000fc8000fffe03f */
[----:B------:R-:W-:-:S06]  /*3540*/  UISETP.GE.AND UP0, UPT, UR6, UR5, UPT ;  /* 0x000000050600728c */ /* 0x000fcc000bf06270 */
[----:B------:R-:W-:-:S13]  /*3550*/  PLOP3.LUT P1, PT, PT, PT, UP0, 0x80, 0x0 ;  /* 0x000000000000781c */ /* 0x000fda0003f2f008 */
[----:B------:R-:W-:Y:S05]  /*3560*/  @!P1 BRA `(.L_x_2626) ;  /* 0xffffffcc00489947 */ /* 0x000fea000383ffff */
[----:B------:R-:W-:Y:S05]  /*3570*/  EXIT ;  /* 0x000000000000794d */ /* 0x000fea0003800000 */
.L_x_2627:
        /* <DEDUP_REMOVED lines=16> */
.L_x_3278:


//--------------------- .text._Z35group_norm_nhwc_fwd_one_pass_kernelI11Fp16IOBf16WLi512ELi42ELi672EEv26Group_norm_nhwc_fwd_params --------------------------
	.section	.text._Z35group_norm_nhwc_fwd_one_pass_kernelI11Fp16IOBf16WLi512ELi42ELi672EEv26Group_norm_nhwc_fwd_params,"ax",@progbits
	.align	128
        .global         _Z35group_norm_nhwc_fwd_one_pass_kernelI11Fp16IOBf16WLi512ELi42ELi672EEv26Group_norm_nhwc_fwd_params
        .type           _Z35group_norm_nhwc_fwd_one_pass_kernelI11Fp16IOBf16WLi512ELi42ELi672EEv26Group_norm_nhwc_fwd_params,@function
        .size           _Z35group_norm_nhwc_fwd_one_pass_kernelI11Fp16IOBf16WLi512ELi42ELi672EEv26Group_norm_nhwc_fwd_params,(.L_x_3279 - _Z35group_norm_nhwc_fwd_one_pass_kernelI11Fp16IOBf16WLi512ELi42ELi672EEv26Group_norm_nhwc_fwd_params)
        .other          _Z35group_norm_nhwc_fwd_one_pass_kernelI11Fp16IOBf16WLi512ELi42ELi672EEv26Group_norm_nhwc_fwd_params,@"STO_CUDA_ENTRY STV_DEFAULT"
_Z35group_norm_nhwc_fwd_one_pass_kernelI11Fp16IOBf16WLi512ELi42ELi672EEv26Group_norm_nhwc_fwd_params:
.text._Z35group_norm_nhwc_fwd_one_pass_kernelI11Fp16IOBf16WLi512ELi42ELi672EEv26Group_norm_nhwc_fwd_params:
        /* <DEDUP_REMOVED lines=48> */
.L_x_2685:
[----:B------:R-:W0:Y:S01]  /*0300*/  LDC R22, c[0x0][0x288] ;  /* 0x0000a200ff167b82 */ /* 0x000e220000000800 */
[----:B------:R-:W-:Y:S01]  /*0310*/  ULDC.64 UR14, c[0x0][0x278] ;  /* 0x00009e00000e7ab9 */ /* 0x000fe20000000a00 */
[----:B------:R-:W-:Y:S01]  /*0320*/  SHF.R.S32.HI R39, RZ, 0x1f, R7 ;  /* 0x0000001fff277819 */ /* 0x000fe20000011407 */
[----:B------:R-:W-:Y:S01]  /*0330*/  ULDC.64 UR12, c[0x0][0x280] ;  /* 0x0000a000000c7ab9 */ /* 0x000fe20000000a00 */
[----:B------:R-:W-:Y:S02]  /*0340*/  SHF.R.S32.HI R41, RZ, 0x1f, R8 ;  /* 0x0000001fff297819 */ /* 0x000fe40000011408 */
[----:B--2---:R-:W-:Y:S02]  /*0350*/  SHF.R.S32.HI R43, RZ, 0x1f, R9 ;  /* 0x0000001fff2b7819 */ /* 0x004fe40000011409 */
[----:B----4-:R-:W-:Y:S01]  /*0360*/  SHF.R.S32.HI R23, RZ, 0x1f, R53 ;  /* 0x0000001fff177819 */ /* 0x010fe20000011435 */
[----:B-1----:R-:W1:Y:S01]  /*0370*/  @P0 LDC.64 R26, c[0x0][0x220] ;  /* 0x00008800ff1a0b82 */ /* 0x002e620000000a00 */
[----:B------:R-:W-:-:S02]  /*0380*/  SHF.R.S32.HI R45, RZ, 0x1f, R10 ;  /* 0x0000001fff2d7819 */ /* 0x000fc4000001140a */
[----:B------:R-:W-:Y:S02]  /*0390*/  SHF.R.S32.HI R47, RZ, 0x1f, R11 ;  /* 0x0000001fff2f7819 */ /* 0x000fe4000001140b */
[----:B------:R-:W-:Y:S02]  /*03a0*/  ISETP.GE.U32.AND P5, PT, R11, UR14, PT ;  /* 0x0000000e0b007c0c */ /* 0x000fe4000bfa6070 */
[----:B------:R-:W-:Y:S02]  /*03b0*/  MOV R42, RZ ;  /* 0x000000ff002a7202 */ /* 0x000fe40000000f00 */
[----:B------:R-:W-:-:S04]  /*03c0*/  ISETP.GE.AND.EX P5, PT, R47, UR15, PT, P5 ;  /* 0x0000000f2f007c0c */ /* 0x000fc8000bfa6350 */
[----:B------:R-:W-:Y:S02]  /*03d0*/  ISETP.GT.U32.OR P5, PT, R0, 0x29f, P5 ;  /* 0x0000029f0000780c */ /* 0x000fe40002fa4470 */
[----:B0--3--:R-:W-:-:S04]  /*03e0*/  IABS R19, R22 ;  /* 0x0000001600137213 */ /* 0x009fc80000000000 */
        /* <DEDUP_REMOVED lines=470> */
.L_x_2629:
[----:B------:R-:W-:Y:S05]  /*2150*/  BSYNC B0 ;  /* 0x0000000000007941 */ /* 0x000fea0003800000 */
.L_x_2628:
        /* <DEDUP_REMOVED lines=28> */
.L_x_2632:
[----:B-1----:R-:W2:Y:S04]  /*2320*/  LDG.E.STRONG.GPU R18, desc[UR8][R16.64] ;  /* 0x0000000810127981 */ /* 0x002ea8000c1ef900 */
[----:B--2---:R-:W-:Y:S01]  /*2330*/  CCTL.IVALL ;  /* 0x00000000ff00798f */ /* 0x004fe20002000000 */
[----:B------:R-:W-:Y:S05]  /*2340*/  YIELD ;  /* 0x0000000000007946 */ /* 0x000fea0003800000 */
[----:B------:R-:W-:-:S13]  /*2350*/  ISETP.NE.AND P1, PT, R18, R23, PT ;  /* 0x000000171200720c */ /* 0x000fda0003f25270 */
[----:B------:R-:W-:Y:S05]  /*2360*/  @P1 BRA `(.L_x_2632) ;  /* 0xfffffffc00ec1947 */ /* 0x000fea000383ffff */
.L_x_2631:
        /* <DEDUP_REMOVED lines=11> */
.L_x_2634:
        /* <DEDUP_REMOVED lines=63> */
.L_x_2633:
        /* <DEDUP_REMOVED lines=19> */
.L_x_2636:
[----:B------:R-:W-:Y:S05]  /*2940*/  BSYNC B0 ;  /* 0x0000000000007941 */ /* 0x000fea0003800000 */
.L_x_2635:
        /* <DEDUP_REMOVED lines=32> */
.L_x_2630:
        /* <DEDUP_REMOVED lines=15> */
[----:B------:R0:W-:Y:S02]  /*2c40*/  @!P3 STS.64 [UR5+0xc8], R20 ;  /* 0x0000c814ff00b988 */ /* 0x0001e40008000a05 */
[----:B-1----:R-:W-:-:S04]  /*2c50*/  IMAD.WIDE R26, R27, 0x2, R18 ;  /* 0x000000021b1a7825 */ /* 0x002fc800078e0212 */
[----:B----4-:R-:W-:-:S05]  /*2c60*/  @!P1 IMAD.WIDE R24, R5, 0x8, R24 ;  /* 0x0000000805189825 */ /* 0x010fca00078e0218 */
[----:B------:R1:W-:Y:S01]  /*2c70*/  @!P1 STG.E.64 desc[UR8][R24.64], R16 ;  /* 0x0000001018009986 */ /* 0x0003e2000c101b08 */
[----:B------:R-:W-:Y:S06]  /*2c80*/  BAR.SYNC.DEFER_BLOCKING 0x0 ;  /* 0x0000000000007b1d */ /* 0x000fec0000010000 */
[----:B------:R-:W2:Y:S04]  /*2c90*/  LDG.E.U16 R29, desc[UR8][R22.64] ;  /* 0x00000008161d7981 */ /* 0x000ea8000c1e1500 */
[----:B------:R-:W3:Y:S04]  /*2ca0*/  LDG.E.U16 R30, desc[UR8][R22.64+0x2] ;  /* 0x00000208161e7981 */ /* 0x000ee8000c1e1500 */
[----:B------:R-:W4:Y:S04]  /*2cb0*/  LDG.E.U16 R28, desc[UR8][R26.64] ;  /* 0x000000081a1c7981 */ /* 0x000f28000c1e1500 */
[----:B------:R-:W5:Y:S01]  /*2cc0*/  LDG.E.U16 R31, desc[UR8][R26.64+0x2] ;  /* 0x000002081a1f7981 */ /* 0x000f62000c1e1500 */
[----:B0-----:R-:W-:Y:S01]  /*2cd0*/  MOV R20, 0x3f800000 ;  /* 0x3f80000000147802 */ /* 0x001fe20000000f00 */
[--C-:B-1----:R-:W-:Y:S01]  /*2ce0*/  HADD2.F32 R25, -RZ, R52.reuse.H1_H1 ;  /* 0x30000034ff197230 */ /* 0x102fe20000004100 */
[----:B------:R-:W-:Y:S01]  /*2cf0*/  ISETP.NE.AND P5, PT, RZ, UR10, PT ;  /* 0x0000000aff007c0c */ /* 0x000fe2000bfa5270 */
[----:B------:R-:W0:Y:S01]  /*2d00*/  LDS.64 R18, [UR5+0xc8] ;  /* 0x0000c805ff127984 */ /* 0x000e220008000a00 */
[----:B------:R-:W-:-:S02]  /*2d10*/  HADD2.F32 R17, -RZ, R52.H0_H0 ;  /* 0x20000034ff117230 */ /* 0x000fc40000004100 */
[----:B0-----:R-:W-:-:S04]  /*2d20*/  FMUL.FTZ R18, R18, UR6 ;  /* 0x0000000612127c20 */ /* 0x001fc80008410000 */
[----:B------:R-:W-:Y:S01]  /*2d30*/  FMUL.FTZ R40, R18, R18 ;  /* 0x0000001212287220 */ /* 0x000fe20000410000 */
[--C-:B------:R-:W-:Y:S01]  /*2d40*/  FADD.FTZ R25, R25, -R18.reuse ;  /* 0x8000001219197221 */ /* 0x100fe20000010000 */
[----:B------:R-:W-:Y:S02]  /*2d50*/  FADD.FTZ R17, R17, -R18 ;  /* 0x8000001211117221 */ /* 0x000fe40000010000 */
[----:B------:R-:W-:-:S05]  /*2d60*/  FFMA.FTZ R19, R19, UR6, -R40 ;  /* 0x0000000613137c23 */ /* 0x000fca0008010828 */
[----:B------:R-:W-:-:S13]  /*2d70*/  FSETP.GTU.FTZ.AND P1, PT, R19, RZ, PT ;  /* 0x000000ff1300720b */ /* 0x000fda0003f3c000 */
[----:B------:R-:W0:Y:S02]  /*2d80*/  @P1 LDC R16, c[0x0][0x238] ;  /* 0x00008e00ff101b82 */ /* 0x000e240000000800 */
[----:B0-----:R-:W-:-:S04]  /*2d90*/  @P1 FADD.FTZ R19, R19, R16 ;  /* 0x0000001013131221 */ /* 0x001fc80000010000 */
[----:B------:R0:W1:Y:S02]  /*2da0*/  @P1 MUFU.RSQ R20, R19 ;  /* 0x0000001300141308 */ /* 0x0000640000001400 */
[--C-:B0-----:R-:W-:Y:S02]  /*2db0*/  HADD2.F32 R19, -RZ, R42.reuse.H0_H0 ;  /* 0x2000002aff137230 */ /* 0x101fe40000004100 */
[-C--:B-1----:R-:W-:Y:S01]  /*2dc0*/  FMUL.FTZ R17, R17, R20.reuse ;  /* 0x0000001411117220 */ /* 0x082fe20000410000 */
[----:B--2---:R-:W-:Y:S02]  /*2dd0*/  SHF.L.U32 R21, R29, 0x10, RZ ;  /* 0x000000101d157819 */ /* 0x004fe400000006ff */
[----:B---3--:R-:W-:Y:S02]  /*2de0*/  SHF.L.U32 R22, R30, 0x10, RZ ;  /* 0x000000101e167819 */ /* 0x008fe400000006ff */
[----:B----4-:R-:W-:Y:S01]  /*2df0*/  SHF.L.U32 R24, R28, 0x10, RZ ;  /* 0x000000101c187819 */ /* 0x010fe200000006ff */
[----:B------:R-:W-:Y:S01]  /*2e00*/  FMUL.FTZ R28, R25, R20 ;  /* 0x00000014191c7220 */ /* 0x000fe20000410000 */
[----:B------:R-:W-:Y:S01]  /*2e10*/  HADD2.F32 R25, -RZ, R42.H1_H1 ;  /* 0x3000002aff197230 */ /* 0x000fe20000004100 */
[----:B-----5:R-:W-:-:S02]  /*2e20*/  SHF.L.U32 R23, R31, 0x10, RZ ;  /* 0x000000101f177819 */ /* 0x020fc400000006ff */
        /* <DEDUP_REMOVED lines=13> */
.L_x_2637:
        /* <DEDUP_REMOVED lines=14> */
.L_x_2639:
[----:B------:R-:W-:Y:S05]  /*2fe0*/  BSYNC B0 ;  /* 0x0000000000007941 */ /* 0x000fea0003800000 */
.L_x_2638:
        /* <DEDUP_REMOVED lines=33> */
.L_x_2640:
        /* <DEDUP_REMOVED lines=14> */
.L_x_2642:
[----:B------:R-:W-:Y:S05]  /*32e0*/  BSYNC B0 ;  /* 0x0000000000007941 */ /* 0x000fea0003800000 */
.L_x_2641:
        /* <DEDUP_REMOVED lines=17> */
.L_x_2643:
        /* <DEDUP_REMOVED lines=14> */
.L_x_2645:
[----:B------:R-:W-:Y:S05]  /*34e0*/  BSYNC B0 ;  /* 0x0000000000007941 */ /* 0x000fea0003800000 */
.L_x_2644:
[-C--:B------:R-:W-:Y:S01]  /*34f0*/  FMUL.FTZ R29, R29, R20.reuse ;  /* 0x000000141d1d7220 */ /* 0x080fe20000410000 */
[----:B-1----:R-:W-:Y:S01]  /*3500*/  FMUL.FTZ R25, R19, R20 ;  /* 0x0000001413197220 */ /* 0x002fe20000410000 */
[--C-:B------:R-:W-:Y:S02]  /*3510*/  HADD2.F32 R17, -RZ, R48.reuse.H0_H0 ;  /* 0x20000030ff117230 */ /* 0x100fe40000004100 */
[----:B------:R-:W-:Y:S02]  /*3520*/  HADD2.F32 R19, -RZ, R48.H1_H1 ;  /* 0x30000030ff137230 */ /* 0x000fe40000004100 */
        /* <DEDUP_REMOVED lines=13> */
.L_x_2646:
        /* <DEDUP_REMOVED lines=14> */
.L_x_2648:
[----:B------:R-:W-:Y:S05]  /*36e0*/  BSYNC B0 ;  /* 0x0000000000007941 */ /* 0x000fea0003800000 */
.L_x_2647:
[--C-:B-1----:R-:W-:Y:S01]  /*36f0*/  HADD2.F32 R25, -RZ, R50.reuse.H0_H0 ;  /* 0x20000032ff197230 */ /* 0x102fe20000004100 */
[----:B------:R-:W-:Y:S01]  /*3700*/  ISETP.GE.U32.AND P1, PT, R10, UR12, PT ;  /* 0x0000000c0a007c0c */ /* 0x000fe2000bf26070 */
[----:B------:R-:W-:Y:S01]  /*3710*/  HADD2.F32 R29, -RZ, R50.H1_H1 ;  /* 0x30000032ff1d7230 */ /* 0x000fe20000004100 */
[----:B------:R-:W-:Y:S01]  /*3720*/  ISETP.GE.U32.AND P2, PT, R11, UR12, PT ;  /* 0x0000000c0b007c0c */ /* 0x000fe2000bf46070 */
[--C-:B------:R-:W-:Y:S01]  /*3730*/  FADD.FTZ R17, R17, -R18.reuse ;  /* 0x8000001211117221 */ /* 0x100fe20000010000 */
[----:B------:R-:W-:Y:S01]  /*3740*/  FADD.FTZ R19, R19, -R18 ;  /* 0x8000001213137221 */ /* 0x000fe20000010000 */
[----:B------:R-:W-:Y:S01]  /*3750*/  HADD2.F32 R16, -RZ, R60.H0_H0 ;  /* 0x2000003cff107230 */ /* 0x000fe20000004100 */
[----:B------:R-:W-:Y:S01]  /*3760*/  ISETP.GE.AND.EX P1, PT, R45, UR13, PT, P1 ;  /* 0x0000000d2d007c0c */ /* 0x000fe2000bf26310 */
[----:B0-----:R-:W-:Y:S01]  /*3770*/  HADD2.F32 R26, -RZ, R62.H0_H0 ;  /* 0x2000003eff1a7230 */ /* 0x001fe20000004100 */
        /* <DEDUP_REMOVED lines=60> */
.L_x_2649:
        /* <DEDUP_REMOVED lines=14> */
.L_x_2651:
[----:B------:R-:W-:Y:S05]  /*3c20*/  BSYNC B0 ;  /* 0x0000000000007941 */ /* 0x000fea0003800000 */
.L_x_2650:
        /* <DEDUP_REMOVED lines=13> */
.L_x_2652:
        /* <DEDUP_REMOVED lines=14> */
.L_x_2654:
[----:B------:R-:W-:Y:S05]  /*3de0*/  BSYNC B0 ;  /* 0x0000000000007941 */ /* 0x000fea0003800000 */
.L_x_2653:
[----:B------:R-:W-:Y:S01]  /*3df0*/  ISETP.GE.U32.AND P6, PT, R12, UR12, PT ;  /* 0x0000000c0c007c0c */ /* 0x000fe2000bfc6070 */
[-C--:B------:R-:W-:Y:S01]  /*3e00*/  FMUL.FTZ R16, R27, R20.reuse ;  /* 0x000000141b107220 */ /* 0x080fe20000410000 */
        /* <DEDUP_REMOVED lines=28> */
[C---:B------:R-:W-:Y:S01]  /*3fd0*/  ISETP.GT.U32.OR P6, PT, R0.reuse, 0x29f, P6 ;  /* 0x0000029f0000780c */ /* 0x040fe200037c4470 */
[----:B------:R-:W-:Y:S01]  /*3fe0*/  FFMA.FTZ R30, R21, R16, R24 ;  /* 0x00000010151e7223 */ /* 0x000fe20000010018 */
[----:B------:R-:W-:Y:S01]  /*3ff0*/  ISETP.GT.U32.OR P1, PT, R0, 0x29f, P1 ;  /* 0x0000029f0000780c */ /* 0x000fe20000f24470 */
        /* <DEDUP_REMOVED lines=15> */
.L_x_2655:
        /* <DEDUP_REMOVED lines=14> */
.L_x_2657:
[----:B------:R-:W-:Y:S05]  /*41d0*/  BSYNC B0 ;  /* 0x0000000000007941 */ /* 0x000fea0003800000 */
.L_x_2656:
        /* <DEDUP_REMOVED lines=13> */
.L_x_2658:
        /* <DEDUP_REMOVED lines=14> */
.L_x_2660:
[----:B------:R-:W-:Y:S05]  /*4390*/  BSYNC B0 ;  /* 0x0000000000007941 */ /* 0x000fea0003800000 */
.L_x_2659:
        /* <DEDUP_REMOVED lines=13> */
.L_x_2661:
        /* <DEDUP_REMOVED lines=14> */
.L_x_2663:
[----:B------:R-:W-:Y:S05]  /*4550*/  BSYNC B0 ;  /* 0x0000000000007941 */ /* 0x000fea0003800000 */
.L_x_2662:
        /* <DEDUP_REMOVED lines=13> */
.L_x_2664:
        /* <DEDUP_REMOVED lines=14> */
.L_x_2666:
[----:B------:R-:W-:Y:S05]  /*4710*/  BSYNC B0 ;  /* 0x0000000000007941 */ /* 0x000fea0003800000 */
.L_x_2665:
[----:B------:R-:W-:Y:S01]  /*4720*/  FFMA.FTZ R26, R21, R26, R24 ;  /* 0x0000001a151a7223 */ /* 0x000fe20000010018 */
[----:B---3--:R-:W-:Y:S01]  /*4730*/  FFMA.FTZ R25, R22, R62, R23 ;  /* 0x0000003e16197223 */ /* 0x008fe20000010017 */
        /* <DEDUP_REMOVED lines=11> */
.L_x_2667:
        /* <DEDUP_REMOVED lines=10> */
[----:B012---:R-:W-:-:S02]  /*4890*/  LEA R18, P1, R16, UR14, 0x1 ;  /* 0x0000000e10127c11 */ /* 0x007fc4000f8208ff */
[----:B------:R-:W-:-:S04]  /*48a0*/  IADD3 R59, R17, R59, RZ ;  /* 0x0000003b113b7210 */ /* 0x000fc80007ffe0ff */
[----:B------:R-:W-:-:S05]  /*48b0*/  LEA.HI.X R19, R16, UR15, R59, 0x1, P1 ;  /* 0x0000000f10137c11 */ /* 0x000fca00088f0c3b */
[----:B------:R3:W-:Y:S02]  /*48c0*/  STG.E desc[UR8][R18.64], R25 ;  /* 0x0000001912007986 */ /* 0x0007e4000c101908 */
.L_x_2669:
[----:B------:R-:W-:Y:S05]  /*48d0*/  BSYNC B0 ;  /* 0x0000000000007941 */ /* 0x000fea0003800000 */
.L_x_2668:
        /* <DEDUP_REMOVED lines=10> */
[----:B------:R-:W-:Y:S01]  /*4980*/  ISETP.GE.AND.EX P6, PT, R61, UR13, PT, P6 ;  /* 0x0000000d3d007c0c */ /* 0x000fe2000bfc6360 */
[C-C-:B------:R-:W-:Y:S01]  /*4990*/  FFMA.FTZ R68, R22.reuse, R68, R23.reuse ;  /* 0x0000004416447223 */ /* 0x140fe20000010017 */
[----:B------:R-:W-:Y:S01]  /*49a0*/  ISETP.GE.AND.EX P1, PT, R63, UR13, PT, P1 ;  /* 0x0000000d3f007c0c */ /* 0x000fe2000bf26310 */
[C-C-:B------:R-:W-:Y:S01]  /*49b0*/  FFMA.FTZ R70, R22.reuse, R70, R23.reuse ;  /* 0x0000004616467223 */ /* 0x140fe20000010017 */
[----:B------:R-:W-:Y:S01]  /*49c0*/  ISETP.GE.AND.EX P2, PT, R65, UR13, PT, P2 ;  /* 0x0000000d41007c0c */ /* 0x000fe2000bf46320 */
[C-C-:B------:R-:W-:Y:S01]  /*49d0*/  FFMA.FTZ R20, R22.reuse, R20, R23.reuse ;  /* 0x0000001416147223 */ /* 0x140fe20000010017 */
[----:B------:R-:W-:Y:S01]  /*49e0*/  ISETP.GE.AND.EX P3, PT, R67, UR13, PT, P3 ;  /* 0x0000000d43007c0c */ /* 0x000fe2000bf66330 */
[----:B------:R-:W-:Y:S01]  /*49f0*/  FFMA.FTZ R21, R21, R47, R24 ;  /* 0x0000002f15157223 */ /* 0x000fe20000010018 */
        /* <DEDUP_REMOVED lines=18> */
.L_x_2670:
[----:B------:R-:W-:Y:S04]  /*4b20*/  BSSY B0, `(.L_x_2671) ;  /* 0x000000e000007945 */ /* 0x000fe80003800000 */
[----:B------:R-:W-:Y:S05]  /*4b30*/  @P6 BRA `(.L_x_2672) ;  /* 0x0000000000306947 */ /* 0x000fea0003800000 */
[----:B------:R-:W-:Y:S01]  /*4b40*/  ULDC.64 UR12, c[0x0][0x270] ;  /* 0x00009c00000c7ab9 */ /* 0x000fe20000000a00 */
[----:B------:R-:W-:Y:S01]  /*4b50*/  MOV R16, R72 ;  /* 0x0000004800107202 */ /* 0x000fe20000000f00 */
[----:B0123--:R-:W-:Y:S01]  /*4b60*/  IMAD R18, R61, UR12, RZ ;  /* 0x0000000c3d127c24 */ /* 0x00ffe2000f8e02ff */
        /* <DEDUP_REMOVED lines=9> */
.L_x_2672:
[----:B------:R-:W-:Y:S05]  /*4c00*/  BSYNC B0 ;  /* 0x0000000000007941 */ /* 0x000fea0003800000 */
.L_x_2671:
        /* <DEDUP_REMOVED lines=11> */
.L_x_2673:
[----:B------:R-:W-:Y:S04]  /*4cc0*/  BSSY B0, `(.L_x_2674) ;  /* 0x000000e000007945 */ /* 0x000fe80003800000 */
[----:B------:R-:W-:Y:S05]  /*4cd0*/  @P1 BRA `(.L_x_2675) ;  /* 0x0000000000301947 */ /* 0x000fea0003800000 */
[----:B------:R-:W-:Y:S01]  /*4ce0*/  ULDC.64 UR12, c[0x0][0x270] ;  /* 0x00009c00000c7ab9 */ /* 0x000fe20000000a00 */
[----:B01234-:R-:W-:Y:S01]  /*4cf0*/  MOV R18, R72 ;  /* 0x0000004800127202 */ /* 0x01ffe20000000f00 */
        /* <DEDUP_REMOVED lines=10> */
.L_x_2675:
[----:B------:R-:W-:Y:S05]  /*4da0*/  BSYNC B0 ;  /* 0x0000000000007941 */ /* 0x000fea0003800000 */
.L_x_2674:
[----:B------:R-:W-:Y:S05]  /*4db0*/  @!P5 BRA `(.L_x_2676) ;  /* 0x000000000028d947 */ /* 0x000fea0003800000 */
[----:B0-----:R-:W-:Y:S01]  /*4dc0*/  FMUL.FTZ R16, R39, -1.4426950216293334961 ;  /* 0xbfb8aa3b27107820 */ /* 0x001fe20000410000 */
[----:B-1234-:R-:W-:-:S05]  /*4dd0*/  FMUL.FTZ R19, R68, -1.4426950216293334961 ;  /* 0xbfb8aa3b44137820 */ /* 0x01efca0000410000 */
        /* <DEDUP_REMOVED lines=8> */
.L_x_2676:
[----:B------:R-:W-:Y:S04]  /*4e60*/  BSSY B0, `(.L_x_2677) ;  /* 0x000000e000007945 */ /* 0x000fe80003800000 */
[----:B------:R-:W-:Y:S05]  /*4e70*/  @P2 BRA `(.L_x_2678) ;  /* 0x0000000000302947 */ /* 0x000fea0003800000 */
[----:B------:R-:W-:Y:S01]  /*4e80*/  ULDC.64 UR12, c[0x0][0x270] ;  /* 0x00009c00000c7ab9 */ /* 0x000fe20000000a00 */
[----:B0-----:R-:W-:Y:S01]  /*4e90*/  MOV R16, R72 ;  /* 0x0000004800107202 */ /* 0x001fe20000000f00 */
[----:B------:R-:W-:Y:S01]  /*4ea0*/  IMAD R22, R65, UR12, RZ ;  /* 0x0000000c41167c24 */ /* 0x000fe2000f8e02ff */
[----:B------:R-:W-:Y:S02]  /*4eb0*/  MOV R17, R75 ;  /* 0x0000004b00117202 */ /* 0x000fe40000000f00 */
        /* <DEDUP_REMOVED lines=8> */
.L_x_2678:
[----:B------:R-:W-:Y:S05]  /*4f40*/  BSYNC B0 ;  /* 0x0000000000007941 */ /* 0x000fea0003800000 */
.L_x_2677:
        /* <DEDUP_REMOVED lines=11> */
.L_x_2679:
        /* <DEDUP_REMOVED lines=8> */
[----:B-1234-:R-:W-:Y:S01]  /*5080*/  IMAD.WIDE.U32 R18, R36, UR12, R16 ;  /* 0x0000000c24127c25 */ /* 0x01efe2000f8e0010 */
[----:B------:R-:W-:Y:S02]  /*5090*/  ULDC.64 UR12, c[0x0][0x210] ;  /* 0x00008400000c7ab9 */ /* 0x000fe40000000a00 */
[----:B------:R-:W-:-:S02]  /*50a0*/  LEA R16, P1, R18, UR12, 0x1 ;  /* 0x0000000c12107c11 */ /* 0x000fc4000f8208ff */
[----:B------:R-:W-:-:S04]  /*50b0*/  IADD3 R67, R19, R67, RZ ;  /* 0x0000004313437210 */ /* 0x000fc80007ffe0ff */
[----:B------:R-:W-:-:S05]  /*50c0*/  LEA.HI.X R17, R18, UR13, R67, 0x1, P1 ;  /* 0x0000000d12117c11 */ /* 0x000fca00088f0c43 */
[----:B------:R0:W-:Y:S02]  /*50d0*/  STG.E desc[UR8][R16.64], R45 ;  /* 0x0000002d10007986 */ /* 0x0001e4000c101908 */
.L_x_2681:
[----:B------:R-:W-:Y:S05]  /*50e0*/  BSYNC B0 ;  /* 0x0000000000007941 */ /* 0x000fea0003800000 */
.L_x_2680:
        /* <DEDUP_REMOVED lines=11> */
.L_x_2682:
        /* <DEDUP_REMOVED lines=13> */
.L_x_2684:
[----:B------:R-:W-:Y:S05]  /*5270*/  BSYNC B0 ;  /* 0x0000000000007941 */ /* 0x000fea0003800000 */
.L_x_2683:
[----:B0-----:R-:W0:Y:S01]  /*5280*/  LDC R16, c[0x0][0x10] ;  /* 0x00000400ff107b82 */ /* 0x001e220000000800 */
[----:B------:R-:W-:Y:S02]  /*5290*/  IADD3 R6, R6, 0x1, RZ ;  /* 0x0000000106067810 */ /* 0x000fe40007ffe0ff */
[----:B0-----:R-:W-:-:S04]  /*52a0*/  IADD3 R5, R16, R5, RZ ;  /* 0x0000000510057210 */ /* 0x001fc80007ffe0ff */
[----:B------:R-:W-:-:S13]  /*52b0*/  ISETP.GE.AND P1, PT, R5, UR4, PT ;  /* 0x0000000405007c0c */ /* 0x000fda000bf26270 */
[----:B------:R-:W-:Y:S05]  /*52c0*/  @!P1 BRA `(.L_x_2685) ;  /* 0xffffffb0000c9947 */ /* 0x000fea000383ffff */
[----:B------:R-:W-:Y:S05]  /*52d0*/  EXIT ;  /* 0x000000000000794d */ /* 0x000fea0003800000 */
.L_x_2686:
        /* <DEDUP_REMOVED lines=10> */
.L_x_3279:


//--------------------- .text._Z35group_norm_nhwc_fwd_one_pass_kernelI11Fp16IOFp16WLi64ELi42ELi672EEv26Group_norm_nhwc_fwd_params --------------------------
	.section	.text._Z35group_norm_nhwc_fwd_one_pass_kernelI11Fp16IOFp16WLi64ELi42ELi672EEv26Group_norm_nhwc_fwd_params,"ax",@progbits
	.align	128
        .global         _Z35group_norm_nhwc_fwd_one_pass_kernelI11Fp16IOFp16WLi64ELi42ELi672EEv26Group_norm_nhwc_fwd_params
        .type           _Z35group_norm_nhwc_fwd_one_pass_kernelI11Fp16IOFp16WLi64ELi42ELi672EEv26Group_norm_nhwc_fwd_params,@function
        .size           _Z35group_norm_nhwc_fwd_one_pass_kernelI11Fp16IOFp16WLi64ELi42ELi672EEv26Group_norm_nhwc_fwd_params,(.L_x_3280 - _Z35group_norm_nhwc_fwd_one_pass_kernelI11Fp16IOFp16WLi64ELi42ELi672EEv26Group_norm_nhwc_fwd_params)
        .other          _Z35group_norm_nhwc_fwd_one_pass_kernelI11Fp16IOFp16WLi64ELi42ELi672EEv26Group_norm_nhwc_fwd_params,@"STO_CUDA_ENTRY STV_DEFAULT"
_Z35group_norm_nhwc_fwd_one_pass_kernelI11Fp16IOFp16WLi64ELi42ELi672EEv26Group_norm_nhwc_fwd_params:
.text._Z35group_norm_nhwc_fwd_one_pass_kernelI11Fp16IOFp16WLi64ELi42ELi672EEv26Group_norm_nhwc_fwd_params:
        /* <DEDUP_REMOVED lines=33> */
.L_x_2702:
        /* <DEDUP_REMOVED lines=167> */
.L_x_2688:
[----:B------:R-:W-:Y:S05]  /*0c80*/  BSYNC B0 ;  /* 0x0000000000007941 */ /* 0x000fea0003800000 */
.L_x_2687:
        /* <DEDUP_REMOVED lines=28> */
.L_x_2691:
[----:B-1----:R-:W2:Y:S04]  /*0e50*/  LDG.E.STRONG.GPU R6, desc[UR8][R4.64] ;  /* 0x0000000804067981 */ /* 0x002ea8000c1ef900 */
[----:B--2---:R-:W-:Y:S01]  /*0e60*/  CCTL.IVALL ;  /* 0x00000000ff00798f */ /* 0x004fe20002000000 */
[----:B------:R-:W-:Y:S05]  /*0e70*/  YIELD ;  /* 0x0000000000007946 */ /* 0x000fea0003800000 */
[----:B------:R-:W-:-:S13]  /*0e80*/  ISETP.NE.AND P1, PT, R6, R9, PT ;  /* 0x000000090600720c */ /* 0x000fda0003f25270 */
[----:B------:R-:W-:Y:S05]  /*0e90*/  @P1 BRA `(.L_x_2691) ;  /* 0xfffffffc00ec1947 */ /* 0x000fea000383ffff */
.L_x_2690:
        /* <DEDUP_REMOVED lines=11> */
.L_x_2693:
        /* <DEDUP_REMOVED lines=63> */
.L_x_2692:
        /* <DEDUP_REMOVED lines=19> */
.L_x_2695:
[----:B------:R-:W-:Y:S05]  /*1470*/  BSYNC B0 ;  /* 0x0000000000007941 */ /* 0x000fea0003800000 */
.L_x_2694:
        /* <DEDUP_REMOVED lines=33> */
.L_x_2689:
        /* <DEDUP_REMOVED lines=46> */
[----:B------:R-:W-:Y:S01]  /*1970*/  IADD3 R9, R22, 0x20, RZ ;  /* 0x0000002016097810 */ /* 0x000fe20007ffe0ff */
[----:B--2---:R-:W-:-:S02]  /*1980*/  HADD2.F32 R11, -RZ, R3.H0_H0 ;  /* 0x20000003ff0b7230 */ /* 0x004fc40000004100 */
[----:B---3--:R-:W-:Y:S02]  /*1990*/  HADD2.F32 R15, -RZ, R15.H0_H0 ;  /* 0x2000000fff0f7230 */ /* 0x008fe40000004100 */
[----:B----4-:R-:W-:Y:S02]  /*19a0*/  HADD2.F32 R14, -RZ, R14.H0_H0 ;  /* 0x2000000eff0e7230 */ /* 0x010fe40000004100 */
[----:B------:R-:W-:Y:S02]  /*19b0*/  HADD2.F32 R25, -RZ, R25.H0_H0 ;  /* 0x20000019ff197230 */ /* 0x000fe40000004100 */
[C-C-:B------:R-:W-:Y:S01]  /*19c0*/  FFMA.FTZ R3, R11.reuse, R6, R15.reuse ;  /* 0x000000060b037223 */ /* 0x140fe2000001000f */
[----:B------:R-:W-:Y:S02]  /*19d0*/  FFMA.FTZ R11, R11, R4, R15 ;  /* 0x000000040b0b7223 */ /* 0x000fe4000001000f */
        /* <DEDUP_REMOVED lines=13> */
.L_x_2696:
        /* <DEDUP_REMOVED lines=15> */
.L_x_2698:
[----:B------:R-:W-:Y:S05]  /*1ba0*/  BSYNC B0 ;  /* 0x0000000000007941 */ /* 0x000fea0003800000 */
.L_x_2697:
        /* <DEDUP_REMOVED lines=11> */
.L_x_2699:
        /* <DEDUP_REMOVED lines=19> */
.L_x_2701:
[----:B------:R-:W-:Y:S05]  /*1d90*/  BSYNC B0 ;  /* 0x0000000000007941 */ /* 0x000fea0003800000 */
.L_x_2700:
[----:B------:R-:W1:Y:S01]  /*1da0*/  LDC R4, c[0x0][0x10] ;  /* 0x00000400ff047b82 */ /* 0x000e620000000800 */
[----:B------:R-:W-:Y:S02]  /*1db0*/  IADD3 R18, R18, 0x1, RZ ;  /* 0x0000000112127810 */ /* 0x000fe40007ffe0ff */
[----:B-1----:R-:W-:-:S04]  /*1dc0*/  IADD3 R23, R4, R23, RZ ;  /* 0x0000001704177210 */ /* 0x002fc80007ffe0ff */
[----:B------:R-:W-:-:S13]  /*1dd0*/  ISETP.GE.AND P1, PT, R23, UR4, PT ;  /* 0x0000000417007c0c */ /* 0x000fda000bf26270 */
[----:B------:R-:W-:Y:S05]  /*1de0*/  @!P1 BRA `(.L_x_2702) ;  /* 0xffffffe400089947 */ /* 0x000fea000383ffff */
[----:B------:R-:W-:Y:S05]  /*1df0*/  EXIT ;  /* 0x000000000000794d */ /* 0x000fea0003800000 */
.L_x_2703:
        /* <DEDUP_REMOVED lines=16> */
.L_x_3280:


//--------------------- .text._Z35group_norm_nhwc_fwd_one_pass_kernelI11Fp16IOFp16WLi128ELi42ELi672EEv26Group_norm_nhwc_fwd_params --------------------------
	.section	.text._Z35group_norm_nhwc_fwd_one_pass_kernelI11Fp16IOFp16WLi128ELi42ELi672EEv26Group_norm_nhwc_fwd_params,"ax",@progbits
	.align	128
        .global         _Z35group_norm_nhwc_fwd_one_pass_kernelI11Fp16IOFp16WLi128ELi42ELi672EEv26Group_norm_nhwc_fwd_params
        .type           _Z35group_norm_nhwc_fwd_one_pass_kernelI11Fp16IOFp16WLi128ELi42ELi672EEv26Group_norm_nhwc_fwd_params,@function
        .size           _Z35group_norm_nhwc_fwd_one_pass_kernelI11Fp16IOFp16WLi128ELi42ELi672EEv26Group_norm_nhwc_fwd_params,(.L_x_3281 - _Z35group_norm_nhwc_fwd_one_pass_kernelI11Fp16IOFp16WLi128ELi42ELi672EEv26Group_norm_nhwc_fwd_params)
        .other          _Z35group_norm_nhwc_fwd_one_pass_kernelI11Fp16IOFp16WLi128ELi42ELi672EEv26Group_norm_nhwc_fwd_params,@"STO_CUDA_ENTRY STV_DEFAULT"
_Z35group_norm_nhwc_fwd_one_pass_kernelI11Fp16IOFp16WLi128ELi42ELi672EEv26Group_norm_nhwc_fwd_params:
.text._Z35group_norm_nhwc_fwd_one_pass_kernelI11Fp16IOFp16WLi128ELi42ELi672EEv26Group_norm_nhwc_fwd_params:
        /* <DEDUP_REMOVED lines=35> */
.L_x_2725:
        /* <DEDUP_REMOVED lines=212> */
.L_x_2705:
[----:B------:R-:W-:Y:S05]  /*0f70*/  BSYNC B0 ;  /* 0x0000000000007941 */ /* 0x000fea0003800000 */
.L_x_2704:
        /* <DEDUP_REMOVED lines=28> */
.L_x_2708:
[----:B------:R-:W2:Y:S04]  /*1140*/  LDG.E.STRONG.GPU R9, desc[UR8][R10.64] ;  /* 0x000000080a097981 */ /* 0x000ea8000c1ef900 */
[----:B--2---:R-:W-:Y:S01]  /*1150*/  CCTL.IVALL ;  /* 0x00000000ff00798f */ /* 0x004fe20002000000 */
[----:B------:R-:W-:Y:S05]  /*1160*/  YIELD ;  /* 0x0000000000007946 */ /* 0x000fea0003800000 */
[----:B------:R-:W-:-:S13]  /*1170*/  ISETP.NE.AND P1, PT, R9, R14, PT ;  /* 0x0000000e0900720c */ /* 0x000fda0003f25270 */
[----:B------:R-:W-:Y:S05]  /*1180*/  @P1 BRA `(.L_x_2708) ;  /* 0xfffffffc00ec1947 */ /* 0x000fea000383ffff */
.L_x_2707:
        /* <DEDUP_REMOVED lines=11> */
.L_x_2710:
        /* <DEDUP_REMOVED lines=63> */
.L_x_2709:
        /* <DEDUP_REMOVED lines=19> */
.L_x_2712:
[----:B------:R-:W-:Y:S05]  /*1760*/  BSYNC B0 ;  /* 0x0000000000007941 */ /* 0x000fea0003800000 */
.L_x_2711:
        /* <DEDUP_REMOVED lines=32> */
.L_x_2706:
        /* <DEDUP_REMOVED lines=44> */
[----:B--2---:R-:W-:Y:S02]  /*1c30*/  HADD2.F32 R9, -RZ, R20.H0_H0 ;  /* 0x20000014ff097230 */ /* 0x004fe40000004100 */
[----:B------:R-:W-:Y:S01]  /*1c40*/  FADD.FTZ R20, R8, -R25 ;  /* 0x8000001908147221 */ /* 0x000fe20000010000 */
[----:B------:R-:W-:Y:S01]  /*1c50*/  FMUL.FTZ R8, R11, R12 ;  /* 0x0000000c0b087220 */ /* 0x000fe20000410000 */
[----:B---3--:R-:W-:-:S02]  /*1c60*/  HADD2.F32 R22, -RZ, R22.H0_H0 ;  /* 0x20000016ff167230 */ /* 0x008fc40000004100 */
[----:B------:R-:W-:Y:S01]  /*1c70*/  FMUL.FTZ R11, R20, R12 ;  /* 0x0000000c140b7220 */ /* 0x000fe20000410000 */
[----:B----4-:R-:W-:-:S03]  /*1c80*/  HADD2.F32 R15, -RZ, R15.H0_H0 ;  /* 0x2000000fff0f7230 */ /* 0x010fc60000004100 */
[C-C-:B------:R-:W-:Y:S01]  /*1c90*/  FFMA.FTZ R20, R9.reuse, R11, R22.reuse ;  /* 0x0000000b09147223 */ /* 0x140fe20000010016 */
[----:B------:R-:W-:Y:S02]  /*1ca0*/  HADD2.F32 R11, -RZ, R19.H1_H1 ;  /* 0x30000013ff0b7230 */ /* 0x000fe40000004100 */
[C-C-:B------:R-:W-:Y:S01]  /*1cb0*/  FFMA.FTZ R13, R9.reuse, R8, R22.reuse ;  /* 0x00000008090d7223 */ /* 0x140fe20000010016 */
[C-C-:B------:R-:W-:Y:S01]  /*1cc0*/  FFMA.FTZ R8, R9.reuse, R21, R22.reuse ;  /* 0x0000001509087223 */ /* 0x140fe20000010016 */
[----:B------:R-:W-:Y:S01]  /*1cd0*/  FFMA.FTZ R9, R9, R10, R22 ;  /* 0x0000000a09097223 */ /* 0x000fe20000010016 */
[----:B------:R-:W-:Y:S02]  /*1ce0*/  HADD2.F32 R10, -RZ, R17.H1_H1 ;  /* 0x30000011ff0a7230 */ /* 0x000fe40000004100 */
[----:B------:R-:W-:Y:S01]  /*1cf0*/  FADD.FTZ R11, R11, -R25 ;  /* 0x800000190b0b7221 */ /* 0x000fe20000010000 */
[----:B------:R-:W-:Y:S02]  /*1d00*/  HADD2.F32 R22, -RZ, R18.H1_H1 ;  /* 0x30000012ff167230 */ /* 0x000fe40000004100 */
[----:B-----5:R-:W-:-:S02]  /*1d10*/  HADD2.F32 R14, -RZ, R14.H0_H0 ;  /* 0x2000000eff0e7230 */ /* 0x020fc40000004100 */
        /* <DEDUP_REMOVED lines=16> */
.L_x_2713:
        /* <DEDUP_REMOVED lines=14> */
.L_x_2715:
[----:B------:R-:W-:Y:S05]  /*1f00*/  BSYNC B0 ;  /* 0x0000000000007941 */ /* 0x000fea0003800000 */
.L_x_2714:
        /* <DEDUP_REMOVED lines=32> */
.L_x_2716:
        /* <DEDUP_REMOVED lines=14> */
.L_x_2718:
[----:B------:R-:W-:Y:S05]  /*21f0*/  BSYNC B0 ;  /* 0x0000000000007941 */ /* 0x000fea0003800000 */
.L_x_2717:
        /* <DEDUP_REMOVED lines=11> */
.L_x_2719:
        /* <DEDUP_REMOVED lines=14> */
.L_x_2721:
[----:B------:R-:W-:Y:S05]  /*2390*/  BSYNC B0 ;  /* 0x0000000000007941 */ /* 0x000fea0003800000 */
.L_x_2720:
        /* <DEDUP_REMOVED lines=11> */
.L_x_2722:
        /* <DEDUP_REMOVED lines=13> */
.L_x_2724:
[----:B------:R-:W-:Y:S05]  /*2520*/  BSYNC B0 ;  /* 0x0000000000007941 */ /* 0x000fea0003800000 */
.L_x_2723:
[----:B------:R-:W3:Y:S01]  /*2530*/  LDC R4, c[0x0][0x10] ;  /* 0x00000400ff047b82 */ /* 0x000ee20000000800 */
[----:B------:R-:W-:Y:S02]  /*2540*/  IADD3 R2, R2, 0x1, RZ ;  /* 0x0000000102027810 */ /* 0x000fe40007ffe0ff */
[----:B---3--:R-:W-:-:S04]  /*2550*/  IADD3 R3, R4, R3, RZ ;  /* 0x0000000304037210 */ /* 0x008fc80007ffe0ff */
[----:B------:R-:W-:-:S13]  /*2560*/  ISETP.GE.AND P1, PT, R3, UR4, PT ;  /* 0x0000000403007c0c */ /* 0x000fda000bf26270 */
[----:B------:R-:W-:Y:S05]  /*2570*/  @!P1 BRA `(.L_x_2725) ;  /* 0xffffffdc002c9947 */ /* 0x000fea000383ffff */
[----:B------:R-:W-:Y:S05]  /*2580*/  EXIT ;  /* 0x000000000000794d */ /* 0x000fea0003800000 */
.L_x_2726:
        /* <DEDUP_REMOVED lines=15> */
.L_x_3281:


//--------------------- .text._Z35group_norm_nhwc_fwd_one_pass_kernelI11Fp16IOFp16WLi256ELi42ELi672EEv26Group_norm_nhwc_fwd_params --------------------------
	.section	.text._Z35group_norm_nhwc_fwd_one_pass_kernelI11Fp16IOFp16WLi256ELi42ELi672EEv26Group_norm_nhwc_fwd_params,"ax",@progbits
	.align	128
        .global         _Z35group_norm_nhwc_fwd_one_pass_kernelI11Fp16IOFp16WLi256ELi42ELi672EEv26Group_norm_nhwc_fwd_params
        .type           _Z35group_norm_nhwc_fwd_one_pass_kernelI11Fp16IOFp16WLi256ELi42ELi672EEv26Group_norm_nhwc_fwd_params,@function
        .size           _Z35group_norm_nhwc_fwd_one_pass_kernelI11Fp16IOFp16WLi256ELi42ELi672EEv26Group_norm_nhwc_fwd_params,(.L_x_3282 - _Z35group_norm_nhwc_fwd_one_pass_kernelI11Fp16IOFp16WLi256ELi42ELi672EEv26Group_norm_nhwc_fwd_params)
        .other          _Z35group_norm_nhwc_fwd_one_pass_kernelI11Fp16IOFp16WLi256ELi42ELi672EEv26Group_norm_nhwc_fwd_params,@"STO_CUDA_ENTRY STV_DEFAULT"
_Z35group_norm_nhwc_fwd_one_pass_kernelI11Fp16IOFp16WLi256ELi42ELi672EEv26Group_norm_nhwc_fwd_params:
.text._Z35group_norm_nhwc_fwd_one_pass_kernelI11Fp16IOFp16WLi256ELi42ELi672EEv26Group_norm_nhwc_fwd_params:
        /* <DEDUP_REMOVED lines=41> */
.L_x_2760:
        /* <DEDUP_REMOVED lines=302> */
.L_x_2728:
[----:B------:R-:W-:Y:S05]  /*1570*/  BSYNC B0 ;  /* 0x0000000000007941 */ /* 0x000fea0003800000 */
.L_x_2727:
        /* <DEDUP_REMOVED lines=30> */
.L_x_2731:
[----:B--2---:R-:W2:Y:S04]  /*1760*/  LDG.E.STRONG.GPU R6, desc[UR10][R4.64] ;  /* 0x0000000a04067981 */ /* 0x004ea8000c1ef900 */
[----:B--2---:R-:W-:Y:S01]  /*1770*/  CCTL.IVALL ;  /* 0x00000000ff00798f */ /* 0x004fe20002000000 */
[----:B------:R-:W-:Y:S05]  /*1780*/  YIELD ;  /* 0x0000000000007946 */ /* 0x000fea0003800000 */
[----:B------:R-:W-:-:S13]  /*1790*/  ISETP.NE.AND P1, PT, R6, R9, PT ;  /* 0x000000090600720c */ /* 0x000fda0003f25270 */
[----:B------:R-:W-:Y:S05]  /*17a0*/  @P1 BRA `(.L_x_2731) ;  /* 0xfffffffc00ec1947 */ /* 0x000fea000383ffff */
.L_x_2730:
        /* <DEDUP_REMOVED lines=11> */
.L_x_2733:
        /* <DEDUP_REMOVED lines=67> */
.L_x_2732:
        /* <DEDUP_REMOVED lines=19> */
.L_x_2735:
[----:B------:R-:W-:Y:S05]  /*1dc0*/  BSYNC B0 ;  /* 0x0000000000007941 */ /* 0x000fea0003800000 */
.L_x_2734:
        /* <DEDUP_REMOVED lines=34> */
.L_x_2729:
        /* <DEDUP_REMOVED lines=48> */
[----:B--2---:R-:W-:Y:S02]  /*22f0*/  HADD2.F32 R4, -RZ, R33.H0_H0 ;  /* 0x20000021ff047230 */ /* 0x004fe40000004100 */
[----:B---3--:R-:W-:Y:S02]  /*2300*/  HADD2.F32 R6, -RZ, R40.H0_H0 ;  /* 0x20000028ff067230 */ /* 0x008fe40000004100 */
[----:B----4-:R-:W-:Y:S02]  /*2310*/  HADD2.F32 R11, -RZ, R42.H0_H0 ;  /* 0x2000002aff0b7230 */ /* 0x010fe40000004100 */
[----:B------:R-:W-:-:S02]  /*2320*/  HADD2.F32 R42, -RZ, R28.H0_H0 ;  /* 0x2000001cff2a7230 */ /* 0x000fc40000004100 */
        /* <DEDUP_REMOVED lines=14> */
.L_x_2736:
        /* <DEDUP_REMOVED lines=14> */
.L_x_2738:
[----:B------:R-:W-:Y:S05]  /*24f0*/  BSYNC B0 ;  /* 0x0000000000007941 */ /* 0x000fea0003800000 */
.L_x_2737:
        /* <DEDUP_REMOVED lines=51> */
.L_x_2739:
        /* <DEDUP_REMOVED lines=14> */
.L_x_2741:
[----:B------:R-:W-:Y:S05]  /*2910*/  BSYNC B0 ;  /* 0x0000000000007941 */ /* 0x000fea0003800000 */
.L_x_2740:
        /* <DEDUP_REMOVED lines=12> */
.L_x_2742:
        /* <DEDUP_REMOVED lines=14> */
.L_x_2744:
[----:B------:R-:W-:Y:S05]  /*2ac0*/  BSYNC B0 ;  /* 0x0000000000007941 */ /* 0x000fea0003800000 */
.L_x_2743:
        /* <DEDUP_REMOVED lines=46> */
.L_x_2745:
        /* <DEDUP_REMOVED lines=14> */
.L_x_2747:
[----:B------:R-:W-:Y:S05]  /*2e90*/  BSYNC B0 ;  /* 0x0000000000007941 */ /* 0x000fea0003800000 */
.L_x_2746:
        /* <DEDUP_REMOVED lines=11> */
.L_x_2748:
        /* <DEDUP_REMOVED lines=14> */
.L_x_2750:
[----:B------:R-:W-:Y:S05]  /*3030*/  BSYNC B0 ;  /* 0x0000000000007941 */ /* 0x000fea0003800000 */
.L_x_2749:
        /* <DEDUP_REMOVED lines=11> */
.L_x_2751:
        /* <DEDUP_REMOVED lines=14> */
.L_x_2753:
[----:B------:R-:W-:Y:S05]  /*31d0*/  BSYNC B0 ;  /* 0x0000000000007941 */ /* 0x000fea0003800000 */
.L_x_2752:
        /* <DEDUP_REMOVED lines=11> */
.L_x_2754:
        /* <DEDUP_REMOVED lines=14> */
.L_x_2756:
[----:B------:R-:W-:Y:S05]  /*3370*/  BSYNC B0 ;  /* 0x0000000000007941 */ /* 0x000fea0003800000 */
.L_x_2755:
        /* <DEDUP_REMOVED lines=11> */
.L_x_2757:
        /* <DEDUP_REMOVED lines=13> */
.L_x_2759:
[----:B------:R-:W-:Y:S05]  /*3500*/  BSYNC B0 ;  /* 0x0000000000007941 */ /* 0x000fea0003800000 */
.L_x_2758:
[----:B------:R-:W-:Y:S01]  /*3510*/  ULDC UR7, c[0x0][0x10] ;  /* 0x0000040000077ab9 */ /* 0x000fe20000000800 */
[----:B------:R-:W-:Y:S02]  /*3520*/  UIADD3 UR4, UR4, 0x1, URZ ;  /* 0x0000000104047890 */ /* 0x000fe4000fffe03f */
[----:B------:R-:W-:-:S04]  /*3530*/  UIADD3 UR6, UR7, UR6, URZ ;  /* 0x0000000607067290 */ /* 0x000fc8000fffe03f */
[----:B------:R-:W-:-:S06]  /*3540*/  UISETP.GE.AND UP0, UPT, UR6, UR5, UPT ;  /* 0x000000050600728c */ /* 0x000fcc000bf06270 */
[----:B------:R-:W-:-:S13]  /*3550*/  PLOP3.LUT P1, PT, PT, PT, UP0, 0x80, 0x0 ;  /* 0x000000000000781c */ /* 0x000fda0003f2f008 */
[----:B------:R-:W-:Y:S05]  /*3560*/  @!P1 BRA `(.L_x_2760) ;  /* 0xffffffcc00489947 */ /* 0x000fea000383ffff */
[----:B------:R-:W-:Y:S05]  /*3570*/  EXIT ;  /* 0x000000000000794d */ /* 0x000fea0003800000 */
.L_x_2761:
        /* <DEDUP_REMOVED lines=16> */
.L_x_3282:


//--------------------- .text._Z35group_norm_nhwc_fwd_one_pass_kernelI11Fp16IOFp16WLi512ELi42ELi672EEv26Group_norm_nhwc_fwd_params --------------------------
	.section	.text._Z35group_norm_nhwc_fwd_one_pass_kernelI11Fp16IOFp16WLi512ELi42ELi672EEv26Group_norm_nhwc_fwd_params,"ax",@progbits
	.align	128
        .global         _Z35group_norm_nhwc_fwd_one_pass_kernelI11Fp16IOFp16WLi512ELi42ELi672EEv26Group_norm_nhwc_fwd_params
        .type           _Z35group_norm_nhwc_fwd_one_pass_kernelI11Fp16IOFp16WLi512ELi42ELi672EEv26Group_norm_nhwc_fwd_params,@function
        .size           _Z35group_norm_nhwc_fwd_one_pass_kernelI11Fp16IOFp16WLi512ELi42ELi672EEv26Group_norm_nhwc_fwd_params,(.L_x_3283 - _Z35group_norm_nhwc_fwd_one_pass_kernelI11Fp16IOFp16WLi512ELi42ELi672EEv26Group_norm_nhwc_fwd_params)
        .other          _Z35group_norm_nhwc_fwd_one_pass_kernelI11Fp16IOFp16WLi512ELi42ELi672EEv26Group_norm_nhwc_fwd_params,@"STO_CUDA_ENTRY STV_DEFAULT"
_Z35group_norm_nhwc_fwd_one_pass_kernelI11Fp16IOFp16WLi512ELi42ELi672EEv26Group_norm_nhwc_fwd_params:
.text._Z35group_norm_nhwc_fwd_one_pass_kernelI11Fp16IOFp16WLi512ELi42ELi672EEv26Group_norm_nhwc_fwd_params:
        /* <DEDUP_REMOVED lines=48> */
.L_x_2819:
        /* <DEDUP_REMOVED lines=485> */
.L_x_2763:
[----:B------:R-:W-:Y:S05]  /*2150*/  BSYNC B0 ;  /* 0x0000000000007941 */ /* 0x000fea0003800000 */
.L_x_2762:
        /* <DEDUP_REMOVED lines=28> */
.L_x_2766:
[----:B-1----:R-:W2:Y:S04]  /*2320*/  LDG.E.STRONG.GPU R18, desc[UR8][R16.64] ;  /* 0x0000000810127981 */ /* 0x002ea8000c1ef900 */
[----:B--2---:R-:W-:Y:S01]  /*2330*/  CCTL.IVALL ;  /* 0x00000000ff00798f */ /* 0x004fe20002000000 */
[----:B------:R-:W-:Y:S05]  /*2340*/  YIELD ;  /* 0x0000000000007946 */ /* 0x000fea0003800000 */
[----:B------:R-:W-:-:S13]  /*2350*/  ISETP.NE.AND P1, PT, R18, R23, PT ;  /* 0x000000171200720c */ /* 0x000fda0003f25270 */
[----:B------:R-:W-:Y:S05]  /*2360*/  @P1 BRA `(.L_x_2766) ;  /* 0xfffffffc00ec1947 */ /* 0x000fea000383ffff */
.L_x_2765:
        /* <DEDUP_REMOVED lines=11> */
.L_x_2768:
        /* <DEDUP_REMOVED lines=63> */
.L_x_2767:
        /* <DEDUP_REMOVED lines=19> */
.L_x_2770:
[----:B------:R-:W-:Y:S05]  /*2940*/  BSYNC B0 ;  /* 0x0000000000007941 */ /* 0x000fea0003800000 */
.L_x_2769:
        /* <DEDUP_REMOVED lines=32> */
.L_x_2764:
        /* <DEDUP_REMOVED lines=38> */
[----:B0-----:R-:W-:Y:S02]  /*2db0*/  HADD2.F32 R19, -RZ, R42.H0_H0 ;  /* 0x2000002aff137230 */ /* 0x001fe40000004100 */
[-C--:B-1----:R-:W-:Y:S01]  /*2dc0*/  FMUL.FTZ R17, R17, R20.reuse ;  /* 0x0000001411117220 */ /* 0x082fe20000410000 */
[----:B--2---:R-:W-:Y:S02]  /*2dd0*/  HADD2.F32 R21, -RZ, R29.H0_H0 ;  /* 0x2000001dff157230 */ /* 0x004fe40000004100 */
[----:B---3--:R-:W-:Y:S02]  /*2de0*/  HADD2.F32 R22, -RZ, R30.H0_H0 ;  /* 0x2000001eff167230 */ /* 0x008fe40000004100 */
[----:B----4-:R-:W-:Y:S02]  /*2df0*/  HADD2.F32 R24, -RZ, R28.H0_H0 ;  /* 0x2000001cff187230 */ /* 0x010fe40000004100 */
[----:B------:R-:W-:Y:S01]  /*2e00*/  FMUL.FTZ R28, R25, R20 ;  /* 0x00000014191c7220 */ /* 0x000fe20000410000 */
[----:B------:R-:W-:-:S02]  /*2e10*/  HADD2.F32 R25, -RZ, R42.H1_H1 ;  /* 0x3000002aff197230 */ /* 0x000fc40000004100 */
        /* <DEDUP_REMOVED lines=14> */
.L_x_2771:
        /* <DEDUP_REMOVED lines=14> */
.L_x_2773:
[----:B------:R-:W-:Y:S05]  /*2fe0*/  BSYNC B0 ;  /* 0x0000000000007941 */ /* 0x000fea0003800000 */
.L_x_2772:
        /* <DEDUP_REMOVED lines=33> */
.L_x_2774:
        /* <DEDUP_REMOVED lines=14> */
.L_x_2776:
[----:B------:R-:W-:Y:S05]  /*32e0*/  BSYNC B0 ;  /* 0x0000000000007941 */ /* 0x000fea0003800000 */
.L_x_2775:
        /* <DEDUP_REMOVED lines=17> */
.L_x_2777:
        /* <DEDUP_REMOVED lines=14> */
.L_x_2779:
[----:B------:R-:W-:Y:S05]  /*34e0*/  BSYNC B0 ;  /* 0x0000000000007941 */ /* 0x000fea0003800000 */
.L_x_2778:
        /* <DEDUP_REMOVED lines=17> */
.L_x_2780:
        /* <DEDUP_REMOVED lines=14> */
.L_x_2782:
[----:B------:R-:W-:Y:S05]  /*36e0*/  BSYNC B0 ;  /* 0x0000000000007941 */ /* 0x000fea0003800000 */
.L_x_2781:
        /* <DEDUP_REMOVED lines=69> */
.L_x_2783:
        /* <DEDUP_REMOVED lines=14> */
.L_x_2785:
[----:B------:R-:W-:Y:S05]  /*3c20*/  BSYNC B0 ;  /* 0x0000000000007941 */ /* 0x000fea0003800000 */
.L_x_2784:
        /* <DEDUP_REMOVED lines=13> */
.L_x_2786:
        /* <DEDUP_REMOVED lines=14> */
.L_x_2788:
[----:B------:R-:W-:Y:S05]  /*3de0*/  BSYNC B0 ;  /* 0x0000000000007941 */ /* 0x000fea0003800000 */
.L_x_2787:
        /* <DEDUP_REMOVED lines=48> */
.L_x_2789:
        /* <DEDUP_REMOVED lines=14> */
.L_x_2791:
[----:B------:R-:W-:Y:S05]  /*41d0*/  BSYNC B0 ;  /* 0x0000000000007941 */ /* 0x000fea0003800000 */
.L_x_2790:
        /* <DEDUP_REMOVED lines=13> */
.L_x_2792:
        /* <DEDUP_REMOVED lines=14> */
.L_x_2794:
[----:B------:R-:W-:Y:S05]  /*4390*/  BSYNC B0 ;  /* 0x0000000000007941 */ /* 0x000fea0003800000 */
.L_x_2793:
        /* <DEDUP_REMOVED lines=13> */
.L_x_2795:
        /* <DEDUP_REMOVED lines=14> */
.L_x_2797:
[----:B------:R-:W-:Y:S05]  /*4550*/  BSYNC B0 ;  /* 0x0000000000007941 */ /* 0x000fea0003800000 */
.L_x_2796:
        /* <DEDUP_REMOVED lines=13> */
.L_x_2798:
        /* <DEDUP_REMOVED lines=14> */
.L_x_2800:
[----:B------:R-:W-:Y:S05]  /*4710*/  BSYNC B0 ;  /* 0x0000000000007941 */ /* 0x000fea0003800000 */
.L_x_2799:
        /* <DEDUP_REMOVED lines=13> */
.L_x_2801:
        /* <DEDUP_REMOVED lines=14> */
.L_x_2803:
[----:B------:R-:W-:Y:S05]  /*48d0*/  BSYNC B0 ;  /* 0x0000000000007941 */ /* 0x000fea0003800000 */
.L_x_2802:
        /* <DEDUP_REMOVED lines=36> */
.L_x_2804:
        /* <DEDUP_REMOVED lines=14> */
.L_x_2806:
[----:B------:R-:W-:Y:S05]  /*4c00*/  BSYNC B0 ;  /* 0x0000000000007941 */ /* 0x000fea0003800000 */
.L_x_2805:
        /* <DEDUP_REMOVED lines=11> */
.L_x_2807:
        /* <DEDUP_REMOVED lines=14> */
.L_x_2809:
[----:B------:R-:W-:Y:S05]  /*4da0*/  BSYNC B0 ;  /* 0x0000000000007941 */ /* 0x000fea0003800000 */
.L_x_2808:
        /* <DEDUP_REMOVED lines=11> */
.L_x_2810:
        /* <DEDUP_REMOVED lines=14> */
.L_x_2812:
[----:B------:R-:W-:Y:S05]  /*4f40*/  BSYNC B0 ;  /* 0x0000000000007941 */ /* 0x000fea0003800000 */
.L_x_2811:
        /* <DEDUP_REMOVED lines=11> */
.L_x_2813:
        /* <DEDUP_REMOVED lines=14> */
.L_x_2815:
[----:B------:R-:W-:Y:S05]  /*50e0*/  BSYNC B0 ;  /* 0x0000000000007941 */ /* 0x000fea0003800000 */
.L_x_2814:
        /* <DEDUP_REMOVED lines=11> */
.L_x_2816:
        /* <DEDUP_REMOVED lines=13> */
.L_x_2818:
[----:B------:R-:W-:Y:S05]  /*5270*/  BSYNC B0 ;  /* 0x0000000000007941 */ /* 0x000fea0003800000 */
.L_x_2817:
[----:B0-----:R-:W0:Y:S01]  /*5280*/  LDC R16, c[0x0][0x10] ;  /* 0x00000400ff107b82 */ /* 0x001e220000000800 */
[----:B------:R-:W-:Y:S02]  /*5290*/  IADD3 R6, R6, 0x1, RZ ;  /* 0x0000000106067810 */ /* 0x000fe40007ffe0ff */
[----:B0-----:R-:W-:-:S04]  /*52a0*/  IADD3 R5, R16, R5, RZ ;  /* 0x0000000510057210 */ /* 0x001fc80007ffe0ff */
[----:B------:R-:W-:-:S13]  /*52b0*/  ISETP.GE.AND P1, PT, R5, UR4, PT ;  /* 0x0000000405007c0c */ /* 0x000fda000bf26270 */
[----:B------:R-:W-:Y:S05]  /*52c0*/  @!P1 BRA `(.L_x_2819) ;  /* 0xffffffb0000c9947 */ /* 0x000fea000383ffff */
[----:B------:R-:W-:Y:S05]  /*52d0*/  EXIT ;  /* 0x000000000000794d */ /* 0x000fea0003800000 */
.L_x_2820:
        /* <DEDUP_REMOVED lines=10> */
.L_x_3283:


//--------------------- .text._Z35group_norm_nhwc_fwd_one_pass_kernelI11Fp32IOFp32WLi64ELi42ELi672EEv26Group_norm_nhwc_fwd_params --------------------------
	.section	.text._Z35group_norm_nhwc_fwd_one_pass_kernelI11Fp32IOFp32WLi64ELi42ELi672EEv26Group_norm_nhwc_fwd_params,"ax",@progbits
	.align	128
        .global         _Z35group_norm_nhwc_fwd_one_pass_kernelI11Fp32IOFp32WLi64ELi42ELi672EEv26Group_norm_nhwc_fwd_params
        .type           _Z35group_norm_nhwc_fwd_one_pass_kernelI11Fp32IOFp32WLi64ELi42ELi672EEv26Group_norm_nhwc_fwd_params,@function
        .size           _Z35group_norm_nhwc_fwd_one_pass_kernelI11Fp32IOFp32WLi64ELi42ELi672EEv26Group_norm_nhwc_fwd_params,(.L_x_3284 - _Z35group_norm_nhwc_fwd_one_pass_kernelI11Fp32IOFp32WLi64ELi42ELi672EEv26Group_norm_nhwc_fwd_params)
        .other          _Z35group_norm_nhwc_fwd_one_pass_kernelI11Fp32IOFp32WLi64ELi42ELi672EEv26Group_norm_nhwc_fwd_params,@"STO_CUDA_ENTRY STV_DEFAULT"
_Z35group_norm_nhwc_fwd_one_pass_kernelI11Fp32IOFp32WLi64ELi42ELi672EEv26Group_norm_nhwc_fwd_params:
.text._Z35group_norm_nhwc_fwd_one_pass_kernelI11Fp32IOFp32WLi64ELi42ELi672EEv26Group_norm_nhwc_fwd_params:
        /* <DEDUP_REMOVED lines=11> */
[----:B------:R-:W-:Y:S01]  /*00b0*/  UMOV UR5, 0x400 ;  /* 0x0000040000057882 */ /* 0x000fe20000000000 */
[----:B------:R-:W-:Y:S01]  /*00c0*/  HFMA2.MMA R7, -RZ, RZ, 0, 0 ;  /* 0x00000000ff077435 */ /* 0x000fe200000001ff */
[----:B------:R-:W-:Y:S01]  /*00d0*/  ULDC.U8 UR10, c[0x0][0x28c] ;  /* 0x0000a300000a7ab9 */ /* 0x000fe20000000000 */
[----:B------:R-:W-:Y:S02]  /*00e0*/  IADD3 R2, -R3, R6, RZ ;  /* 0x0000000603027210 */ /* 0x000fe40007ffe1ff */
[----:B------:R-:W0:Y:S02]  /*00f0*/  LDC R21, c[0x0][0x294] ;  /* 0x0000a500ff157b82 */ /* 0x000e240000000800 */
[----:B------:R-:W-:-:S02]  /*0100*/  LEA.HI R2, R2, R3, RZ, 0x1f ;  /* 0x0000000302027211 */ /* 0x000fc400078ff8ff */
[----:B------:R-:W-:Y:S02]  /*0110*/  SHF.R.S32.HI R3, RZ, 0x1f, R6 ;  /* 0x0000001fff037819 */ /* 0x000fe40000011406 */
[----:B------:R-:W-:Y:S02]  /*0120*/  SHF.R.U32.HI R2, RZ, 0x4, R2 ;  /* 0x00000004ff027819 */ /* 0x000fe40000011602 */
[----:B------:R-:W1:Y:S01]  /*0130*/  S2UR UR6, SR_CgaCtaId ;  /* 0x00000000000679c3 */ /* 0x000e620000008800 */
[----:B------:R-:W-:-:S04]  /*0140*/  LEA.HI R3, R3, R6, RZ, 0x5 ;  /* 0x0000000603037211 */ /* 0x000fc800078f28ff */
[----:B------:R-:W-:Y:S01]  /*0150*/  SHF.R.S32.HI R3, RZ, 0x5, R3 ;  /* 0x00000005ff037819 */ /* 0x000fe20000011403 */
[----:B0-----:R-:W-:-:S05]  /*0160*/  IMAD R21, R21, UR7, R2 ;  /* 0x0000000715157c24 */ /* 0x001fca000f8e0202 */
[----:B------:R-:W-:Y:S02]  /*0170*/  ISETP.GE.U32.AND P0, PT, R21, UR8, PT ;  /* 0x0000000815007c0c */ /* 0x000fe4000bf06070 */
[----:B------:R-:W-:Y:S01]  /*0180*/  SHF.R.S32.HI R0, RZ, 0x1f, R21 ;  /* 0x0000001fff007819 */ /* 0x000fe20000011415 */
[----:B-1----:R-:W-:-:S03]  /*0190*/  ULEA UR5, UR6, UR5, 0x18 ;  /* 0x0000000506057291 */ /* 0x002fc6000f8ec03f */
[----:B------:R-:W-:Y:S01]  /*01a0*/  ISETP.GE.AND.EX P0, PT, R0, UR9, PT, P0 ;  /* 0x0000000900007c0c */ /* 0x000fe2000bf06300 */
[----:B------:R-:W-:Y:S02]  /*01b0*/  ULDC.64 UR8, c[0x0][0x208] ;  /* 0x0000820000087ab9 */ /* 0x000fe40000000a00 */
[----:B------:R-:W-:Y:S02]  /*01c0*/  LEA R20, R3, UR5, 0x3 ;  /* 0x0000000503147c11 */ /* 0x000fe4000f8e18ff */
[----:B------:R-:W-:-:S13]  /*01d0*/  ISETP.LT.U32.AND P0, PT, R6, 0x2a0, !P0 ;  /* 0x000002a00600780c */ /* 0x000fda0004701070 */
.L_x_2836:
[----:B0-----:R-:W0:Y:S01]  /*01e0*/  LDC R5, c[0x0][0x288] ;  /* 0x0000a200ff057b82 */ /* 0x001e220000000800 */
[----:B------:R-:W-:Y:S01]  /*01f0*/  IADD3 R12, R21, 0x20, RZ ;  /* 0x00000020150c7810 */ /* 0x000fe20007ffe0ff */
[----:B------:R-:W-:Y:S01]  /*0200*/  ULDC.64 UR12, c[0x0][0x278] ;  /* 0x00009e00000c7ab9 */ /* 0x000fe20000000a00 */
[----:B------:R-:W-:Y:S02]  /*0210*/  SHF.R.S32.HI R17, RZ, 0x1f, R21 ;  /* 0x0000001fff117819 */ /* 0x000fe40000011415 */
[----:B------:R-:W-:Y:S02]  /*0220*/  SHF.R.S32.HI R13, RZ, 0x1f, R12 ;  /* 0x0000001fff0d7819 */ /* 0x000fe4000001140c */
[----:B0-----:R-:W-:-:S04]  /*0230*/  IABS R9, R5 ;  /* 0x0000000500097213 */ /* 0x001fc80000000000 */
[----:B------:R-:W0:Y:S08]  /*0240*/  I2F.RP R0, R9 ;  /* 0x0000000900007306 */ /* 0x000e300000209400 */
[----:B0-----:R-:W0:Y:S02]  /*0250*/  MUFU.RCP R0, R0 ;  /* 0x0000000000007308 */ /* 0x001e240000001000 */
[----:B0-----:R-:W-:-:S06]  /*0260*/  IADD3 R2, R0, 0xffffffe, RZ ;  /* 0x0ffffffe00027810 */ /* 0x001fcc0007ffe0ff */
[----:B------:R0:W1:Y:S02]  /*0270*/  F2I.FTZ.U32.TRUNC.NTZ R3, R2 ;  /* 0x0000000200037305 */ /* 0x000064000021f000 */
[----:B0-----:R-:W-:Y:S02]  /*0280*/  MOV R2, RZ ;  /* 0x000000ff00027202 */ /* 0x001fe40000000f00 */
[----:B-1----:R-:W-:-:S05]  /*0290*/  IADD3 R4, RZ, -R3, RZ ;  /* 0x80000003ff047210 */ /* 0x002fca0007ffe0ff */
[----:B------:R-:W-:Y:S01]  /*02a0*/  IMAD R11, R4, R9, RZ ;  /* 0x00000009040b7224 */ /* 0x000fe200078e02ff */
[----:B------:R-:W-:-:S03]  /*02b0*/  IABS R4, R24 ;  /* 0x0000001800047213 */ /* 0x000fc60000000000 */
[----:B------:R-:W-:-:S06]  /*02c0*/  IMAD.HI.U32 R3, R3, R11, R2 ;  /* 0x0000000b03037227 */ /* 0x000fcc00078e0002 */
[----:B------:R-:W-:-:S04]  /*02d0*/  IMAD.HI.U32 R15, R3, R4, RZ ;  /* 0x00000004030f7227 */ /* 0x000fc800078e00ff */
[----:B------:R-:W-:Y:S01]  /*02e0*/  IMAD.WIDE.U32 R2, R6, -0x79e79e79, RZ ;  /* 0x8618618706027825 */ /* 0x000fe200078e00ff */
[----:B------:R-:W-:-:S04]  /*02f0*/  IADD3 R0, -R15, RZ, RZ ;  /* 0x000000ff0f007210 */ /* 0x000fc80007ffe1ff */
[----:B------:R-:W-:Y:S01]  /*0300*/  IADD3 R2, -R3, R6, RZ ;  /* 0x0000000603027210 */ /* 0x000fe20007ffe1ff */
[----:B------:R-:W-:-:S03]  /*0310*/  IMAD R0, R9, R0, R4 ;  /* 0x0000000009007224 */ /* 0x000fc600078e0204 */
[----:B------:R-:W-:Y:S02]  /*0320*/  LEA.HI R2, R2, R3, RZ, 0x1f ;  /* 0x0000000302027211 */ /* 0x000fe400078ff8ff */
[----:B------:R-:W-:Y:S02]  /*0330*/  ISETP.GT.U32.AND P2, PT, R9, R0, PT ;  /* 0x000000000900720c */ /* 0x000fe40003f44070 */
[----:B------:R-:W-:-:S05]  /*0340*/  SHF.R.U32.HI R3, RZ, 0x4, R2 ;  /* 0x00000004ff037819 */ /* 0x000fca0000011602 */
[----:B------:R-:W-:Y:S02]  /*0350*/  IMAD R8, R3, -0x15, R6 ;  /* 0xffffffeb03087824 */ /* 0x000fe400078e0206 */
[----:B------:R-:W0:Y:S03]  /*0360*/  @P0 LDC.64 R2, c[0x0][0x270] ;  /* 0x00009c00ff020b82 */ /* 0x000e260000000a00 */
[----:B------:R-:W-:Y:S02]  /*0370*/  SHF.L.U32 R27, R8, 0x1, RZ ;  /* 0x00000001081b7819 */ /* 0x000fe400000006ff */
[-C--:B------:R-:W-:Y:S02]  /*0380*/  @!P2 IADD3 R0, R0, -R9.reuse, RZ ;  /* 0x800000090000a210 */ /* 0x080fe40007ffe0ff */
[----:B------:R-:W-:Y:S02]  /*0390*/  @!P2 IADD3 R15, R15, 0x1, RZ ;  /* 0x000000010f0fa810 */ /* 0x000fe40007ffe0ff */
[----:B------:R-:W-:-:S02]  /*03a0*/  ISETP.GE.U32.AND P1, PT, R0, R9, PT ;  /* 0x000000090000720c */ /* 0x000fc40003f26070 */
[----:B------:R-:W-:Y:S01]  /*03b0*/  LOP3.LUT R0, R24, R5, RZ, 0x3c, !PT ;  /* 0x0000000518007212 */ /* 0x000fe200078e3cff */
[----:B------:R-:W1:Y:S01]  /*03c0*/  @P0 LDC.64 R8, c[0x0][0x220] ;  /* 0x00008800ff080b82 */ /* 0x000e620000000a00 */
[----:B------:R-:W-:Y:S02]  /*03d0*/  ISETP.NE.AND P2, PT, R5, RZ, PT ;  /* 0x000000ff0500720c */ /* 0x000fe40003f45270 */
[----:B------:R-:W-:Y:S02]  /*03e0*/  ISETP.GE.AND P3, PT, R0, RZ, PT ;  /* 0x000000ff0000720c */ /* 0x000fe40003f66270 */
[----:B------:R-:W-:-:S05]  /*03f0*/  SHF.R.S32.HI R11, RZ, 0x1f, R27 ;  /* 0x0000001fff0b7819 */ /* 0x000fca000001141b */
[----:B------:R-:W-:Y:S02]  /*0400*/  @P1 IADD3 R15, R15, 0x1, RZ ;  /* 0x000000010f0f1810 */ /* 0x000fe40007ffe0ff */
[----:B------:R-:W-:-:S04]  /*0410*/  ISETP.GE.U32.AND P1, PT, R12, UR12, PT ;  /* 0x0000000c0c007c0c */ /* 0x000fc8000bf26070 */
[----:B------:R-:W-:Y:S01]  /*0420*/  ISETP.GE.AND.EX P1, PT, R13, UR13, PT, P1 ;  /* 0x0000000d0d007c0c */ /* 0x000fe2000bf26310 */
[----:B------:R-:W-:Y:S01]  /*0430*/  ULDC.64 UR12, c[0x0][0x280] ;  /* 0x0000a000000c7ab9 */ /* 0x000fe20000000a00 */
[----:B------:R-:W-:Y:S02]  /*0440*/  @!P3 IADD3 R15, -R15, RZ, RZ ;  /* 0x000000ff0f0fb210 */ /* 0x000fe40007ffe1ff */
[----:B------:R-:W-:Y:S02]  /*0450*/  ISETP.GT.U32.OR P1, PT, R6, 0x29f, P1 ;  /* 0x0000029f0600780c */ /* 0x000fe40000f24470 */
[----:B------:R-:W-:-:S04]  /*0460*/  @!P2 LOP3.LUT R15, RZ, R5, RZ, 0x33, !PT ;  /* 0x00000005ff0fa212 */ /* 0x000fc800078e33ff */
[----:B------:R-:W-:Y:S02]  /*0470*/  IADD3 R0, -R15, RZ, RZ ;  /* 0x000000ff0f007210 */ /* 0x000fe40007ffe1ff */
[----:B------:R-:W-:-:S03]  /*0480*/  SHF.R.S32.HI R10, RZ, 0x1f, R15 ;  /* 0x0000001fff0a7819 */ /* 0x000fc6000001140f */
[----:B------:R-:W-:Y:S02]  /*0490*/  IMAD R0, R5, R0, R24 ;  /* 0x0000000005007224 */ /* 0x000fe400078e0218 */
[----:B------:R-:W2:Y:S01]  /*04a0*/  @!P1 LDC.64 R4, c[0x0][0x270] ;  /* 0x00009c00ff049b82 */ /* 0x000ea20000000a00 */
[----:B------:R-:W-:Y:S02]  /*04b0*/  IMAD R14, R10, UR12, RZ ;  /* 0x0000000c0a0e7c24 */ /* 0x000fe4000f8e02ff */
[----:B------:R-:W-:Y:S02]  /*04c0*/  IMAD R0, R0, 0x2a, RZ ;  /* 0x0000002a00007824 */ /* 0x000fe400078e02ff */
[----:B------:R-:W-:Y:S02]  /*04d0*/  IMAD R29, R15, UR13, R14 ;  /* 0x0000000d0f1d7c24 */ /* 0x000fe4000f8e020e */
[----:B0-----:R-:W-:Y:S01]  /*04e0*/  @P0 IMAD R14, R17, R2, RZ ;  /* 0x00000002110e0224 */ /* 0x001fe200078e02ff */
[----:B------:R-:W-:-:S04]  /*04f0*/  IADD3 R26, P2, R27, R0, RZ ;  /* 0x000000001b1a7210 */ /* 0x000fc80007f5e0ff */
[----:B------:R-:W-:Y:S02]  /*0500*/  LEA.HI.X.SX32 R27, R0, R11, 0x1, P2 ;  /* 0x0000000b001b7211 */ /* 0x000fe400010f0eff */
[----:B------:R-:W0:Y:S01]  /*0510*/  @!P1 LDC.64 R10, c[0x0][0x220] ;  /* 0x00008800ff0a9b82 */ /* 0x000e220000000a00 */
[----:B------:R-:W-:-:S05]  /*0520*/  IMAD.WIDE.U32 R26, R15, UR12, R26 ;  /* 0x0000000c0f1a7c25 */ /* 0x000fca000f8e001a */
[----:B------:R-:W-:Y:S01]  /*0530*/  IADD3 R29, R27, R29, RZ ;  /* 0x0000001d1b1d7210 */ /* 0x000fe20007ffe0ff */
[----:B--2---:R-:W-:Y:S01]  /*0540*/  @!P1 IMAD R15, R13, R4, RZ ;  /* 0x000000040d0f9224 */ /* 0x004fe200078e02ff */
[-C--:B------:R-:W-:Y:S01]  /*0550*/  @P0 MOV R28, R26.reuse ;  /* 0x0000001a001c0202 */ /* 0x080fe20000000f00 */
[C---:B------:R-:W-:Y:S01]  /*0560*/  @P0 IMAD R13, R21.reuse, R3, R14 ;  /* 0x00000003150d0224 */ /* 0x040fe200078e020e */
[----:B------:R-:W-:Y:S01]  /*0570*/  @!P1 MOV R14, R26 ;  /* 0x0000001a000e9202 */ /* 0x000fe20000000f00 */
[----:B------:R-:W-:Y:S01]  /*0580*/  @!P1 IMAD R17, R12, R5, R15 ;  /* 0x000000050c119224 */ /* 0x000fe200078e020f */
[----:B------:R-:W-:Y:S01]  /*0590*/  @!P1 MOV R15, R29 ;  /* 0x0000001d000f9202 */ /* 0x000fe20000000f00 */
[----:B------:R-:W-:-:S04]  /*05a0*/  @P0 IMAD.WIDE.U32 R2, R21, R2, R28 ;  /* 0x0000000215020225 */ /* 0x000fc800078e001c */
[----:B------:R-:W-:Y:S01]  /*05b0*/  @!P1 IMAD.WIDE.U32 R4, R12, R4, R14 ;  /* 0x000000040c049225 */ /* 0x000fe200078e000e */
[----:B------:R-:W-:Y:S02]  /*05c0*/  @P0 IADD3 R3, R3, R13, RZ ;  /* 0x0000000d03030210 */ /* 0x000fe40007ffe0ff */
[----:B-1----:R-:W-:Y:S02]  /*05d0*/  @P0 LEA R8, P2, R2, R8, 0x2 ;  /* 0x0000000802080211 */ /* 0x002fe400078410ff */
[----:B------:R-:W-:Y:S02]  /*05e0*/  @!P1 IADD3 R5, R5, R17, RZ ;  /* 0x0000001105059210 */ /* 0x000fe40007ffe0ff */
[----:B0-----:R-:W-:Y:S02]  /*05f0*/  @!P1 LEA R10, P3, R4, R10, 0x2 ;  /* 0x0000000a040a9211 */ /* 0x001fe400078610ff */
[----:B------:R-:W-:Y:S02]  /*0600*/  @P0 LEA.HI.X R9, R2, R9, R3, 0x2, P2 ;  /* 0x0000000902090211 */ /* 0x000fe400010f1403 */
[----:B------:R-:W-:-:S02]  /*0610*/  MOV R3, RZ ;  /* 0x000000ff00037202 */ /* 0x000fc40000000f00 */
[----:B------:R-:W-:Y:S02]  /*0620*/  MOV R2, RZ ;  /* 0x000000ff00027202 */ /* 0x000fe40000000f00 */
[----:B------:R-:W-:Y:S02]  /*0630*/  @!P1 LEA.HI.X R11, R4, R11, R5, 0x2, P3 ;  /* 0x0000000b040b9211 */ /* 0x000fe400018f1405 */
[----:B------:R-:W-:Y:S02]  /*0640*/  CS2R R4, SRZ ;  /* 0x0000000000047805 */ /* 0x000fe4000001ff00 */
[----:B------:R-:W2:Y:S04]  /*0650*/  @P0 LDG.E.64 R2, desc[UR8][R8.64] ;  /* 0x0000000808020981 */ /* 0x000ea8000c1e1b00 */
[----:B------:R-:W3:Y:S01]  /*0660*/  @!P1 LDG.E.64 R4, desc[UR8][R10.64] ;  /* 0x000000080a049981 */ /* 0x000ee2000c1e1b00 */
[----:B------:R-:W-:Y:S01]  /*0670*/  ISETP.NE.AND P2, PT, R6, RZ, PT ;  /* 0x000000ff0600720c */ /* 0x000fe20003f45270 */
[----:B------:R-:W-:Y:S01]  /*0680*/  BSSY B0, `(.L_x_2821) ;  /* 0x0000060000007945 */ /* 0x000fe20003800000 */
[----:B------:R-:W0:Y:S02]  /*0690*/  S2R R12, SR_LANEID ;  /* 0x00000000000c7919 */ /* 0x000e240000000000 */
[----:B0-----:R-:W-:-:S02]  /*06a0*/  ISETP.GT.AND P1, PT, R12, 0x1e, PT ;  /* 0x0000001e0c00780c */ /* 0x001fc40003f24270 */
[----:B------:R-:W-:Y:S01]  /*06b0*/  ISETP.NE.AND P3, PT, R12, RZ, PT ;  /* 0x000000ff0c00720c */ /* 0x000fe20003f65270 */
[----:B--2---:R-:W-:Y:S01]  /*06c0*/  FMUL.FTZ R15, R3, R3 ;  /* 0x00000003030f7220 */ /* 0x004fe20000410000 */
[C---:B------:R-:W-:Y:S01]  /*06d0*/  FADD.FTZ R13, R2.reuse, R3 ;  /* 0x00000003020d7221 */ /* 0x040fe20000010000 */
[----:B---3--:R-:W-:Y:S02]  /*06e0*/  FMUL.FTZ R17, R5, R5 ;  /* 0x0000000505117220 */ /* 0x008fe40000410000 */
[----:B------:R-:W-:Y:S01]  /*06f0*/  FFMA.FTZ R15, R2, R2, R15 ;  /* 0x00000002020f7223 */ /* 0x000fe2000001000f */
[C---:B------:R-:W-:Y:S01]  /*0700*/  FADD.FTZ R14, R4.reuse, R5 ;  /* 0x00000005040e7221 */ /* 0x040fe20000010000 */
[----:B------:R-:W-:Y:S01]  /*0710*/  FADD.FTZ R13, RZ, R13 ;  /* 0x0000000dff0d7221 */ /* 0x000fe20000010000 */
[----:B------:R-:W-:Y:S01]  /*0720*/  FFMA.FTZ R16, R4, R4, R17 ;  /* 0x0000000404107223 */ /* 0x000fe20000010011 */
[----:B------:R-:W-:Y:S02]  /*0730*/  FADD.FTZ R15, RZ, R15 ;  /* 0x0000000fff0f7221 */ /* 0x000fe40000010000 */
[----:B------:R-:W-:-:S02]  /*0740*/  FADD.FTZ R13, R13, R14 ;  /* 0x0000000e0d0d7221 */ /* 0x000fc40000010000 */
        /* <DEDUP_REMOVED lines=83> */
.L_x_2822:
[----:B------:R-:W-:Y:S05]  /*0c80*/  BSYNC B0 ;  /* 0x0000000000007941 */ /* 0x000fea0003800000 */
.L_x_2821:
        /* <DEDUP_REMOVED lines=30> */
.L_x_2825:
[----:B-1----:R-:W2:Y:S04]  /*0e70*/  LDG.E.STRONG.GPU R10, desc[UR8][R8.64] ;  /* 0x00000008080a7981 */ /* 0x002ea8000c1ef900 */
[----:B--2---:R-:W-:Y:S01]  /*0e80*/  CCTL.IVALL ;  /* 0x00000000ff00798f */ /* 0x004fe20002000000 */
[----:B------:R-:W-:Y:S05]  /*0e90*/  YIELD ;  /* 0x0000000000007946 */ /* 0x000fea0003800000 */
[----:B------:R-:W-:-:S13]  /*0ea0*/  ISETP.NE.AND P1, PT, R10, R17, PT ;  /* 0x000000110a00720c */ /* 0x000fda0003f25270 */
[----:B------:R-:W-:Y:S05]  /*0eb0*/  @P1 BRA `(.L_x_2825) ;  /* 0xfffffffc00ec1947 */ /* 0x000fea000383ffff */
.L_x_2824:
        /* <DEDUP_REMOVED lines=11> */
.L_x_2827:
        /* <DEDUP_REMOVED lines=63> */
.L_x_2826:
        /* <DEDUP_REMOVED lines=19> */
.L_x_2829:
[----:B------:R-:W-:Y:S05]  /*1490*/  BSYNC B0 ;  /* 0x0000000000007941 */ /* 0x000fea0003800000 */
.L_x_2828:
        /* <DEDUP_REMOVED lines=24> */
[----:B------:R-:W-:-:S04]  /*1620*/  @!P3 IMAD.WIDE.U32 R10, R13, 0x8, R10 ;  /* 0x000000080d0ab825 */ /* 0x000fc800078e000a */
[----:B-1----:R-:W-:Y:S02]  /*1630*/  @!P1 IMAD.WIDE R8, R19, 0x4, R8 ;  /* 0x0000000413089825 */ /* 0x002fe400078e0208 */
[----:B------:R-:W0:Y:S02]  /*1640*/  @!P3 LDG.E.64 R10, desc[UR8][R10.64] ;  /* 0x000000080a0ab981 */ /* 0x000e24000c1e1b00 */
[----:B------:R-:W-:-:S06]  /*1650*/  @!P1 IMAD.WIDE.U32 R8, R15, 0x8, R8 ;  /* 0x000000080f089825 */ /* 0x000fcc00078e0008 */
[----:B------:R-:W2:Y:S01]  /*1660*/  @!P1 LDG.E.64 R8, desc[UR8][R8.64] ;  /* 0x0000000808089981 */ /* 0x000ea2000c1e1b00 */
[----:B0-----:R-:W-:Y:S01]  /*1670*/  @!P3 FADD.FTZ R22, R22, R10 ;  /* 0x0000000a1616b221 */ /* 0x001fe20000010000 */
[----:B------:R-:W-:-:S03]  /*1680*/  @!P3 FADD.FTZ R23, R23, R11 ;  /* 0x0000000b1717b221 */ /* 0x000fc60000010000 */
[----:B--2---:R-:W-:Y:S01]  /*1690*/  @!P1 FADD.FTZ R22, R22, R8 ;  /* 0x0000000816169221 */ /* 0x004fe20000010000 */
[----:B------:R-:W-:-:S07]  /*16a0*/  @!P1 FADD.FTZ R23, R23, R9 ;  /* 0x0000000917179221 */ /* 0x000fce0000010000 */
.L_x_2823:
[----:B------:R-:W-:Y:S01]  /*16b0*/  ULDC.64 UR12, c[0x0][0x218] ;  /* 0x00008600000c7ab9 */ /* 0x000fe20000000a00 */
[C---:B------:R-:W-:Y:S01]  /*16c0*/  LOP3.LUT P1, RZ, R6.reuse, UR7, RZ, 0xfc, !PT ;  /* 0x0000000706ff7c12 */ /* 0x040fe2000f82fcff */
[----:B------:R-:W-:Y:S01]  /*16d0*/  IMAD.WIDE.U32 R8, R6, -0x79e79e79, RZ ;  /* 0x8618618706087825 */ /* 0x000fe200078e00ff */
[----:B------:R-:W-:Y:S01]  /*16e0*/  ISETP.EQ.U32.AND P3, PT, RZ, UR12, PT ;  /* 0x0000000cff007c0c */ /* 0x000fe2000bf62070 */
[----:B------:R-:W2:Y:S01]  /*16f0*/  S2UR UR6, SR_CgaCtaId ;  /* 0x00000000000679c3 */ /* 0x000ea20000008800 */
[----:B------:R-:W-:Y:S02]  /*1700*/  UMOV UR5, 0x400 ;  /* 0x0000040000057882 */ /* 0x000fe40000000000 */
[----:B------:R-:W-:Y:S02]  /*1710*/  ISETP.EQ.OR.EX P1, PT, RZ, UR13, P1, P3 ;  /* 0x0000000dff007c0c */ /* 0x000fe40008f22730 */
[----:B------:R-:W-:-:S03]  /*1720*/  IADD3 R8, -R9, R6, RZ ;  /* 0x0000000609087210 */ /* 0x000fc60007ffe1ff */
[----:B-1----:R-:W1:Y:S01]  /*1730*/  LDC.64 R10, c[0x0][0x228] ;  /* 0x00008a00ff0a7b82 */ /* 0x002e620000000a00 */
[----:B------:R-:W-:-:S04]  /*1740*/  LEA.HI R14, R8, R9, RZ, 0x1f ;  /* 0x00000009080e7211 */ /* 0x000fc800078ff8ff */
[----:B------:R-:W-:-:S03]  /*1750*/  SHF.R.U32.HI R15, RZ, 0x4, R14 ;  /* 0x00000004ff0f7819 */ /* 0x000fc6000001160e */
[----:B------:R-:W3:Y:S02]  /*1760*/  @!P1 LDC.64 R12, c[0x0][0x218] ;  /* 0x00008600ff0c9b82 */ /* 0x000ee40000000a00 */
[----:B------:R-:W-:-:S05]  /*1770*/  IMAD R15, R15, -0x15, R6 ;  /* 0xffffffeb0f0f7824 */ /* 0x000fca00078e0206 */
[----:B------:R-:W-:Y:S01]  /*1780*/  SHF.L.U32 R15, R15, 0x1, RZ ;  /* 0x000000010f0f7819 */ /* 0x000fe200000006ff */
[----:B--2---:R-:W-:Y:S01]  /*1790*/  ULEA UR5, UR6, UR5, 0x18 ;  /* 0x0000000506057291 */ /* 0x004fe2000f8ec03f */
[----:B------:R-:W2:Y:S02]  /*17a0*/  LDC.64 R8, c[0x0][0x230] ;  /* 0x00008c00ff087b82 */ /* 0x000ea40000000a00 */
[----:B------:R-:W-:Y:S01]  /*17b0*/  ULDC UR6, c[0x0][0x2a4] ;  /* 0x0000a90000067ab9 */ /* 0x000fe20000000800 */
[----:B------:R-:W-:Y:S01]  /*17c0*/  IADD3 R17, R15, R0, RZ ;  /* 0x000000000f117210 */ /* 0x000fe20007ffe0ff */
[----:B------:R-:W-:Y:S01]  /*17d0*/  @!P1 FMUL.FTZ R15, R23, UR6 ;  /* 0x00000006170f9c20 */ /* 0x000fe20008410000 */
[----:B------:R-:W-:-:S03]  /*17e0*/  @!P1 FMUL.FTZ R14, R22, UR6 ;  /* 0x00000006160e9c20 */ /* 0x000fc60008410000 */
[----:B------:R-:W-:Y:S01]  /*17f0*/  @!P2 STS.64 [UR5+0xc8], R22 ;  /* 0x0000c816ff00a988 */ /* 0x000fe20008000a05 */
[----:B-1----:R-:W-:-:S04]  /*1800*/  IMAD.WIDE R10, R17, 0x4, R10 ;  /* 0x00000004110a7825 */ /* 0x002fc800078e020a */
[----:B---3--:R-:W-:-:S05]  /*1810*/  @!P1 IMAD.WIDE R12, R24, 0x8, R12 ;  /* 0x00000008180c9825 */ /* 0x008fca00078e020c */
[----:B------:R-:W-:Y:S01]  /*1820*/  @!P1 STG.E.64 desc[UR8][R12.64], R14 ;  /* 0x0000000e0c009986 */ /* 0x000fe2000c101b08 */
[----:B------:R-:W-:Y:S01]  /*1830*/  BAR.SYNC.DEFER_BLOCKING 0x0 ;  /* 0x0000000000007b1d */ /* 0x000fe20000010000 */
[----:B--2---:R-:W-:-:S05]  /*1840*/  IMAD.WIDE R8, R17, 0x4, R8 ;  /* 0x0000000411087825 */ /* 0x004fca00078e0208 */
[----:B------:R-:W2:Y:S04]  /*1850*/  LDG.E.64 R10, desc[UR8][R10.64] ;  /* 0x000000080a0a7981 */ /* 0x000ea8000c1e1b00 */
[----:B------:R-:W2:Y:S04]  /*1860*/  LDG.E.64 R8, desc[UR8][R8.64] ;  /* 0x0000000808087981 */ /* 0x000ea8000c1e1b00 */
[----:B------:R-:W1:Y:S02]  /*1870*/  LDS.64 R16, [UR5+0xc8] ;  /* 0x0000c805ff107984 */ /* 0x000e640008000a00 */
[----:B-1----:R-:W-:-:S04]  /*1880*/  FMUL.FTZ R16, R16, UR6 ;  /* 0x0000000610107c20 */ /* 0x002fc80008410000 */
[C---:B------:R-:W-:Y:S01]  /*1890*/  FMUL.FTZ R0, R16.reuse, R16 ;  /* 0x0000001010007220 */ /* 0x040fe20000410000 */
[C---:B------:R-:W-:Y:S01]  /*18a0*/  FADD.FTZ R13, -R16.reuse, R2 ;  /* 0x00000002100d7221 */ /* 0x040fe20000010100 */
[C---:B------:R-:W-:Y:S01]  /*18b0*/  FADD.FTZ R3, -R16.reuse, R3 ;  /* 0x0000000310037221 */ /* 0x040fe20000010100 */
[C---:B------:R-:W-:Y:S01]  /*18c0*/  FADD.FTZ R15, -R16.reuse, R4 ;  /* 0x00000004100f7221 */ /* 0x040fe20000010100 */
[----:B------:R-:W-:Y:S01]  /*18d0*/  FFMA.FTZ R0, R17, UR6, -R0 ;  /* 0x0000000611007c23 */ /* 0x000fe20008010800 */
[----:B------:R-:W-:-:S04]  /*18e0*/  FADD.FTZ R5, -R16, R5 ;  /* 0x0000000510057221 */ /* 0x000fc80000010100 */
[----:B------:R-:W-:-:S13]  /*18f0*/  FSETP.GTU.FTZ.AND P1, PT, R0, RZ, PT ;  /* 0x000000ff0000720b */ /* 0x000fda0003f3c000 */
[----:B------:R-:W1:Y:S02]  /*1900*/  @P1 LDC R17, c[0x0][0x238] ;  /* 0x00008e00ff111b82 */ /* 0x000e640000000800 */
[----:B-1----:R-:W-:Y:S01]  /*1910*/  @P1 FADD.FTZ R17, R0, R17 ;  /* 0x0000001100111221 */ /* 0x002fe20000010000 */
[----:B------:R-:W-:-:S06]  /*1920*/  MOV R0, 0x3f800000 ;  /* 0x3f80000000007802 */ /* 0x000fcc0000000f00 */
        /* <DEDUP_REMOVED lines=22> */
.L_x_2830:
[----:B------:R-:W-:Y:S04]  /*1a90*/  BSSY B0, `(.L_x_2831) ;  /* 0x000000e000007945 */ /* 0x000fe80003800000 */
[----:B------:R-:W-:Y:S05]  /*1aa0*/  @!P0 BRA `(.L_x_2832) ;  /* 0x0000000000308947 */ /* 0x000fea0003800000 */
[----:B------:R-:W-:Y:S01]  /*1ab0*/  SHF.R.S32.HI R10, RZ, 0x1f, R21 ;  /* 0x0000001fff0a7819 */ /* 0x000fe20000011415 */
[----:B------:R-:W-:Y:S01]  /*1ac0*/  ULDC.64 UR12, c[0x0][0x270] ;  /* 0x00009c00000c7ab9 */ /* 0x000fe20000000a00 */
[----:B------:R-:W-:Y:S02]  /*1ad0*/  MOV R8, R26 ;  /* 0x0000001a00087202 */ /* 0x000fe40000000f00 */
[----:B------:R-:W-:Y:S01]  /*1ae0*/  MOV R9, R29 ;  /* 0x0000001d00097202 */ /* 0x000fe20000000f00 */
[----:B------:R-:W-:Y:S02]  /*1af0*/  IMAD R10, R10, UR12, RZ ;  /* 0x0000000c0a0a7c24 */ /* 0x000fe4000f8e02ff */
[----:B------:R-:W-:-:S04]  /*1b00*/  IMAD.WIDE.U32 R8, R21, UR12, R8 ;  /* 0x0000000c15087c25 */ /* 0x000fc8000f8e0008 */
[----:B------:R-:W-:Y:S01]  /*1b10*/  IMAD R11, R21, UR13, R10 ;  /* 0x0000000d150b7c24 */ /* 0x000fe2000f8e020a */
[----:B------:R-:W-:Y:S02]  /*1b20*/  ULDC.64 UR12, c[0x0][0x210] ;  /* 0x00008400000c7ab9 */ /* 0x000fe40000000a00 */
[----:B------:R-:W-:Y:S02]  /*1b30*/  LEA R10, P2, R8, UR12, 0x2 ;  /* 0x0000000c080a7c11 */ /* 0x000fe4000f8410ff */
[----:B------:R-:W-:-:S04]  /*1b40*/  IADD3 R11, R9, R11, RZ ;  /* 0x0000000b090b7210 */ /* 0x000fc80007ffe0ff */
[----:B------:R-:W-:-:S05]  /*1b50*/  LEA.HI.X R11, R8, UR13, R11, 0x2, P2 ;  /* 0x0000000d080b7c11 */ /* 0x000fca00090f140b */
[----:B------:R1:W-:Y:S02]  /*1b60*/  STG.E.64 desc[UR8][R10.64], R4 ;  /* 0x000000040a007986 */ /* 0x0003e4000c101b08 */
.L_x_2832:
[----:B------:R-:W-:Y:S05]  /*1b70*/  BSYNC B0 ;  /* 0x0000000000007941 */ /* 0x000fea0003800000 */
.L_x_2831:
        /* <DEDUP_REMOVED lines=11> */
.L_x_2833:
        /* <DEDUP_REMOVED lines=17> */
.L_x_2835:
[----:B------:R-:W-:Y:S05]  /*1d40*/  BSYNC B0 ;  /* 0x0000000000007941 */ /* 0x000fea0003800000 */
.L_x_2834:
[----:B-1----:R-:W1:Y:S01]  /*1d50*/  LDC R3, c[0x0][0x10] ;  /* 0x00000400ff037b82 */ /* 0x002e620000000800 */
[----:B------:R-:W-:Y:S02]  /*1d60*/  IADD3 R7, R7, 0x1, RZ ;  /* 0x0000000107077810 */ /* 0x000fe40007ffe0ff */
[----:B-1----:R-:W-:-:S04]  /*1d70*/  IADD3 R24, R3, R24, RZ ;  /* 0x0000001803187210 */ /* 0x002fc80007ffe0ff */
[----:B------:R-:W-:-:S13]  /*1d80*/  ISETP.GE.AND P1, PT, R24, UR4, PT ;  /* 0x0000000418007c0c */ /* 0x000fda000bf26270 */
[----:B------:R-:W-:Y:S05]  /*1d90*/  @!P1 BRA `(.L_x_2836) ;  /* 0xffffffe400109947 */ /* 0x000fea000383ffff */
[----:B------:R-:W-:Y:S05]  /*1da0*/  EXIT ;  /* 0x000000000000794d */ /* 0x000fea0003800000 */
.L_x_2837:
        /* <DEDUP_REMOVED lines=13> */
.L_x_3284:


//--------------------- .text._Z35group_norm_nhwc_fwd_one_pass_kernelI11Fp32IOFp32WLi128ELi42ELi672EEv26Group_norm_nhwc_fwd_params --------------------------
	.section	.text._Z35group_norm_nhwc_fwd_one_pass_kernelI11Fp32IOFp32WLi128ELi42ELi672EEv26Group_norm_nhwc_fwd_params,"ax",@progbits
	.align	128
        .global         _Z35group_norm_nhwc_fwd_one_pass_kernelI11Fp32IOFp32WLi128ELi42ELi672EEv26Group_norm_nhwc_fwd_params
        .type           _Z35group_norm_nhwc_fwd_one_pass_kernelI11Fp32IOFp32WLi128ELi42ELi672EEv26Group_norm_nhwc_fwd_params,@function
        .size           _Z35group_norm_nhwc_fwd_one_pass_kernelI11Fp32IOFp32WLi128ELi42ELi672EEv26Group_norm_nhwc_fwd_params,(.L_x_3285 - _Z35group_norm_nhwc_fwd_one_pass_kernelI11Fp32IOFp32WLi128ELi42ELi672EEv26Group_norm_nhwc_fwd_params)
        .other          _Z35group_norm_nhwc_fwd_one_pass_kernelI11Fp32IOFp32WLi128ELi42ELi672EEv26Group_norm_nhwc_fwd_params,@"STO_CUDA_ENTRY STV_DEFAULT"
_Z35group_norm_nhwc_fwd_one_pass_kernelI11Fp32IOFp32WLi128ELi42ELi672EEv26Group_norm_nhwc_fwd_params:
.text._Z35group_norm_nhwc_fwd_one_pass_kernelI11Fp32IOFp32WLi128ELi42ELi672EEv26Group_norm_nhwc_fwd_params:
        /* <DEDUP_REMOVED lines=23> */
[----:B------:R-:W-:-:S03]  /*0170*/  ULDC.64 UR8, c[0x0][0x208] ;  /* 0x0000820000087ab9 */ /* 0x000fc60000000a00 */
[----:B------:R-:W-:-:S13]  /*0180*/  ISETP.LT.U32.AND P0, PT, R10, 0x2a0, !P0 ;  /* 0x000002a00a00780c */ /* 0x000fda0004701070 */
.L_x_2859:
[----:B0-----:R-:W0:Y:S01]  /*0190*/  LDC R13, c[0x0][0x288] ;  /* 0x0000a200ff0d7b82 */ /* 0x001e220000000800 */
[C---:B------:R-:W-:Y:S01]  /*01a0*/  IADD3 R21, R27.reuse, 0x40, RZ ;  /* 0x000000401b157810 */ /* 0x040fe20007ffe0ff */
[----:B------:R-:W-:Y:S01]  /*01b0*/  ULDC.64 UR12, c[0x0][0x278] ;  /* 0x00009e00000c7ab9 */ /* 0x000fe20000000a00 */
[----:B------:R-:W-:Y:S01]  /*01c0*/  SHF.R.S32.HI R11, RZ, 0x1f, R26 ;  /* 0x0000001fff0b7819 */ /* 0x000fe2000001141a */
[----:B------:R-:W-:Y:S01]  /*01d0*/  ULDC.64 UR10, c[0x0][0x280] ;  /* 0x0000a000000a7ab9 */ /* 0x000fe20000000a00 */
[----:B------:R-:W-:Y:S02]  /*01e0*/  SHF.R.S32.HI R23, RZ, 0x1f, R21 ;  /* 0x0000001fff177819 */ /* 0x000fe40000011415 */
[----:B------:R-:W-:Y:S01]  /*01f0*/  IADD3 R18, R27, 0x60, RZ ;  /* 0x000000601b127810 */ /* 0x000fe20007ffe0ff */
[----:B--2---:R-:W1:Y:S03]  /*0200*/  @P0 LDC.64 R8, c[0x0][0x270] ;  /* 0x00009c00ff080b82 */ /* 0x004e660000000a00 */
[----:B------:R-:W-:-:S05]  /*0210*/  SHF.R.S32.HI R19, RZ, 0x1f, R18 ;  /* 0x0000001fff137819 */ /* 0x000fca0000011412 */
        /* <DEDUP_REMOVED lines=24> */
[----:B------:R-:W-:Y:S02]  /*03a0*/  ISETP.GE.AND.EX P1, PT, R23, UR13, PT, P1 ;  /* 0x0000000d17007c0c */ /* 0x000fe4000bf26310 */
[----:B------:R-:W-:Y:S02]  /*03b0*/  @!P3 IADD3 R5, -R5, RZ, RZ ;  /* 0x000000ff0505b210 */ /* 0x000fe40007ffe1ff */
[----:B------:R-:W-:-:S02]  /*03c0*/  @!P2 LOP3.LUT R5, RZ, R13, RZ, 0x33, !PT ;  /* 0x0000000dff05a212 */ /* 0x000fc400078e33ff */
[----:B------:R-:W-:Y:S02]  /*03d0*/  ISETP.GE.U32.AND P2, PT, R26, UR12, PT ;  /* 0x0000000c1a007c0c */ /* 0x000fe4000bf46070 */
[----:B------:R-:W-:Y:S02]  /*03e0*/  IADD3 R3, -R5, RZ, RZ ;  /* 0x000000ff05037210 */ /* 0x000fe40007ffe1ff */
[----:B------:R-:W-:Y:S02]  /*03f0*/  ISETP.GE.AND.EX P2, PT, R11, UR13, PT, P2 ;  /* 0x0000000d0b007c0c */ /* 0x000fe4000bf46320 */
[C---:B------:R-:W-:Y:S01]  /*0400*/  ISETP.GT.U32.OR P1, PT, R10.reuse, 0x29f, P1 ;  /* 0x0000029f0a00780c */ /* 0x040fe20000f24470 */
[----:B------:R-:W-:Y:S01]  /*0410*/  IMAD R0, R13, R3, R28 ;  /* 0x000000030d007224 */ /* 0x000fe200078e021c */
[----:B------:R-:W-:Y:S02]  /*0420*/  ISETP.GT.U32.OR P2, PT, R10, 0x29f, P2 ;  /* 0x0000029f0a00780c */ /* 0x000fe40001744470 */
[----:B------:R-:W-:Y:S01]  /*0430*/  SHF.R.S32.HI R3, RZ, 0x1f, R29 ;  /* 0x0000001fff037819 */ /* 0x000fe2000001141d */
[----:B------:R-:W-:Y:S01]  /*0440*/  IMAD R0, R0, 0x2a, RZ ;  /* 0x0000002a00007824 */ /* 0x000fe200078e02ff */
[----:B------:R-:W-:-:S02]  /*0450*/  SHF.R.S32.HI R2, RZ, 0x1f, R5 ;  /* 0x0000001fff027819 */ /* 0x000fc40000011405 */
[----:B------:R-:W-:Y:S02]  /*0460*/  ISETP.GE.U32.AND P3, PT, R18, UR12, PT ;  /* 0x0000000c12007c0c */ /* 0x000fe4000bf66070 */
[----:B------:R-:W-:Y:S01]  /*0470*/  IADD3 R30, P4, R29, R0, RZ ;  /* 0x000000001d1e7210 */ /* 0x000fe20007f9e0ff */
[----:B------:R-:W-:Y:S01]  /*0480*/  IMAD R4, R2, UR10, RZ ;  /* 0x0000000a02047c24 */ /* 0x000fe2000f8e02ff */
[----:B------:R-:W-:Y:S01]  /*0490*/  ISETP.GE.AND.EX P3, PT, R19, UR13, PT, P3 ;  /* 0x0000000d13007c0c */ /* 0x000fe2000bf66330 */
[----:B------:R-:W0:Y:S01]  /*04a0*/  @!P1 LDC.64 R6, c[0x0][0x270] ;  /* 0x00009c00ff069b82 */ /* 0x000e220000000a00 */
[----:B------:R-:W-:Y:S01]  /*04b0*/  LEA.HI.X.SX32 R31, R0, R3, 0x1, P4 ;  /* 0x00000003001f7211 */ /* 0x000fe200020f0eff */
[----:B------:R-:W-:Y:S01]  /*04c0*/  IMAD R33, R5, UR11, R4 ;  /* 0x0000000b05217c24 */ /* 0x000fe2000f8e0204 */
[----:B------:R-:W-:Y:S01]  /*04d0*/  ISETP.GT.U32.OR P3, PT, R10, 0x29f, P3 ;  /* 0x0000029f0a00780c */ /* 0x000fe20001f64470 */
[----:B-1----:R-:W-:Y:S02]  /*04e0*/  @P0 IMAD R4, R25, R8, RZ ;  /* 0x0000000819040224 */ /* 0x002fe400078e02ff */
[----:B------:R-:W-:-:S02]  /*04f0*/  IMAD.WIDE.U32 R30, R5, UR10, R30 ;  /* 0x0000000a051e7c25 */ /* 0x000fc4000f8e001e */
[----:B------:R-:W1:Y:S02]  /*0500*/  @!P2 LDC.64 R2, c[0x0][0x270] ;  /* 0x00009c00ff02ab82 */ /* 0x000e640000000a00 */
[----:B------:R-:W-:Y:S01]  /*0510*/  @P0 IMAD R35, R27, R9, R4 ;  /* 0x000000091b230224 */ /* 0x000fe200078e0204 */
[----:B------:R-:W-:Y:S02]  /*0520*/  IADD3 R33, R31, R33, RZ ;  /* 0x000000211f217210 */ /* 0x000fe40007ffe0ff */
[----:B------:R-:W-:-:S03]  /*0530*/  @P0 MOV R32, R30 ;  /* 0x0000001e00200202 */ /* 0x000fc60000000f00 */
[----:B------:R-:W3:Y:S02]  /*0540*/  @!P2 LDC.64 R14, c[0x0][0x220] ;  /* 0x00008800ff0eab82 */ /* 0x000ee40000000a00 */
[----:B------:R-:W-:-:S05]  /*0550*/  @P0 IMAD.WIDE.U32 R8, R27, R8, R32 ;  /* 0x000000081b080225 */ /* 0x000fca00078e0020 */
[----:B------:R-:W-:Y:S01]  /*0560*/  @P0 IADD3 R9, R9, R35, RZ ;  /* 0x0000002309090210 */ /* 0x000fe20007ffe0ff */
[----:B------:R-:W4:Y:S01]  /*0570*/  @!P3 LDC.64 R4, c[0x0][0x270] ;  /* 0x00009c00ff04bb82 */ /* 0x000f220000000a00 */
[----:B--2---:R-:W-:Y:S01]  /*0580*/  @P0 LEA R16, P4, R8, R16, 0x2 ;  /* 0x0000001008100211 */ /* 0x004fe200078810ff */
[----:B0-----:R-:W-:-:S03]  /*0590*/  @!P1 IMAD R22, R23, R6, RZ ;  /* 0x0000000617169224 */ /* 0x001fc600078e02ff */
[----:B------:R-:W-:Y:S01]  /*05a0*/  @P0 LEA.HI.X R17, R8, R17, R9, 0x2, P4 ;  /* 0x0000001108110211 */ /* 0x000fe200020f1409 */
[----:B------:R-:W-:Y:S01]  /*05b0*/  @!P1 IMAD R23, R21, R7, R22 ;  /* 0x0000000715179224 */ /* 0x000fe200078e0216 */
[----:B------:R-:W-:Y:S01]  /*05c0*/  @!P1 MOV R8, R30 ;  /* 0x0000001e00089202 */ /* 0x000fe20000000f00 */
[----:B------:R-:W0:Y:S01]  /*05d0*/  @!P1 LDC.64 R12, c[0x0][0x220] ;  /* 0x00008800ff0c9b82 */ /* 0x000e220000000a00 */
[-C--:B------:R-:W-:Y:S01]  /*05e0*/  @!P1 MOV R9, R33.reuse ;  /* 0x0000002100099202 */ /* 0x080fe20000000f00 */
[----:B-1----:R-:W-:Y:S02]  /*05f0*/  @!P2 IMAD R20, R11, R2, RZ ;  /* 0x000000020b14a224 */ /* 0x002fe400078e02ff */
[----:B------:R-:W-:Y:S01]  /*0600*/  @!P1 IMAD.WIDE.U32 R6, R21, R6, R8 ;  /* 0x0000000615069225 */ /* 0x000fe200078e0008 */
[----:B------:R-:W-:-:S03]  /*0610*/  @!P2 MOV R21, R33 ;  /* 0x000000210015a202 */ /* 0x000fc60000000f00 */
[----:B------:R-:W1:Y:S01]  /*0620*/  @!P3 LDC.64 R8, c[0x0][0x220] ;  /* 0x00008800ff08bb82 */ /* 0x000e620000000a00 */
[----:B------:R-:W-:Y:S01]  /*0630*/  @!P2 IMAD R35, R26, R3, R20 ;  /* 0x000000031a23a224 */ /* 0x000fe200078e0214 */
[----:B------:R-:W-:Y:S02]  /*0640*/  @!P2 MOV R20, R30 ;  /* 0x0000001e0014a202 */ /* 0x000fe40000000f00 */
[----:B------:R-:W-:-:S03]  /*0650*/  @!P1 IADD3 R23, R7, R23, RZ ;  /* 0x0000001707179210 */ /* 0x000fc60007ffe0ff */
[----:B------:R-:W-:Y:S01]  /*0660*/  @!P2 IMAD.WIDE.U32 R2, R26, R2, R20 ;  /* 0x000000021a02a225 */ /* 0x000fe200078e0014 */
[----:B------:R-:W-:Y:S02]  /*0670*/  @!P3 MOV R20, R30 ;  /* 0x0000001e0014b202 */ /* 0x000fe40000000f00 */
[----:B------:R-:W-:Y:S01]  /*0680*/  @!P3 MOV R21, R33 ;  /* 0x000000210015b202 */ /* 0x000fe20000000f00 */
[----:B----4-:R-:W-:Y:S01]  /*0690*/  @!P3 IMAD R19, R19, R4, RZ ;  /* 0x000000041313b224 */ /* 0x010fe200078e02ff */
[----:B------:R-:W-:Y:S02]  /*06a0*/  @!P2 IADD3 R3, R3, R35, RZ ;  /* 0x000000230303a210 */ /* 0x000fe40007ffe0ff */
[----:B---3--:R-:W-:Y:S01]  /*06b0*/  @!P2 LEA R14, P4, R2, R14, 0x2 ;  /* 0x0000000e020ea211 */ /* 0x008fe200078810ff */
[----:B------:R-:W-:Y:S01]  /*06c0*/  @!P3 IMAD R19, R18, R5, R19 ;  /* 0x000000051213b224 */ /* 0x000fe200078e0213 */
[----:B0-----:R-:W-:Y:S01]  /*06d0*/  @!P1 LEA R12, P5, R6, R12, 0x2 ;  /* 0x0000000c060c9211 */ /* 0x001fe200078a10ff */
[----:B------:R-:W-:Y:S01]  /*06e0*/  @!P3 IMAD.WIDE.U32 R20, R18, R4, R20 ;  /* 0x000000041214b225 */ /* 0x000fe200078e0014 */
[----:B------:R-:W-:-:S02]  /*06f0*/  @!P2 LEA.HI.X R15, R2, R15, R3, 0x2, P4 ;  /* 0x0000000f020fa211 */ /* 0x000fc400020f1403 */
[----:B------:R-:W-:Y:S02]  /*0700*/  MOV R3, RZ ;  /* 0x000000ff00037202 */ /* 0x000fe40000000f00 */
[----:B------:R-:W-:Y:S02]  /*0710*/  MOV R2, RZ ;  /* 0x000000ff00027202 */ /* 0x000fe40000000f00 */
[----:B------:R-:W-:Y:S02]  /*0720*/  CS2R R4, SRZ ;  /* 0x0000000000047805 */ /* 0x000fe4000001ff00 */
[----:B------:R-:W-:Y:S02]  /*0730*/  @!P1 LEA.HI.X R13, R6, R13, R23, 0x2, P5 ;  /* 0x0000000d060d9211 */ /* 0x000fe400028f1417 */
[----:B------:R-:W-:Y:S02]  /*0740*/  CS2R R6, SRZ ;  /* 0x0000000000067805 */ /* 0x000fe4000001ff00 */
[----:B------:R-:W-:Y:S01]  /*0750*/  @!P3 IADD3 R19, R21, R19, RZ ;  /* 0x000000131513b210 */ /* 0x000fe20007ffe0ff */
[----:B------:R0:W2:Y:S01]  /*0760*/  @P0 LDG.E.64 R2, desc[UR8][R16.64] ;  /* 0x0000000810020981 */ /* 0x0000a2000c1e1b00 */
[----:B-1----:R-:W-:-:S03]  /*0770*/  @!P3 LEA R18, P4, R20, R8, 0x2 ;  /* 0x000000081412b211 */ /* 0x002fc600078810ff */
[----:B------:R-:W3:Y:S01]  /*0780*/  @!P2 LDG.E.64 R4, desc[UR8][R14.64] ;  /* 0x000000080e04a981 */ /* 0x000ee2000c1e1b00 */
[----:B------:R-:W-:Y:S02]  /*0790*/  @!P3 LEA.HI.X R19, R20, R9, R19, 0x2, P4 ;  /* 0x000000091413b211 */ /* 0x000fe400020f1413 */
[----:B------:R-:W-:Y:S01]  /*07a0*/  CS2R R8, SRZ ;  /* 0x0000000000087805 */ /* 0x000fe2000001ff00 */
[----:B------:R1:W4:Y:S05]  /*07b0*/  @!P1 LDG.E.64 R6, desc[UR8][R12.64] ;  /* 0x000000080c069981 */ /* 0x00032a000c1e1b00 */
[----:B------:R-:W5:Y:S01]  /*07c0*/  @!P3 LDG.E.64 R8, desc[UR8][R18.64] ;  /* 0x000000081208b981 */ /* 0x000f62000c1e1b00 */
[----:B------:R-:W1:Y:S01]  /*07d0*/  S2UR UR6, SR_CgaCtaId ;  /* 0x00000000000679c3 */ /* 0x000e620000008800 */
[----:B------:R-:W-:Y:S01]  /*07e0*/  UMOV UR5, 0x400 ;  /* 0x0000040000057882 */ /* 0x000fe20000000000 */
[----:B------:R-:W-:Y:S01]  /*07f0*/  ISETP.NE.AND P2, PT, R10, RZ, PT ;  /* 0x000000ff0a00720c */ /* 0x000fe20003f45270 */
[----:B0-----:R-:W0:Y:S01]  /*0800*/  S2R R16, SR_LANEID ;  /* 0x0000000000107919 */ /* 0x001e220000000000 */
[----:B------:R-:W-:Y:S01]  /*0810*/  BSSY B0, `(.L_x_2838) ;  /* 0x000006c000007945 */ /* 0x000fe20003800000 */
[----:B-1----:R-:W-:Y:S01]  /*0820*/  ULEA UR5, UR6, UR5, 0x18 ;  /* 0x0000000506057291 */ /* 0x002fe2000f8ec03f */
        /* <DEDUP_REMOVED lines=9> */
[----:B------:R-:W-:Y:S01]  /*08c0*/  FADD.FTZ R21, RZ, R21 ;  /* 0x00000015ff157221 */ /* 0x000fe20000010000 */
[----:B----4-:R-:W-:Y:S01]  /*08d0*/  FMUL.FTZ R15, R7, R7 ;  /* 0x00000007070f7220 */ /* 0x010fe20000410000 */
[----:B------:R-:W-:Y:S01]  /*08e0*/  FADD.FTZ R14, R17, R14 ;  /* 0x0000000e110e7221 */ /* 0x000fe20000010000 */
[C---:B------:R-:W-:Y:S01]  /*08f0*/  FADD.FTZ R13, R6.reuse, R7 ;  /* 0x00000007060d7221 */ /* 0x040fe20000010000 */
[----:B------:R-:W-:Y:S01]  /*0900*/  FADD.FTZ R12, R21, R12 ;  /* 0x0000000c150c7221 */ /* 0x000fe20000010000 */
[----:B------:R-:W-:Y:S01]  /*0910*/  FFMA.FTZ R15, R6, R6, R15 ;  /* 0x00000006060f7223 */ /* 0x000fe2000001000f */
[----:B-----5:R-:W-:Y:S01]  /*0920*/  FMUL.FTZ R17, R9, R9 ;  /* 0x0000000909117220 */ /* 0x020fe20000410000 */
[----:B------:R-:W-:Y:S01]  /*0930*/  FADD.FTZ R13, R14, R13 ;  /* 0x0000000d0e0d7221 */ /* 0x000fe20000010000 */
[----:B------:R-:W-:Y:S01]  /*0940*/  FADD.FTZ R14, R8, R9 ;  /* 0x00000009080e7221 */ /* 0x000fe20000010000 */
[----:B------:R-:W-:Y:S01]  /*0950*/  FADD.FTZ R15, R12, R15 ;  /* 0x0000000f0c0f7221 */ /* 0x000fe20000010000 */
[----:B------:R-:W-:Y:S01]  /*0960*/  FFMA.FTZ R18, R8, R8, R17 ;  /* 0x0000000808127223 */ /* 0x000fe20000010011 */
[----:B------:R-:W-:Y:S01]  /*0970*/  SHF.R.S32.HI R17, RZ, 0x1f, R10 ;  /* 0x0000001fff117819 */ /* 0x000fe2000001140a */
[----:B------:R-:W-:-:S02]  /*0980*/  FADD.FTZ R12, R13, R14 ;  /* 0x0000000e0d0c7221 */ /* 0x000fc40000010000 */
[----:B------:R-:W-:Y:S01]  /*0990*/  FADD.FTZ R13, R15, R18 ;  /* 0x000000120f0d7221 */ /* 0x000fe20000010000 */
[----:B------:R-:W-:Y:S02]  /*09a0*/  LEA.HI R17, R17, R10, RZ, 0x5 ;  /* 0x0000000a11117211 */ /* 0x000fe400078f28ff */
[----:B------:R-:W0:Y:S02]  /*09b0*/  SHFL.DOWN PT, R15, R12, 0x1, 0x1f ;  /* 0x08201f000c0f7f89 */ /* 0x000e2400000e0000 */
[----:B------:R-:W-:Y:S02]  /*09c0*/  SHF.R.S32.HI R17, RZ, 0x5, R17 ;  /* 0x00000005ff117819 */ /* 0x000fe40000011411 */
[----:B------:R-:W1:Y:S02]  /*09d0*/  SHFL.DOWN PT, R14, R13, 0x1, 0x1f ;  /* 0x08201f000d0e7f89 */ /* 0x000e6400000e0000 */
[----:B------:R-:W-:Y:S01]  /*09e0*/  LEA R17, R17, UR5, 0x3 ;  /* 0x0000000511117c11 */ /* 0x000fe2000f8e18ff */
        /* <DEDUP_REMOVED lines=29> */
[----:B0-----:R-:W0:Y:S01]  /*0bc0*/  LDS.128 R16, [UR5+0x30] ;  /* 0x00003005ff107984 */ /* 0x001e220008000c00 */
[----:B-1----:R-:W-:Y:S01]  /*0bd0*/  FADD.FTZ R35, R12, R20 ;  /* 0x000000140c237221 */ /* 0x002fe20000010000 */
[----:B------:R-:W-:Y:S02]  /*0be0*/  FADD.FTZ R20, R13, R21 ;  /* 0x000000150d147221 */ /* 0x000fe40000010000 */
[----:B------:R-:W1:Y:S01]  /*0bf0*/  LDS.128 R12, [UR5+0x40] ;  /* 0x00004005ff0c7984 */ /* 0x000e620008000c00 */
[----:B------:R-:W-:Y:S01]  /*0c00*/  FADD.FTZ R35, R35, R22 ;  /* 0x0000001623237221 */ /* 0x000fe20000010000 */
[----:B------:R-:W-:-:S02]  /*0c10*/  FADD.FTZ R34, R20, R23 ;  /* 0x0000001714227221 */ /* 0x000fc40000010000 */
        /* <DEDUP_REMOVED lines=42> */
[----:B------:R-:W-:-:S07]  /*0ec0*/  FADD.FTZ R13, R34, R23 ;  /* 0x00000017220d7221 */ /* 0x000fce0000010000 */
.L_x_2839:
[----:B------:R-:W-:Y:S05]  /*0ed0*/  BSYNC B0 ;  /* 0x0000000000007941 */ /* 0x000fea0003800000 */
.L_x_2838:
        /* <DEDUP_REMOVED lines=9> */
[----:B0-----:R-:W0:Y:S02]  /*0f70*/  LDC.64 R16, c[0x0][0x248] ;  /* 0x00009200ff107b82 */ /* 0x001e240000000a00 */
[----:B------:R-:W-:-:S06]  /*0f80*/  SEL R37, R37, 0xffffffff, !P1 ;  /* 0xffffffff25257807 */ /* 0x000fcc0004800000 */
[----:B------:R-:W3:Y:S01]  /*0f90*/  LDC.64 R14, c[0x0][0x240] ;  /* 0x00009000ff0e7b82 */ /* 0x000ee20000000a00 */
[----:B-1----:R-:W-:-:S04]  /*0fa0*/  IMAD R18, R35, R20, RZ ;  /* 0x0000001423127224 */ /* 0x002fc800078e02ff */
[----:B------:R-:W-:-:S05]  /*0fb0*/  IMAD R19, R18, R23, RZ ;  /* 0x0000001712137224 */ /* 0x000fca00078e02ff */
[----:B------:R-:W-:Y:S02]  /*0fc0*/  SHF.L.U32 R19, R19, 0x1, RZ ;  /* 0x0000000113137819 */ /* 0x000fe400000006ff */
[----:B--2---:R-:W-:-:S03]  /*0fd0*/  IADD3 R22, R18, R21, RZ ;  /* 0x0000001512167210 */ /* 0x004fc60007ffe0ff */
[----:B0-----:R-:W-:-:S04]  /*0fe0*/  IMAD.WIDE R16, R19, 0x4, R16 ;  /* 0x0000000413107825 */ /* 0x001fc800078e0210 */
[----:B------:R-:W-:-:S04]  /*0ff0*/  IMAD R19, R20, UR7, R21 ;  /* 0x0000000714137c24 */ /* 0x000fc8000f8e0215 */
[----:B------:R-:W-:-:S04]  /*1000*/  IMAD.WIDE.U32 R18, R19, 0x8, R16 ;  /* 0x0000000813127825 */ /* 0x000fc800078e0010 */
[----:B---3--:R-:W-:Y:S01]  /*1010*/  IMAD.WIDE.U32 R16, R22, 0x4, R14 ;  /* 0x0000000416107825 */ /* 0x008fe200078e000e */
        /* <DEDUP_REMOVED lines=10> */
.L_x_2842:
[----:B-1----:R-:W2:Y:S04]  /*10c0*/  LDG.E.STRONG.GPU R16, desc[UR8][R14.64] ;  /* 0x000000080e107981 */ /* 0x002ea8000c1ef900 */
[----:B--2---:R-:W-:Y:S01]  /*10d0*/  CCTL.IVALL ;  /* 0x00000000ff00798f */ /* 0x004fe20002000000 */
[----:B------:R-:W-:Y:S05]  /*10e0*/  YIELD ;  /* 0x0000000000007946 */ /* 0x000fea0003800000 */
[----:B------:R-:W-:-:S13]  /*10f0*/  ISETP.NE.AND P1, PT, R16, R22, PT ;  /* 0x000000161000720c */ /* 0x000fda0003f25270 */
[----:B------:R-:W-:Y:S05]  /*1100*/  @P1 BRA `(.L_x_2842) ;  /* 0xfffffffc00ec1947 */ /* 0x000fea000383ffff */
.L_x_2841:
        /* <DEDUP_REMOVED lines=11> */
.L_x_2844:
[----:B------:R-:W-:-:S13]  /*11c0*/  ISETP.EQ.OR P4, PT, R22, UR7, P2 ;  /* 0x0000000716007c0c */ /* 0x000fda0009782670 */
[----:B-1----:R-:W1:Y:S01]  /*11d0*/  @!P4 LDC R19, c[0x0][0x10] ;  /* 0x00000400ff13cb82 */ /* 0x002e620000000800 */
[----:B------:R-:W2:Y:S01]  /*11e0*/  @!P4 S2R R18, SR_CTAID.Y ;  /* 0x000000000012c919 */ /* 0x000ea20000002600 */
[----:B------:R-:W-:-:S06]  /*11f0*/  @!P4 LOP3.LUT R16, R24, 0x1, RZ, 0xc0, !PT ;  /* 0x000000011810c812 */ /* 0x000fcc00078ec0ff */
[----:B------:R-:W3:Y:S01]  /*1200*/  @!P4 LDC.64 R14, c[0x0][0x248] ;  /* 0x00009200ff0ecb82 */ /* 0x000ee20000000a00 */
[----:B-1----:R-:W-:-:S04]  /*1210*/  @!P4 IMAD R16, R19, R16, RZ ;  /* 0x000000101310c224 */ /* 0x002fc800078e02ff */
[----:B------:R-:W-:-:S05]  /*1220*/  @!P4 IMAD R16, R16, R23, RZ ;  /* 0x000000171010c224 */ /* 0x000fca00078e02ff */
[----:B0-----:R-:W-:-:S05]  /*1230*/  @!P4 SHF.L.U32 R17, R16, 0x1, RZ ;  /* 0x000000011011c819 */ /* 0x001fca00000006ff */
[----:B---3--:R-:W-:-:S04]  /*1240*/  @!P4 IMAD.WIDE R14, R17, 0x4, R14 ;  /* 0x00000004110ec825 */ /* 0x008fc800078e020e */
[----:B--2---:R-:W-:-:S04]  /*1250*/  @!P4 IMAD R17, R19, R22, R18 ;  /* 0x000000161311c224 */ /* 0x004fc800078e0212 */
[----:B------:R-:W-:-:S06]  /*1260*/  @!P4 IMAD.WIDE.U32 R14, R17, 0x8, R14 ;  /* 0x00000008110ec825 */ /* 0x000fcc00078e000e */
[----:B------:R-:W2:Y:S01]  /*1270*/  @!P4 LDG.E.64 R14, desc[UR8][R14.64] ;  /* 0x000000080e0ec981 */ /* 0x000ea2000c1e1b00 */
[C---:B------:R-:W-:Y:S02]  /*1280*/  IADD3 R21, R22.reuse, 0x1, RZ ;  /* 0x0000000116157810 */ /* 0x040fe40007ffe0ff */
[----:B------:R-:W-:Y:S02]  /*1290*/  IADD3 R19, R22, 0x2, RZ ;  /* 0x0000000216137810 */ /* 0x000fe40007ffe0ff */
[----:B------:R-:W-:Y:S02]  /*12a0*/  ISETP.EQ.OR P5, PT, R21, UR7, P2 ;  /* 0x0000000715007c0c */ /* 0x000fe400097a2670 */
[----:B------:R-:W-:-:S11]  /*12b0*/  ISETP.EQ.OR P3, PT, R19, UR7, P2 ;  /* 0x0000000713007c0c */ /* 0x000fd60009762670 */
[----:B------:R-:W0:Y:S01]  /*12c0*/  @!P5 S2R R16, SR_CTAID.Y ;  /* 0x000000000010d919 */ /* 0x000e220000002600 */
[----:B------:R-:W0:Y:S01]  /*12d0*/  @!P5 LDC R36, c[0x0][0x10] ;  /* 0x00000400ff24db82 */ /* 0x000e220000000800 */
[----:B------:R-:W-:Y:S01]  /*12e0*/  @!P5 LOP3.LUT R35, R24, 0x1, RZ, 0xc0, !PT ;  /* 0x000000011823d812 */ /* 0x000fe200078ec0ff */
[----:B------:R-:W1:Y:S06]  /*12f0*/  @!P3 S2R R18, SR_CTAID.Y ;  /* 0x000000000012b919 */ /* 0x000e6c0000002600 */
[----:B------:R-:W1:Y:S01]  /*1300*/  @!P3 LDC R20, c[0x0][0x10] ;  /* 0x00000400ff14bb82 */ /* 0x000e620000000800 */
[----:B0-----:R-:W-:-:S07]  /*1310*/  @!P5 IMAD R21, R21, R36, R16 ;  /* 0x000000241515d224 */ /* 0x001fce00078e0210 */
[----:B------:R-:W0:Y:S01]  /*1320*/  @!P5 LDC.64 R16, c[0x0][0x248] ;  /* 0x00009200ff10db82 */ /* 0x000e220000000a00 */
[----:B------:R-:W-:Y:S02]  /*1330*/  @!P5 IMAD R36, R36, R35, RZ ;  /* 0x000000232424d224 */ /* 0x000fe400078e02ff */
[----:B-1----:R-:W-:Y:S02]  /*1340*/  @!P3 IMAD R37, R19, R20, R18 ;  /* 0x000000141325b224 */ /* 0x002fe400078e0212 */
[----:B------:R-:W-:-:S03]  /*1350*/  @!P5 IMAD R36, R36, R23, RZ ;  /* 0x000000172424d224 */ /* 0x000fc600078e02ff */
[----:B------:R-:W1:Y:S02]  /*1360*/  @!P3 LDC.64 R18, c[0x0][0x248] ;  /* 0x00009200ff12bb82 */ /* 0x000e640000000a00 */
[----:B------:R-:W-:-:S05]  /*1370*/  @!P5 SHF.L.U32 R35, R36, 0x1, RZ ;  /* 0x000000012423d819 */ /* 0x000fca00000006ff */
[----:B0-----:R-:W-:-:S04]  /*1380*/  @!P5 IMAD.WIDE R16, R35, 0x4, R16 ;  /* 0x000000042310d825 */ /* 0x001fc800078e0210 */
[----:B------:R-:W-:Y:S01]  /*1390*/  @!P5 IMAD.WIDE.U32 R16, R21, 0x8, R16 ;  /* 0x000000081510d825 */ /* 0x000fe200078e0010 */
[----:B------:R-:W-:-:S05]  /*13a0*/  @!P3 LOP3.LUT R21, R24, 0x1, RZ, 0xc0, !PT ;  /* 0x000000011815b812 */ /* 0x000fca00078ec0ff */
[----:B------:R-:W-:Y:S01]  /*13b0*/  @!P3 IMAD R20, R20, R21, RZ ;  /* 0x000000151414b224 */ /* 0x000fe200078e02ff */
[----:B------:R-:W-:Y:S01]  /*13c0*/  IADD3 R21, R22, 0x3, RZ ;  /* 0x0000000316157810 */ /* 0x000fe20007ffe0ff */
[----:B------:R-:W3:Y:S02]  /*13d0*/  @!P5 LDG.E.64 R16, desc[UR8][R16.64] ;  /* 0x000000081010d981 */ /* 0x000ee4000c1e1b00 */
[----:B------:R-:W-:Y:S01]  /*13e0*/  @!P3 IMAD R20, R20, R23, RZ ;  /* 0x000000171414b224 */ /* 0x000fe200078e02ff */
[----:B------:R-:W-:-:S04]  /*13f0*/  ISETP.EQ.OR P1, PT, R21, UR7, P2 ;  /* 0x0000000715007c0c */ /* 0x000fc80009722670 */
[----:B------:R-:W-:-:S05]  /*1400*/  @!P3 SHF.L.U32 R35, R20, 0x1, RZ ;  /* 0x000000011423b819 */ /* 0x000fca00000006ff */
[----:B-1----:R-:W-:-:S04]  /*1410*/  @!P3 IMAD.WIDE R18, R35, 0x4, R18 ;  /* 0x000000042312b825 */ /* 0x002fc800078e0212 */
[----:B------:R-:W0:Y:S01]  /*1420*/  @!P1 S2R R20, SR_CTAID.Y ;  /* 0x0000000000149919 */ /* 0x000e220000002600 */
[----:B------:R-:W-:Y:S01]  /*1430*/  @!P3 IMAD.WIDE.U32 R36, R37, 0x8, R18 ;  /* 0x000000082524b825 */ /* 0x000fe200078e0012 */
[----:B------:R-:W-:Y:S01]  /*1440*/  @!P1 LOP3.LUT R19, R24, 0x1, RZ, 0xc0, !PT ;  /* 0x0000000118139812 */ /* 0x000fe200078ec0ff */
[----:B------:R-:W0:Y:S02]  /*1450*/  @!P1 LDC R18, c[0x0][0x10] ;  /* 0x00000400ff129b82 */ /* 0x000e240000000800 */
[----:B0-----:R-:W-:Y:S02]  /*1460*/  @!P1 IMAD R21, R21, R18, R20 ;  /* 0x0000001215159224 */ /* 0x001fe400078e0214 */
[----:B--2---:R-:W-:Y:S01]  /*1470*/  @!P4 FADD.FTZ R12, R12, R14 ;  /* 0x0000000e0c0cc221 */ /* 0x004fe20000010000 */
[----:B------:R-:W-:-:S03]  /*1480*/  @!P1 IMAD R14, R18, R19, RZ ;  /* 0x00000013120e9224 */ /* 0x000fc600078e02ff */
[----:B------:R-:W0:Y:S01]  /*1490*/  @!P1 LDC.64 R18, c[0x0][0x248] ;  /* 0x00009200ff129b82 */ /* 0x000e220000000a00 */
[----:B------:R-:W-:-:S05]  /*14a0*/  @!P1 IMAD R14, R14, R23, RZ ;  /* 0x000000170e0e9224 */ /* 0x000fca00078e02ff */
[----:B------:R-:W-:-:S05]  /*14b0*/  @!P1 SHF.L.U32 R35, R14, 0x1, RZ ;  /* 0x000000010e239819 */ /* 0x000fca00000006ff */
[----:B0-----:R-:W-:-:S04]  /*14c0*/  @!P1 IMAD.WIDE R18, R35, 0x4, R18 ;  /* 0x0000000423129825 */ /* 0x001fc800078e0212 */
[----:B------:R-:W-:Y:S02]  /*14d0*/  @!P1 IMAD.WIDE.U32 R20, R21, 0x8, R18 ;  /* 0x0000000815149825 */ /* 0x000fe400078e0012 */
[----:B------:R-:W2:Y:S04]  /*14e0*/  @!P3 LDG.E.64 R18, desc[UR8][R36.64] ;  /* 0x000000082412b981 */ /* 0x000ea8000c1e1b00 */
[----:B------:R-:W4:Y:S01]  /*14f0*/  @!P1 LDG.E.64 R20, desc[UR8][R20.64] ;  /* 0x0000000814149981 */ /* 0x000f22000c1e1b00 */
[----:B------:R-:W-:Y:S01]  /*1500*/  IADD3 R34, R34, -0x4, RZ ;  /* 0xfffffffc22227810 */ /* 0x000fe20007ffe0ff */
[----:B------:R-:W-:-:S03]  /*1510*/  @!P4 FADD.FTZ R13, R13, R15 ;  /* 0x0000000f0d0dc221 */ /* 0x000fc60000010000 */
[----:B------:R-:W-:Y:S02]  /*1520*/  ISETP.NE.AND P4, PT, R34, RZ, PT ;  /* 0x000000ff2200720c */ /* 0x000fe40003f85270 */
[----:B------:R-:W-:Y:S01]  /*1530*/  IADD3 R22, R22, 0x4, RZ ;  /* 0x0000000416167810 */ /* 0x000fe20007ffe0ff */
[----:B---3--:R-:W-:Y:S01]  /*1540*/  @!P5 FADD.FTZ R12, R12, R16 ;  /* 0x000000100c0cd221 */ /* 0x008fe20000010000 */
[----:B------:R-:W-:-:S03]  /*1550*/  @!P5 FADD.FTZ R13, R13, R17 ;  /* 0x000000110d0dd221 */ /* 0x000fc60000010000 */
[----:B--2---:R-:W-:Y:S01]  /*1560*/  @!P3 FADD.FTZ R12, R12, R18 ;  /* 0x000000120c0cb221 */ /* 0x004fe20000010000 */
[----:B------:R-:W-:-:S03]  /*1570*/  @!P3 FADD.FTZ R13, R13, R19 ;  /* 0x000000130d0db221 */ /* 0x000fc60000010000 */
[----:B----4-:R-:W-:Y:S01]  /*1580*/  @!P1 FADD.FTZ R12, R12, R20 ;  /* 0x000000140c0c9221 */ /* 0x010fe20000010000 */
[----:B------:R-:W-:Y:S01]  /*1590*/  @!P1 FADD.FTZ R13, R13, R21 ;  /* 0x000000150d0d9221 */ /* 0x000fe20000010000 */
[----:B------:R-:W-:Y:S06]  /*15a0*/  @P4 BRA `(.L_x_2844) ;  /* 0xfffffffc00044947 */ /* 0x000fec000383ffff */
.L_x_2843:
[----:B01----:R-:W-:-:S13]  /*15b0*/  LOP3.LUT P1, R17, R23, 0x3, RZ, 0xc0, !PT ;  /* 0x0000000317117812 */ /* 0x003fda000782c0ff */
[----:B------:R-:W-:Y:S05]  /*15c0*/  @!P1 BRA `(.L_x_2840) ;  /* 0x0000000000c89947 */ /* 0x000fea0003800000 */
[----:B------:R-:W-:Y:S01]  /*15d0*/  ISETP.EQ.OR P1, PT, R22, UR7, P2 ;  /* 0x0000000716007c0c */ /* 0x000fe20009722670 */
[----:B------:R-:W-:Y:S01]  /*15e0*/  BSSY B0, `(.L_x_2845) ;  /* 0x0000010000007945 */ /* 0x000fe20003800000 */
[----:B------:R-:W-:-:S11]  /*15f0*/  ISETP.NE.AND P3, PT, R17, 0x1, PT ;  /* 0x000000011100780c */ /* 0x000fd60003f65270 */
[----:B------:R-:W-:Y:S05]  /*1600*/  @P1 BRA `(.L_x_2846) ;  /* 0x0000000000341947 */ /* 0x000fea0003800000 */
[----:B------:R-:W0:Y:S01]  /*1610*/  S2R R21, SR_CTAID.Y ;  /* 0x0000000000157919 */ /* 0x000e220000002600 */
[----:B------:R-:W1:Y:S01]  /*1620*/  LDC.64 R14, c[0x0][0x248] ;  /* 0x00009200ff0e7b82 */ /* 0x000e620000000a00 */
[----:B------:R-:W-:Y:S01]  /*1630*/  LOP3.LUT R16, R24, 0x1, RZ, 0xc0, !PT ;  /* 0x0000000118107812 */ /* 0x000fe200078ec0ff */
[----:B------:R-:W-:-:S04]  /*1640*/  ULDC UR5, c[0x0][0x10] ;  /* 0x0000040000057ab9 */ /* 0x000fc80000000800 */
[----:B------:R-:W-:-:S04]  /*1650*/  IMAD R16, R16, UR5, RZ ;  /* 0x0000000510107c24 */ /* 0x000fc8000f8e02ff */
[----:B------:R-:W-:-:S05]  /*1660*/  IMAD R16, R16, R23, RZ ;  /* 0x0000001710107224 */ /* 0x000fca00078e02ff */
[----:B------:R-:W-:-:S05]  /*1670*/  SHF.L.U32 R19, R16, 0x1, RZ ;  /* 0x0000000110137819 */ /* 0x000fca00000006ff */
[----:B-1----:R-:W-:-:S04]  /*1680*/  IMAD.WIDE R14, R19, 0x4, R14 ;  /* 0x00000004130e7825 */ /* 0x002fc800078e020e */
[----:B0-----:R-:W-:-:S04]  /*1690*/  IMAD R19, R22, UR5, R21 ;  /* 0x0000000516137c24 */ /* 0x001fc8000f8e0215 */
[----:B------:R-:W-:-:S06]  /*16a0*/  IMAD.WIDE.U32 R14, R19, 0x8, R14 ;  /* 0x00000008130e7825 */ /* 0x000fcc00078e000e */
[----:B------:R-:W2:Y:S02]  /*16b0*/  LDG.E.64 R14, desc[UR8][R14.64] ;  /* 0x000000080e0e7981 */ /* 0x000ea4000c1e1b00 */
[----:B--2---:R-:W-:Y:S01]  /*16c0*/  FADD.FTZ R12, R12, R14 ;  /* 0x0000000e0c0c7221 */ /* 0x004fe20000010000 */
[----:B------:R-:W-:-:S07]  /*16d0*/  FADD.FTZ R13, R13, R15 ;  /* 0x0000000f0d0d7221 */ /* 0x000fce0000010000 */
.L_x_2846:
[----:B------:R-:W-:Y:S05]  /*16e0*/  BSYNC B0 ;  /* 0x0000000000007941 */ /* 0x000fea0003800000 */
.L_x_2845:
[----:B------:R-:W-:Y:S05]  /*16f0*/  @!P3 BRA `(.L_x_2840) ;  /* 0x00000000007cb947 */ /* 0x000fea0003800000 */
[C---:B------:R-:W-:Y:S02]  /*1700*/  IADD3 R21, R22.reuse, 0x1, RZ ;  /* 0x0000000116157810 */ /* 0x040fe40007ffe0ff */
[----:B------:R-:W-:Y:S02]  /*1710*/  IADD3 R22, R22, 0x2, RZ ;  /* 0x0000000216167810 */ /* 0x000fe40007ffe0ff */
[----:B------:R-:W-:Y:S02]  /*1720*/  ISETP.EQ.OR P3, PT, R21, UR7, P2 ;  /* 0x0000000715007c0c */ /* 0x000fe40009762670 */
[----:B------:R-:W-:-:S04]  /*1730*/  ISETP.EQ.OR P1, PT, R22, UR7, P2 ;  /* 0x0000000716007c0c */ /* 0x000fc80009722670 */
[----:B------:R-:W-:-:S07]  /*1740*/  ISETP.EQ.OR P1, PT, R17, 0x2, P1 ;  /* 0x000000021100780c */ /* 0x000fce0000f22670 */
[----:B------:R-:W0:Y:S01]  /*1750*/  @!P3 S2R R14, SR_CTAID.Y ;  /* 0x00000000000eb919 */ /* 0x000e220000002600 */
[----:B------:R-:W0:Y:S01]  /*1760*/  @!P3 LDC R20, c[0x0][0x10] ;  /* 0x00000400ff14bb82 */ /* 0x000e220000000800 */
[----:B------:R-:W-:-:S04]  /*1770*/  @!P3 LOP3.LUT R35, R24, 0x1, RZ, 0xc0, !PT ;  /* 0x000000011823b812 */ /* 0x000fc800078ec0ff */
[----:B------:R-:W1:Y:S03]  /*1780*/  @!P1 S2R R19, SR_CTAID.Y ;  /* 0x0000000000139919 */ /* 0x000e660000002600 */
[----:B------:R-:W1:Y:S08]  /*1790*/  @!P1 LDC R18, c[0x0][0x10] ;  /* 0x00000400ff129b82 */ /* 0x000e700000000800 */
[----:B------:R-:W2:Y:S01]  /*17a0*/  @!P3 LDC.64 R16, c[0x0][0x248] ;  /* 0x00009200ff10bb82 */ /* 0x000ea20000000a00 */
[----:B0-----:R-:W-:-:S07]  /*17b0*/  @!P3 IMAD R21, R21, R20, R14 ;  /* 0x000000141515b224 */ /* 0x001fce00078e020e */
[----:B------:R-:W0:Y:S01]  /*17c0*/  @!P1 LDC.64 R14, c[0x0][0x248] ;  /* 0x00009200ff0e9b82 */ /* 0x000e220000000a00 */
[----:B------:R-:W-:Y:S01]  /*17d0*/  @!P3 IMAD R20, R20, R35, RZ ;  /* 0x000000231414b224 */ /* 0x000fe200078e02ff */
[----:B------:R-:W-:Y:S01]  /*17e0*/  @!P1 LOP3.LUT R35, R24, 0x1, RZ, 0xc0, !PT ;  /* 0x0000000118239812 */ /* 0x000fe200078ec0ff */
[----:B-1----:R-:W-:Y:S02]  /*17f0*/  @!P1 IMAD R19, R22, R18, R19 ;  /* 0x0000001216139224 */ /* 0x002fe400078e0213 */
[----:B------:R-:W-:Y:S02]  /*1800*/  @!P3 IMAD R20, R20, R23, RZ ;  /* 0x000000171414b224 */ /* 0x000fe400078e02ff */
[----:B------:R-:W-:-:S04]  /*1810*/  @!P1 IMAD R34, R18, R35, RZ ;  /* 0x0000002312229224 */ /* 0x000fc800078e02ff */
[----:B------:R-:W-:Y:S01]  /*1820*/  @!P1 IMAD R34, R34, R23, RZ ;  /* 0x0000001722229224 */ /* 0x000fe200078e02ff */
[----:B------:R-:W-:-:S04]  /*1830*/  @!P3 SHF.L.U32 R23, R20, 0x1, RZ ;  /* 0x000000011417b819 */ /* 0x000fc800000006ff */
[----:B------:R-:W-:Y:S01]  /*1840*/  @!P1 SHF.L.U32 R35, R34, 0x1, RZ ;  /* 0x0000000122239819 */ /* 0x000fe200000006ff */
[----:B--2---:R-:W-:-:S04]  /*1850*/  @!P3 IMAD.WIDE R16, R23, 0x4, R16 ;  /* 0x000000041710b825 */ /* 0x004fc800078e0210 */
        /* <DEDUP_REMOVED lines=9> */
.L_x_2840:
[----:B------:R-:W-:Y:S01]  /*18f0*/  ULDC.64 UR10, c[0x0][0x218] ;  /* 0x00008600000a7ab9 */ /* 0x000fe20000000a00 */
[----:B------:R-:W-:Y:S01]  /*1900*/  LOP3.LUT P1, RZ, R10, UR7, RZ, 0xfc, !PT ;  /* 0x000000070aff7c12 */ /* 0x000fe2000f82fcff */
[----:B------:R-:W2:Y:S01]  /*1910*/  S2UR UR6, SR_CgaCtaId ;  /* 0x00000000000679c3 */ /* 0x000ea20000008800 */
[----:B------:R-:W-:Y:S01]  /*1920*/  ISETP.EQ.U32.AND P3, PT, RZ, UR10, PT ;  /* 0x0000000aff007c0c */ /* 0x000fe2000bf62070 */
[----:B------:R-:W-:Y:S01]  /*1930*/  UMOV UR5, 0x400 ;  /* 0x0000040000057882 */ /* 0x000fe20000000000 */
[----:B------:R-:W-:Y:S02]  /*1940*/  IADD3 R23, R29, R0, RZ ;  /* 0x000000001d177210 */ /* 0x000fe40007ffe0ff */
[----:B------:R-:W-:Y:S01]  /*1950*/  ISETP.EQ.OR.EX P1, PT, RZ, UR11, P1, P3 ;  /* 0x0000000bff007c0c */ /* 0x000fe20008f22730 */
[----:B------:R-:W-:Y:S02]  /*1960*/  ULDC.64 UR10, c[0x0][0x278] ;  /* 0x00009e00000a7ab9 */ /* 0x000fe40000000a00 */
[----:B01----:R-:W0:Y:S08]  /*1970*/  LDC.64 R16, c[0x0][0x228] ;  /* 0x00008a00ff107b82 */ /* 0x003e300000000a00 */
[----:B------:R-:W1:Y:S08]  /*1980*/  LDC.64 R14, c[0x0][0x230] ;  /* 0x00008c00ff0e7b82 */ /* 0x000e700000000a00 */
        /* <DEDUP_REMOVED lines=11> */
[----:B------:R-:W2:Y:S04]  /*1a40*/  LDG.E.64 R16, desc[UR8][R16.64] ;  /* 0x0000000810107981 */ /* 0x000ea8000c1e1b00 */
[----:B------:R-:W2:Y:S01]  /*1a50*/  LDG.E.64 R14, desc[UR8][R14.64] ;  /* 0x000000080e0e7981 */ /* 0x000ea2000c1e1b00 */
[----:B0-----:R-:W-:-:S02]  /*1a60*/  MOV R12, 0x3f800000 ;  /* 0x3f800000000c7802 */ /* 0x001fc40000000f00 */
[----:B-1----:R-:W-:Y:S01]  /*1a70*/  IADD3 R18, R27, 0x60, RZ ;  /* 0x000000601b127810 */ /* 0x002fe20007ffe0ff */
[----:B------:R-:W0:Y:S01]  /*1a80*/  LDS.64 R22, [UR5+0xc8] ;  /* 0x0000c805ff167984 */ /* 0x000e220008000a00 */
[----:B------:R-:W-:Y:S01]  /*1a90*/  ULDC.U8 UR5, c[0x0][0x28c] ;  /* 0x0000a30000057ab9 */ /* 0x000fe20000000000 */
[----:B------:R-:W-:Y:S02]  /*1aa0*/  ISETP.GE.U32.AND P2, PT, R26, UR10, PT ;  /* 0x0000000a1a007c0c */ /* 0x000fe4000bf46070 */
[----:B------:R-:W-:Y:S02]  /*1ab0*/  ISETP.NE.AND P4, PT, RZ, UR5, PT ;  /* 0x00000005ff007c0c */ /* 0x000fe4000bf85270 */
[----:B------:R-:W-:Y:S02]  /*1ac0*/  SHF.R.S32.HI R20, RZ, 0x1f, R18 ;  /* 0x0000001fff147819 */ /* 0x000fe40000011412 */
[----:B------:R-:W-:-:S04]  /*1ad0*/  ISETP.GE.AND.EX P2, PT, R11, UR11, PT, P2 ;  /* 0x0000000b0b007c0c */ /* 0x000fc8000bf46320 */
[----:B------:R-:W-:Y:S01]  /*1ae0*/  ISETP.GT.U32.OR P2, PT, R10, 0x29f, P2 ;  /* 0x0000029f0a00780c */ /* 0x000fe20001744470 */
[----:B0-----:R-:W-:-:S04]  /*1af0*/  FMUL.FTZ R22, R22, UR6 ;  /* 0x0000000616167c20 */ /* 0x001fc80008410000 */
[C---:B------:R-:W-:Y:S01]  /*1b00*/  FMUL.FTZ R0, R22.reuse, R22 ;  /* 0x0000001616007220 */ /* 0x040fe20000410000 */
[C---:B------:R-:W-:Y:S01]  /*1b10*/  FADD.FTZ R19, -R22.reuse, R2 ;  /* 0x0000000216137221 */ /* 0x040fe20000010100 */
[C---:B------:R-:W-:Y:S01]  /*1b20*/  FADD.FTZ R21, -R22.reuse, R3 ;  /* 0x0000000316157221 */ /* 0x040fe20000010100 */
[C---:B------:R-:W-:Y:S01]  /*1b30*/  FADD.FTZ R5, -R22.reuse, R5 ;  /* 0x0000000516057221 */ /* 0x040fe20000010100 */
[----:B------:R-:W-:Y:S01]  /*1b40*/  FFMA.FTZ R0, R23, UR6, -R0 ;  /* 0x0000000617007c23 */ /* 0x000fe20008010800 */
[C---:B------:R-:W-:Y:S01]  /*1b50*/  FADD.FTZ R35, -R22.reuse, R6 ;  /* 0x0000000616237221 */ /* 0x040fe20000010100 */
[C---:B------:R-:W-:Y:S01]  /*1b60*/  FADD.FTZ R7, -R22.reuse, R7 ;  /* 0x0000000716077221 */ /* 0x040fe20000010100 */
[C---:B------:R-:W-:Y:S01]  /*1b70*/  FADD.FTZ R37, -R22.reuse, R8 ;  /* 0x0000000816257221 */ /* 0x040fe20000010100 */
[----:B------:R-:W-:Y:S01]  /*1b80*/  FADD.FTZ R9, -R22, R9 ;  /* 0x0000000916097221 */ /* 0x000fe20000010100 */
[----:B------:R-:W-:-:S13]  /*1b90*/  FSETP.GTU.FTZ.AND P1, PT, R0, RZ, PT ;  /* 0x000000ff0000720b */ /* 0x000fda0003f3c000 */
[----:B------:R-:W0:Y:S02]  /*1ba0*/  @P1 LDC R23, c[0x0][0x238] ;  /* 0x00008e00ff171b82 */ /* 0x000e240000000800 */
[----:B0-----:R-:W-:Y:S01]  /*1bb0*/  @P1 FADD.FTZ R13, R0, R23 ;  /* 0x00000017000d1221 */ /* 0x001fe20000010000 */
[----:B------:R-:W-:Y:S01]  /*1bc0*/  IADD3 R0, R27, 0x40, RZ ;  /* 0x000000401b007810 */ /* 0x000fe20007ffe0ff */
[----:B------:R-:W-:Y:S02]  /*1bd0*/  FADD.FTZ R23, -R22, R4 ;  /* 0x0000000416177221 */ /* 0x000fe40000010100 */
[----:B------:R-:W0:Y:S01]  /*1be0*/  @P1 MUFU.RSQ R12, R13 ;  /* 0x0000000d000c1308 */ /* 0x000e220000001400 */
[----:B------:R-:W-:Y:S02]  /*1bf0*/  ISETP.GE.U32.AND P3, PT, R0, UR10, PT ;  /* 0x0000000a00007c0c */ /* 0x000fe4000bf66070 */
[----:B------:R-:W-:-:S04]  /*1c00*/  ISETP.GE.U32.AND P1, PT, R18, UR10, PT ;  /* 0x0000000a12007c0c */ /* 0x000fc8000bf26070 */
[----:B------:R-:W-:-:S04]  /*1c10*/  ISETP.GE.AND.EX P1, PT, R20, UR11, PT, P1 ;  /* 0x0000000b14007c0c */ /* 0x000fc8000bf26310 */
[----:B------:R-:W-:Y:S01]  /*1c20*/  ISETP.GT.U32.OR P1, PT, R10, 0x29f, P1 ;  /* 0x0000029f0a00780c */ /* 0x000fe20000f24470 */
        /* <DEDUP_REMOVED lines=11> */
[C-C-:B--2---:R-:W-:Y:S01]  /*1ce0*/  FFMA.FTZ R8, R16.reuse, R3, R14.reuse ;  /* 0x0000000310087223 */ /* 0x144fe2000001000e */
        /* <DEDUP_REMOVED lines=18> */
.L_x_2847:
[----:B------:R-:W-:Y:S04]  /*1e10*/  BSSY B0, `(.L_x_2848) ;  /* 0x000000d000007945 */ /* 0x000fe80003800000 */
[----:B------:R-:W-:Y:S05]  /*1e20*/  @!P0 BRA `(.L_x_2849) ;  /* 0x00000000002c8947 */ /* 0x000fea0003800000 */
[----:B------:R-:W-:Y:S01]  /*1e30*/  ULDC.64 UR10, c[0x0][0x270] ;  /* 0x00009c00000a7ab9 */ /* 0x000fe20000000a00 */
[----:B------:R-:W-:Y:S01]  /*1e40*/  MOV R12, R30 ;  /* 0x0000001e000c7202 */ /* 0x000fe20000000f00 */
        /* <DEDUP_REMOVED lines=8> */
[----:B------:R0:W-:Y:S02]  /*1ed0*/  STG.E.64 desc[UR8][R14.64], R8 ;  /* 0x000000080e007986 */ /* 0x0001e4000c101b08 */
.L_x_2849:
[----:B------:R-:W-:Y:S05]  /*1ee0*/  BSYNC B0 ;  /* 0x0000000000007941 */ /* 0x000fea0003800000 */
.L_x_2848:
        /* <DEDUP_REMOVED lines=11> */
.L_x_2850:
[----:B------:R-:W-:Y:S04]  /*1fa0*/  BSSY B0, `(.L_x_2851) ;  /* 0x000000d000007945 */ /* 0x000fe80003800000 */
[----:B------:R-:W-:Y:S05]  /*1fb0*/  @P2 BRA `(.L_x_2852) ;  /* 0x00000000002c2947 */ /* 0x000fea0003800000 */
[----:B------:R-:W-:Y:S01]  /*1fc0*/  ULDC.64 UR10, c[0x0][0x270] ;  /* 0x00009c00000a7ab9 */ /* 0x000fe20000000a00 */
[----:B0-----:R-:W-:Y:S01]  /*1fd0*/  MOV R8, R30 ;  /* 0x0000001e00087202 */ /* 0x001fe20000000f00 */
        /* <DEDUP_REMOVED lines=9> */
.L_x_2852:
[----:B------:R-:W-:Y:S05]  /*2070*/  BSYNC B0 ;  /* 0x0000000000007941 */ /* 0x000fea0003800000 */
.L_x_2851:
        /* <DEDUP_REMOVED lines=11> */
.L_x_2853:
[----:B------:R-:W-:Y:S04]  /*2130*/  BSSY B0, `(.L_x_2854) ;  /* 0x000000d000007945 */ /* 0x000fe80003800000 */
[----:B------:R-:W-:Y:S05]  /*2140*/  @P3 BRA `(.L_x_2855) ;  /* 0x00000000002c3947 */ /* 0x000fea0003800000 */
[----:B------:R-:W-:Y:S01]  /*2150*/  ULDC.64 UR10, c[0x0][0x270] ;  /* 0x00009c00000a7ab9 */ /* 0x000fe20000000a00 */
[----:B-1----:R-:W-:Y:S01]  /*2160*/  MOV R2, R30 ;  /* 0x0000001e00027202 */ /* 0x002fe20000000f00 */
[----:B------:R-:W-:Y:S01]  /*2170*/  IMAD R19, R19, UR10, RZ ;  /* 0x0000000a13137c24 */ /* 0x000fe2000f8e02ff */
[----:B------:R-:W-:-:S03]  /*2180*/  MOV R3, R33 ;  /* 0x0000002100037202 */ /* 0x000fc60000000f00 */
[C---:B------:R-:W-:Y:S02]  /*2190*/  IMAD R19, R0.reuse, UR11, R19 ;  /* 0x0000000b00137c24 */ /* 0x040fe4000f8e0213 */
[----:B------:R-:W-:Y:S01]  /*21a0*/  IMAD.WIDE.U32 R2, R0, UR10, R2 ;  /* 0x0000000a00027c25 */ /* 0x000fe2000f8e0002 */
[----:B------:R-:W-:Y:S02]  /*21b0*/  ULDC.64 UR10, c[0x0][0x210] ;  /* 0x00008400000a7ab9 */ /* 0x000fe40000000a00 */
[----:B0-----:R-:W-:Y:S02]  /*21c0*/  LEA R8, P2, R2, UR10, 0x2 ;  /* 0x0000000a02087c11 */ /* 0x001fe4000f8410ff */
[----:B------:R-:W-:-:S04]  /*21d0*/  IADD3 R19, R3, R19, RZ ;  /* 0x0000001303137210 */ /* 0x000fc80007ffe0ff */
[----:B------:R-:W-:-:S05]  /*21e0*/  LEA.HI.X R9, R2, UR11, R19, 0x2, P2 ;  /* 0x0000000b02097c11 */ /* 0x000fca00090f1413 */
[----:B------:R2:W-:Y:S02]  /*21f0*/  STG.E.64 desc[UR8][R8.64], R4 ;  /* 0x0000000408007986 */ /* 0x0005e4000c101b08 */
.L_x_2855:
[----:B------:R-:W-:Y:S05]  /*2200*/  BSYNC B0 ;  /* 0x0000000000007941 */ /* 0x000fea0003800000 */
.L_x_2854:
[----:B------:R-:W-:Y:S05]  /*2210*/  @!P4 BRA `(.L_x_2856) ;  /* 0x000000000028c947 */ /* 0x000fea0003800000 */
[----:B------:R-:W-:Y:S01]  /*2220*/  FMUL.FTZ R0, R6, -1.4426950216293334961 ;  /* 0xbfb8aa3b06007820 */ /* 0x000fe20000410000 */
[----:B--2---:R-:W-:-:S05]  /*2230*/  FMUL.FTZ R4, R7, -1.4426950216293334961 ;  /* 0xbfb8aa3b07047820 */ /* 0x004fca0000410000 */
        /* <DEDUP_REMOVED lines=8> */
.L_x_2856:
[----:B------:R-:W-:Y:S04]  /*22c0*/  BSSY B0, `(.L_x_2857) ;  /* 0x000000c000007945 */ /* 0x000fe80003800000 */
[----:B------:R-:W-:Y:S05]  /*22d0*/  @P1 BRA `(.L_x_2858) ;  /* 0x0000000000281947 */ /* 0x000fea0003800000 */
[----:B------:R-:W-:Y:S01]  /*22e0*/  ULDC.64 UR10, c[0x0][0x270] ;  /* 0x00009c00000a7ab9 */ /* 0x000fe20000000a00 */
[----:B------:R-:W-:Y:S01]  /*22f0*/  MOV R31, R33 ;  /* 0x00000021001f7202 */ /* 0x000fe20000000f00 */
[----:B-1----:R-:W-:Y:S02]  /*2300*/  IMAD R3, R20, UR10, RZ ;  /* 0x0000000a14037c24 */ /* 0x002fe4000f8e02ff */
[----:B------:R-:W-:-:S04]  /*2310*/  IMAD.WIDE.U32 R30, R18, UR10, R30 ;  /* 0x0000000a121e7c25 */ /* 0x000fc8000f8e001e */
[----:B------:R-:W-:Y:S01]  /*2320*/  IMAD R3, R18, UR11, R3 ;  /* 0x0000000b12037c24 */ /* 0x000fe2000f8e0203 */
[----:B------:R-:W-:Y:S02]  /*2330*/  ULDC.64 UR10, c[0x0][0x210] ;  /* 0x00008400000a7ab9 */ /* 0x000fe40000000a00 */
[----:B------:R-:W-:Y:S02]  /*2340*/  LEA R2, P1, R30, UR10, 0x2 ;  /* 0x0000000a1e027c11 */ /* 0x000fe4000f8210ff */
[----:B------:R-:W-:-:S04]  /*2350*/  IADD3 R3, R31, R3, RZ ;  /* 0x000000031f037210 */ /* 0x000fc80007ffe0ff */
[----:B------:R-:W-:-:S05]  /*2360*/  LEA.HI.X R3, R30, UR11, R3, 0x2, P1 ;  /* 0x0000000b1e037c11 */ /* 0x000fca00088f1403 */
[----:B------:R3:W-:Y:S02]  /*2370*/  STG.E.64 desc[UR8][R2.64], R6 ;  /* 0x0000000602007986 */ /* 0x0007e4000c101b08 */
.L_x_2858:
[----:B------:R-:W-:Y:S05]  /*2380*/  BSYNC B0 ;  /* 0x0000000000007941 */ /* 0x000fea0003800000 */
.L_x_2857:
[----:B-1-3--:R-:W1:Y:S01]  /*2390*/  LDC R3, c[0x0][0x10] ;  /* 0x00000400ff037b82 */ /* 0x00ae620000000800 */
[----:B------:R-:W-:Y:S02]  /*23a0*/  IADD3 R24, R24, 0x1, RZ ;  /* 0x0000000118187810 */ /* 0x000fe40007ffe0ff */
[----:B-1----:R-:W-:-:S04]  /*23b0*/  IADD3 R28, R3, R28, RZ ;  /* 0x0000001c031c7210 */ /* 0x002fc80007ffe0ff */
[----:B------:R-:W-:-:S13]  /*23c0*/  ISETP.GE.AND P1, PT, R28, UR4, PT ;  /* 0x000000041c007c0c */ /* 0x000fda000bf26270 */
[----:B------:R-:W-:Y:S05]  /*23d0*/  @!P1 BRA `(.L_x_2859) ;  /* 0xffffffdc006c9947 */ /* 0x000fea000383ffff */
[----:B------:R-:W-:Y:S05]  /*23e0*/  EXIT ;  /* 0x000000000000794d */ /* 0x000fea0003800000 */
.L_x_2860:
        /* <DEDUP_REMOVED lines=9> */
.L_x_3285:


//--------------------- .text._Z35group_norm_nhwc_fwd_one_pass_kernelI11Fp32IOFp32WLi256ELi42ELi672EEv26Group_norm_nhwc_fwd_params --------------------------
	.section	.text._Z35group_norm_nhwc_fwd_one_pass_kernelI11Fp32IOFp32WLi256ELi42ELi672EEv26Group_norm_nhwc_fwd_params,"ax",@progbits
	.align	128
        .global         _Z35group_norm_nhwc_fwd_one_pass_kernelI11Fp32IOFp32WLi256ELi42ELi672EEv26Group_norm_nhwc_fwd_params
        .type           _Z35group_norm_nhwc_fwd_one_pass_kernelI11Fp32IOFp32WLi256ELi42ELi672EEv26Group_norm_nhwc_fwd_params,@function
        .size           _Z35group_norm_nhwc_fwd_one_pass_kernelI11Fp32IOFp32WLi256ELi42ELi672EEv26Group_norm_nhwc_fwd_params,(.L_x_3286 - _Z35group_norm_nhwc_fwd_one_pass_kernelI11Fp32IOFp32WLi256ELi42ELi672EEv26Group_norm_nhwc_fwd_params)
        .other          _Z35group_norm_nhwc_fwd_one_pass_kernelI11Fp32IOFp32WLi256ELi42ELi672EEv26Group_norm_nhwc_fwd_params,@"STO_CUDA_ENTRY STV_DEFAULT"
_Z35group_norm_nhwc_fwd_one_pass_kernelI11Fp32IOFp32WLi256ELi42ELi672EEv26Group_norm_nhwc_fwd_params:
.text._Z35group_norm_nhwc_fwd_one_pass_kernelI11Fp32IOFp32WLi256ELi42ELi672EEv26Group_norm_nhwc_fwd_params:
        /* <DEDUP_REMOVED lines=23> */
[----:B0-----:R-:W-:Y:S01]  /*0170*/  IMAD R2, R0, UR7, R5 ;  /* 0x0000000700027c24 */ /* 0x001fe2000f8e0205 */
[----:B------:R-:W-:Y:S01]  /*0180*/  HFMA2.MMA R5, -RZ, RZ, 0, 0 ;  /* 0x00000000ff057435 */ /* 0x000fe200000001ff */
[----:B------:R-:W0:Y:S03]  /*0190*/  S2R R0, SR_LANEID ;  /* 0x0000000000007919 */ /* 0x000e260000000000 */
[C---:B------:R-:W-:Y:S02]  /*01a0*/  ISETP.GE.U32.AND P0, PT, R2.reuse, UR8, PT ;  /* 0x0000000802007c0c */ /* 0x040fe4000bf06070 */
[----:B------:R-:W-:Y:S01]  /*01b0*/  SHF.R.S32.HI R3, RZ, 0x1f, R2 ;  /* 0x0000001fff037819 */ /* 0x000fe20000011402 */
[----:B-1----:R-:W-:Y:S01]  /*01c0*/  ULEA UR5, UR6, UR5, 0x18 ;  /* 0x0000000506057291 */ /* 0x002fe2000f8ec03f */
[----:B------:R-:W-:-:S02]  /*01d0*/  IADD3 R6, R2, 0x20, RZ ;  /* 0x0000002002067810 */ /* 0x000fc40007ffe0ff */
[----:B------:R-:W-:Y:S01]  /*01e0*/  ISETP.GE.AND.EX P0, PT, R3, UR9, PT, P0 ;  /* 0x0000000903007c0c */ /* 0x000fe2000bf06300 */
[----:B------:R-:W-:Y:S01]  /*01f0*/  ULDC.64 UR8, c[0x0][0x208] ;  /* 0x0000820000087ab9 */ /* 0x000fe20000000a00 */
[----:B------:R-:W-:Y:S02]  /*0200*/  IADD3 R7, R2, 0x40, RZ ;  /* 0x0000004002077810 */ /* 0x000fe40007ffe0ff */
[----:B------:R-:W-:Y:S02]  /*0210*/  ISETP.LT.U32.AND P0, PT, R4, 0x2a0, !P0 ;  /* 0x000002a00400780c */ /* 0x000fe40004701070 */
[C---:B------:R-:W-:Y:S02]  /*0220*/  IADD3 R8, R2.reuse, 0x60, RZ ;  /* 0x0000006002087810 */ /* 0x040fe40007ffe0ff */
[C---:B------:R-:W-:Y:S02]  /*0230*/  IADD3 R9, R2.reuse, 0x80, RZ ;  /* 0x0000008002097810 */ /* 0x040fe40007ffe0ff */
[----:B------:R-:W-:-:S02]  /*0240*/  IADD3 R10, R2, 0xa0, RZ ;  /* 0x000000a0020a7810 */ /* 0x000fc40007ffe0ff */
[C---:B------:R-:W-:Y:S02]  /*0250*/  IADD3 R11, R2.reuse, 0xc0, RZ ;  /* 0x000000c0020b7810 */ /* 0x040fe40007ffe0ff */
[----:B------:R-:W-:Y:S02]  /*0260*/  IADD3 R36, R2, 0xe0, RZ ;  /* 0x000000e002247810 */ /* 0x000fe40007ffe0ff */
[----:B------:R-:W-:-:S07]  /*0270*/  LEA R37, R37, UR5, 0x3 ;  /* 0x0000000525257c11 */ /* 0x000fce000f8e18ff */
.L_x_2894:
[----:B------:R-:W1:Y:S01]  /*0280*/  LDC R19, c[0x0][0x288] ;  /* 0x0000a200ff137b82 */ /* 0x000e620000000800 */
[----:B------:R-:W-:Y:S01]  /*0290*/  ULDC.64 UR14, c[0x0][0x278] ;  /* 0x00009e00000e7ab9 */ /* 0x000fe20000000a00 */
[----:B------:R-:W-:Y:S01]  /*02a0*/  SHF.R.S32.HI R39, RZ, 0x1f, R6 ;  /* 0x0000001fff277819 */ /* 0x000fe20000011406 */
[----:B------:R-:W-:Y:S01]  /*02b0*/  ULDC.64 UR12, c[0x0][0x280] ;  /* 0x0000a000000c7ab9 */ /* 0x000fe20000000a00 */
[----:B------:R-:W-:Y:S02]  /*02c0*/  ISETP.GE.U32.AND P4, PT, R6, UR14, PT ;  /* 0x0000000e06007c0c */ /* 0x000fe4000bf86070 */
[----:B------:R-:W-:Y:S02]  /*02d0*/  SHF.R.S32.HI R41, RZ, 0x1f, R7 ;  /* 0x0000001fff297819 */ /* 0x000fe40000011407 */
[----:B------:R-:W-:Y:S01]  /*02e0*/  ISETP.GE.AND.EX P4, PT, R39, UR15, PT, P4 ;  /* 0x0000000f27007c0c */ /* 0x000fe2000bf86340 */
[----:B------:R-:W2:Y:S01]  /*02f0*/  @P0 LDC.64 R24, c[0x0][0x270] ;  /* 0x00009c00ff180b82 */ /* 0x000ea20000000a00 */
[----:B------:R-:W-:-:S02]  /*0300*/  ISETP.GE.U32.AND P5, PT, R7, UR14, PT ;  /* 0x0000000e07007c0c */ /* 0x000fc4000bfa6070 */
[C---:B------:R-:W-:Y:S02]  /*0310*/  ISETP.GT.U32.OR P4, PT, R4.reuse, 0x29f, P4 ;  /* 0x0000029f0400780c */ /* 0x040fe40002784470 */
[----:B------:R-:W-:Y:S02]  /*0320*/  ISETP.GE.AND.EX P5, PT, R41, UR15, PT, P5 ;  /* 0x0000000f29007c0c */ /* 0x000fe4000bfa6350 */
[----:B------:R-:W-:Y:S01]  /*0330*/  SHF.R.S32.HI R43, RZ, 0x1f, R8 ;  /* 0x0000001fff2b7819 */ /* 0x000fe20000011408 */
[----:B------:R-:W3:Y:S01]  /*0340*/  @P0 LDC.64 R22, c[0x0][0x220] ;  /* 0x00008800ff160b82 */ /* 0x000ee20000000a00 */
[----:B------:R-:W-:Y:S02]  /*0350*/  ISETP.GT.U32.OR P5, PT, R4, 0x29f, P5 ;  /* 0x0000029f0400780c */ /* 0x000fe40002fa4470 */
[----:B------:R-:W-:Y:S02]  /*0360*/  SHF.R.S32.HI R45, RZ, 0x1f, R9 ;  /* 0x0000001fff2d7819 */ /* 0x000fe40000011409 */
[----:B------:R-:W-:-:S02]  /*0370*/  SHF.R.S32.HI R47, RZ, 0x1f, R10 ;  /* 0x0000001fff2f7819 */ /* 0x000fc4000001140a */
[----:B-1----:R-:W-:Y:S02]  /*0380*/  IABS R15, R19 ;  /* 0x00000013000f7213 */ /* 0x002fe40000000000 */
[----:B------:R-:W-:Y:S02]  /*0390*/  SHF.R.S32.HI R49, RZ, 0x1f, R11 ;  /* 0x0000001fff317819 */ /* 0x000fe4000001140b */
[----:B------:R-:W1:Y:S03]  /*03a0*/  I2F.RP R14, R15 ;  /* 0x0000000f000e7306 */ /* 0x000e660000209400 */
[----:B------:R-:W4:Y:S05]  /*03b0*/  @!P5 LDC.64 R20, c[0x0][0x270] ;  /* 0x00009c00ff14db82 */ /* 0x000f2a0000000a00 */
[----:B-1----:R-:W1:Y:S02]  /*03c0*/  MUFU.RCP R14, R14 ;  /* 0x0000000e000e7308 */ /* 0x002e640000001000 */
[----:B-1----:R-:W-:-:S06]  /*03d0*/  IADD3 R12, R14, 0xffffffe, RZ ;  /* 0x0ffffffe0e0c7810 */ /* 0x002fcc0007ffe0ff */
[----:B------:R1:W5:Y:S02]  /*03e0*/  F2I.FTZ.U32.TRUNC.NTZ R13, R12 ;  /* 0x0000000c000d7305 */ /* 0x000364000021f000 */
[----:B-1----:R-:W-:Y:S02]  /*03f0*/  MOV R12, RZ ;  /* 0x000000ff000c7202 */ /* 0x002fe40000000f00 */
[----:B-----5:R-:W-:-:S05]  /*0400*/  IADD3 R16, RZ, -R13, RZ ;  /* 0x8000000dff107210 */ /* 0x020fca0007ffe0ff */
        /* <DEDUP_REMOVED lines=14> */
[----:B------:R-:W-:-:S04]  /*04f0*/  @P1 IADD3 R13, R13, 0x1, RZ ;  /* 0x000000010d0d1810 */ /* 0x000fc80007ffe0ff */
[----:B------:R-:W-:Y:S02]  /*0500*/  @!P3 IADD3 R13, -R13, RZ, RZ ;  /* 0x000000ff0d0db210 */ /* 0x000fe40007ffe1ff */
[----:B------:R-:W-:Y:S02]  /*0510*/  @!P2 LOP3.LUT R13, RZ, R19, RZ, 0x33, !PT ;  /* 0x00000013ff0da212 */ /* 0x000fe400078e33ff */
[----:B------:R-:W-:Y:S02]  /*0520*/  ISETP.GE.U32.AND P3, PT, R8, UR14, PT ;  /* 0x0000000e08007c0c */ /* 0x000fe4000bf66070 */
[----:B------:R-:W-:Y:S02]  /*0530*/  IADD3 R15, -R13, RZ, RZ ;  /* 0x000000ff0d0f7210 */ /* 0x000fe40007ffe1ff */
[----:B------:R-:W-:Y:S02]  /*0540*/  SHF.R.S32.HI R12, RZ, 0x1f, R13 ;  /* 0x0000001fff0c7819 */ /* 0x000fe4000001140d */
[----:B------:R-:W-:Y:S01]  /*0550*/  ISETP.GE.AND.EX P3, PT, R43, UR15, PT, P3 ;  /* 0x0000000f2b007c0c */ /* 0x000fe2000bf66330 */
[----:B------:R-:W-:Y:S01]  /*0560*/  IMAD R38, R19, R15, R40 ;  /* 0x0000000f13267224 */ /* 0x000fe200078e0228 */
[----:B------:R-:W-:Y:S01]  /*0570*/  ISETP.GE.U32.AND P2, PT, R9, UR14, PT ;  /* 0x0000000e09007c0c */ /* 0x000fe2000bf46070 */
[----:B------:R-:W-:Y:S01]  /*0580*/  IMAD R12, R12, UR12, RZ ;  /* 0x0000000c0c0c7c24 */ /* 0x000fe2000f8e02ff */
[----:B------:R-:W1:Y:S01]  /*0590*/  @!P4 LDC.64 R14, c[0x0][0x270] ;  /* 0x00009c00ff0ecb82 */ /* 0x000e620000000a00 */
[----:B------:R-:W-:Y:S01]  /*05a0*/  IMAD R38, R38, 0x2a, RZ ;  /* 0x0000002a26267824 */ /* 0x000fe200078e02ff */
[----:B------:R-:W-:Y:S01]  /*05b0*/  ISETP.GT.U32.OR P3, PT, R4, 0x29f, P3 ;  /* 0x0000029f0400780c */ /* 0x000fe20001f64470 */
[----:B------:R-:W-:Y:S01]  /*05c0*/  IMAD R57, R13, UR13, R12 ;  /* 0x0000000d0d397c24 */ /* 0x000fe2000f8e020c */
[----:B------:R-:W-:Y:S01]  /*05d0*/  ISETP.GE.AND.EX P2, PT, R45, UR15, PT, P2 ;  /* 0x0000000f2d007c0c */ /* 0x000fe2000bf46320 */
[----:B--2---:R-:W-:Y:S01]  /*05e0*/  @P0 IMAD R12, R3, R24, RZ ;  /* 0x00000018030c0224 */ /* 0x004fe200078e02ff */
[----:B------:R-:W-:-:S02]  /*05f0*/  IADD3 R54, P1, R53, R38, RZ ;  /* 0x0000002635367210 */ /* 0x000fc40007f3e0ff */
[----:B------:R-:W-:Y:S01]  /*0600*/  ISETP.GT.U32.OR P2, PT, R4, 0x29f, P2 ;  /* 0x0000029f0400780c */ /* 0x000fe20001744470 */
[----:B------:R-:W-:Y:S01]  /*0610*/  @P0 IMAD R25, R2, R25, R12 ;  /* 0x0000001902190224 */ /* 0x000fe200078e020c */
[----:B------:R-:W-:Y:S02]  /*0620*/  LEA.HI.X.SX32 R55, R38, R17, 0x1, P1 ;  /* 0x0000001126377211 */ /* 0x000fe400008f0eff */
[----:B------:R-:W2:Y:S01]  /*0630*/  @!P4 LDC.64 R16, c[0x0][0x220] ;  /* 0x00008800ff10cb82 */ /* 0x000ea20000000a00 */
[----:B------:R-:W-:-:S05]  /*0640*/  IMAD.WIDE.U32 R54, R13, UR12, R54 ;  /* 0x0000000c0d367c25 */ /* 0x000fca000f8e0036 */
[----:B------:R-:W-:Y:S02]  /*0650*/  IADD3 R57, R55, R57, RZ ;  /* 0x0000003937397210 */ /* 0x000fe40007ffe0ff */
[----:B------:R-:W5:Y:S01]  /*0660*/  @!P3 LDC.64 R12, c[0x0][0x270] ;  /* 0x00009c00ff0cbb82 */ /* 0x000f620000000a00 */
[-C--:B------:R-:W-:Y:S02]  /*0670*/  @P0 MOV R56, R54.reuse ;  /* 0x0000003600380202 */ /* 0x080fe40000000f00 */
[----:B------:R-:W-:Y:S02]  /*0680*/  @!P3 MOV R26, R54 ;  /* 0x00000036001ab202 */ /* 0x000fe40000000f00 */
[-C--:B------:R-:W-:Y:S01]  /*0690*/  @!P3 MOV R27, R57.reuse ;  /* 0x00000039001bb202 */ /* 0x080fe20000000f00 */
[----:B------:R-:W-:Y:S01]  /*06a0*/  @P0 IMAD.WIDE.U32 R18, R2, R24, R56 ;  /* 0x0000001802120225 */ /* 0x000fe200078e0038 */
[----:B------:R-:W-:Y:S01]  /*06b0*/  @!P5 MOV R28, R54 ;  /* 0x00000036001cd202 */ /* 0x000fe20000000f00 */
[----:B------:R-:W0:Y:S01]  /*06c0*/  @!P3 LDC.64 R30, c[0x0][0x220] ;  /* 0x00008800ff1ebb82 */ /* 0x000e220000000a00 */
[----:B------:R-:W-:Y:S01]  /*06d0*/  @!P5 MOV R29, R57 ;  /* 0x00000039001dd202 */ /* 0x000fe20000000f00 */
[----:B-1----:R-:W-:Y:S01]  /*06e0*/  @!P4 IMAD R24, R39, R14, RZ ;  /* 0x0000000e2718c224 */ /* 0x002fe200078e02ff */
[----:B------:R-:W-:-:S02]  /*06f0*/  @P0 IADD3 R19, R19, R25, RZ ;  /* 0x0000001913130210 */ /* 0x000fc40007ffe0ff */
[----:B---3--:R-:W-:Y:S01]  /*0700*/  @P0 LEA R22, P1, R18, R22, 0x2 ;  /* 0x0000001612160211 */ /* 0x008fe200078210ff */
[----:B------:R-:W-:Y:S02]  /*0710*/  @!P4 IMAD R25, R6, R15, R24 ;  /* 0x0000000f0619c224 */ /* 0x000fe400078e0218 */
[-C--:B----4-:R-:W-:Y:S01]  /*0720*/  @!P5 IMAD R24, R41, R20.reuse, RZ ;  /* 0x000000142918d224 */ /* 0x090fe200078e02ff */
[----:B------:R-:W-:Y:S01]  /*0730*/  @P0 LEA.HI.X R23, R18, R23, R19, 0x2, P1 ;  /* 0x0000001712170211 */ /* 0x000fe200008f1413 */
[----:B------:R-:W-:Y:S01]  /*0740*/  @!P5 IMAD.WIDE.U32 R28, R7, R20, R28 ;  /* 0x00000014071cd225 */ /* 0x000fe200078e001c */
[----:B------:R-:W-:Y:S02]  /*0750*/  @!P4 MOV R18, R54 ;  /* 0x000000360012c202 */ /* 0x000fe40000000f00 */
[----:B------:R-:W-:Y:S02]  /*0760*/  @!P4 MOV R19, R57 ;  /* 0x000000390013c202 */ /* 0x000fe40000000f00 */
[----:B------:R-:W-:Y:S01]  /*0770*/  ISETP.GE.U32.AND P1, PT, R10, UR14, PT ;  /* 0x0000000e0a007c0c */ /* 0x000fe2000bf26070 */
[----:B-----5:R-:W-:-:S03]  /*0780*/  @!P3 IMAD.WIDE.U32 R26, R8, R12, R26 ;  /* 0x0000000c081ab225 */ /* 0x020fc600078e001a */
[----:B------:R-:W-:Y:S01]  /*0790*/  ISETP.GE.AND.EX P1, PT, R47, UR15, PT, P1 ;  /* 0x0000000f2f007c0c */ /* 0x000fe2000bf26310 */
[----:B------:R-:W-:Y:S02]  /*07a0*/  @!P4 IMAD.WIDE.U32 R18, R6, R14, R18 ;  /* 0x0000000e0612c225 */ /* 0x000fe400078e0012 */
[----:B------:R-:W1:Y:S01]  /*07b0*/  @!P5 LDC.64 R14, c[0x0][0x220] ;  /* 0x00008800ff0edb82 */ /* 0x000e620000000a00 */
[----:B------:R-:W-:Y:S02]  /*07c0*/  ISETP.GT.U32.OR P1, PT, R4, 0x29f, P1 ;  /* 0x0000029f0400780c */ /* 0x000fe40000f24470 */
[----:B------:R-:W-:Y:S01]  /*07d0*/  @!P4 IADD3 R19, R19, R25, RZ ;  /* 0x000000191313c210 */ /* 0x000fe20007ffe0ff */
[----:B------:R-:W-:Y:S01]  /*07e0*/  @!P5 IMAD R25, R7, R21, R24 ;  /* 0x000000150719d224 */ /* 0x000fe200078e0218 */
[----:B--2---:R-:W-:Y:S01]  /*07f0*/  @!P4 LEA R16, P6, R18, R16, 0x2 ;  /* 0x000000101210c211 */ /* 0x004fe200078c10ff */
[----:B------:R-:W-:Y:S01]  /*0800*/  @!P3 IMAD R21, R43, R12, RZ ;  /* 0x0000000c2b15b224 */ /* 0x000fe200078e02ff */
[----:B------:R-:W-:-:S02]  /*0810*/  MOV R12, RZ ;  /* 0x000000ff000c7202 */ /* 0x000fc40000000f00 */
[----:B------:R-:W-:Y:S01]  /*0820*/  @!P4 LEA.HI.X R17, R18, R17, R19, 0x2, P6 ;  /* 0x000000111211c211 */ /* 0x000fe200030f1413 */
[----:B------:R-:W-:Y:S01]  /*0830*/  @!P3 IMAD R33, R8, R13, R21 ;  /* 0x0000000d0821b224 */ /* 0x000fe200078e0215 */
[----:B------:R-:W-:Y:S01]  /*0840*/  MOV R13, RZ ;  /* 0x000000ff000d7202 */ /* 0x000fe20000000f00 */
[----:B------:R-:W2:Y:S01]  /*0850*/  @!P2 LDC.64 R18, c[0x0][0x270] ;  /* 0x00009c00ff12ab82 */ /* 0x000ea20000000a00 */
[----:B------:R-:W-:Y:S02]  /*0860*/  ISETP.GE.U32.AND P6, PT, R11, UR14, PT ;  /* 0x0000000e0b007c0c */ /* 0x000fe4000bfc6070 */
[----:B------:R-:W-:Y:S02]  /*0870*/  @!P5 IADD3 R25, R29, R25, RZ ;  /* 0x000000191d19d210 */ /* 0x000fe40007ffe0ff */
[----:B------:R3:W4:Y:S01]  /*0880*/  @!P4 LDG.E.64 R12, desc[UR8][R16.64] ;  /* 0x00000008100cc981 */ /* 0x000722000c1e1b00 */
[----:B------:R-:W-:Y:S02]  /*0890*/  ISETP.GE.AND.EX P4, PT, R49, UR15, PT, P6 ;  /* 0x0000000f31007c0c */ /* 0x000fe4000bf86360 */
[----:B------:R-:W5:Y:S01]  /*08a0*/  @!P1 LDC.64 R20, c[0x0][0x270] ;  /* 0x00009c00ff149b82 */ /* 0x000f620000000a00 */
[----:B-1----:R-:W-:-:S02]  /*08b0*/  @!P5 LEA R24, P6, R28, R14, 0x2 ;  /* 0x0000000e1c18d211 */ /* 0x002fc400078c10ff */
[----:B------:R-:W-:Y:S02]  /*08c0*/  ISETP.GT.U32.OR P4, PT, R4, 0x29f, P4 ;  /* 0x0000029f0400780c */ /* 0x000fe40002784470 */
[----:B------:R-:W-:Y:S02]  /*08d0*/  @!P5 LEA.HI.X R25, R28, R15, R25, 0x2, P6 ;  /* 0x0000000f1c19d211 */ /* 0x000fe400030f1419 */
[----:B------:R-:W-:Y:S01]  /*08e0*/  @!P3 IADD3 R14, R27, R33, RZ ;  /* 0x000000211b0eb210 */ /* 0x000fe20007ffe0ff */
[----:B------:R-:W1:Y:S01]  /*08f0*/  @!P2 LDC.64 R28, c[0x0][0x220] ;  /* 0x00008800ff1cab82 */ /* 0x000e620000000a00 */
[----:B0-----:R-:W-:-:S04]  /*0900*/  @!P3 LEA R30, P6, R26, R30, 0x2 ;  /* 0x0000001e1a1eb211 */ /* 0x001fc800078c10ff */
[----:B------:R-:W-:Y:S02]  /*0910*/  @!P3 LEA.HI.X R31, R26, R31, R14, 0x2, P6 ;  /* 0x0000001f1a1fb211 */ /* 0x000fe400030f140e */
[----:B------:R-:W-:Y:S01]  /*0920*/  CS2R R14, SRZ ;  /* 0x00000000000e7805 */ /* 0x000fe2000001ff00 */
[----:B------:R-:W0:Y:S01]  /*0930*/  @!P1 LDC.64 R26, c[0x0][0x220] ;  /* 0x00008800ff1a9b82 */ /* 0x000e220000000a00 */
[----:B------:R-:W-:Y:S01]  /*0940*/  SHF.R.S32.HI R51, RZ, 0x1f, R36 ;  /* 0x0000001fff337819 */ /* 0x000fe20000011424 */
[----:B--2---:R-:W-:-:S03]  /*0950*/  @!P2 IMAD R32, R45, R18, RZ ;  /* 0x000000122d20a224 */ /* 0x004fc600078e02ff */
[----:B------:R2:W4:Y:S01]  /*0960*/  @!P5 LDG.E.64 R14, desc[UR8][R24.64] ;  /* 0x00000008180ed981 */ /* 0x000522000c1e1b00 */
[----:B------:R-:W-:Y:S02]  /*0970*/  ISETP.GE.U32.AND P5, PT, R36, UR14, PT ;  /* 0x0000000e24007c0c */ /* 0x000fe4000bfa6070 */
[----:B---3--:R-:W3:Y:S02]  /*0980*/  @!P4 LDC.64 R16, c[0x0][0x270] ;  /* 0x00009c00ff10cb82 */ /* 0x008ee40000000a00 */
[----:B------:R-:W-:Y:S01]  /*0990*/  ISETP.GE.AND.EX P5, PT, R51, UR15, PT, P5 ;  /* 0x0000000f33007c0c */ /* 0x000fe2000bfa6350 */
[----:B------:R-:W-:Y:S01]  /*09a0*/  @!P2 IMAD R33, R9, R19, R32 ;  /* 0x000000130921a224 */ /* 0x000fe200078e0220 */
[----:B--2---:R-:W-:Y:S02]  /*09b0*/  @!P2 MOV R24, R54 ;  /* 0x000000360018a202 */ /* 0x004fe40000000f00 */
[----:B------:R-:W-:Y:S01]  /*09c0*/  @!P2 MOV R25, R57 ;  /* 0x000000390019a202 */ /* 0x000fe20000000f00 */
[----:B-----5:R-:W-:Y:S01]  /*09d0*/  @!P1 IMAD R32, R47, R20, RZ ;  /* 0x000000142f209224 */ /* 0x020fe200078e02ff */
[----:B------:R-:W-:Y:S01]  /*09e0*/  ISETP.GT.U32.OR P5, PT, R4, 0x29f, P5 ;  /* 0x0000029f0400780c */ /* 0x000fe20002fa4470 */
[----:B------:R-:W-:Y:S01]  /*09f0*/  @!P2 IMAD.WIDE.U32 R18, R9, R18, R24 ;  /* 0x000000120912a225 */ /* 0x000fe200078e0018 */
[----:B------:R-:W-:-:S02]  /*0a00*/  @!P1 MOV R24, R54 ;  /* 0x0000003600189202 */ /* 0x000fc40000000f00 */
[----:B------:R-:W-:Y:S01]  /*0a10*/  @!P1 MOV R25, R57 ;  /* 0x0000003900199202 */ /* 0x000fe20000000f00 */
[C---:B------:R-:W-:Y:S01]  /*0a20*/  @!P1 IMAD R35, R10.reuse, R21, R32 ;  /* 0x000000150a239224 */ /* 0x040fe200078e0220 */
[----:B------:R-:W-:Y:S01]  /*0a30*/  @!P2 IADD3 R19, R19, R33, RZ ;  /* 0x000000211313a210 */ /* 0x000fe20007ffe0ff */
[----:B------:R-:W-:Y:S01]  /*0a40*/  @!P1 IMAD.WIDE.U32 R20, R10, R20, R24 ;  /* 0x000000140a149225 */ /* 0x000fe200078e0018 */
[C---:B-1----:R-:W-:Y:S02]  /*0a50*/  @!P2 LEA R28, P6, R18.reuse, R28, 0x2 ;  /* 0x0000001c121ca211 */ /* 0x042fe400078c10ff */
[----:B------:R-:W1:Y:S02]  /*0a60*/  @!P4 LDC.64 R24, c[0x0][0x220] ;  /* 0x00008800ff18cb82 */ /* 0x000e640000000a00 */
[----:B------:R-:W-:Y:S02]  /*0a70*/  @!P2 LEA.HI.X R29, R18, R29, R19, 0x2, P6 ;  /* 0x0000001d121da211 */ /* 0x000fe400030f1413 */
[----:B------:R-:W-:-:S02]  /*0a80*/  @!P1 IADD3 R18, R21, R35, RZ ;  /* 0x0000002315129210 */ /* 0x000fc40007ffe0ff */
[C---:B0-----:R-:W-:Y:S02]  /*0a90*/  @!P1 LEA R26, P6, R20.reuse, R26, 0x2 ;  /* 0x0000001a141a9211 */ /* 0x041fe400078c10ff */
[----:B------:R-:W0:Y:S01]  /*0aa0*/  @!P5 LDC.64 R32, c[0x0][0x270] ;  /* 0x00009c00ff20db82 */ /* 0x000e220000000a00 */
[----:B---3--:R-:W-:Y:S01]  /*0ab0*/  @!P4 IMAD R34, R49, R16, RZ ;  /* 0x000000103122c224 */ /* 0x008fe200078e02ff */
[----:B------:R-:W-:Y:S02]  /*0ac0*/  @!P4 MOV R19, R57 ;  /* 0x000000390013c202 */ /* 0x000fe40000000f00 */
[----:B------:R-:W-:Y:S02]  /*0ad0*/  @!P1 LEA.HI.X R27, R20, R27, R18, 0x2, P6 ;  /* 0x0000001b141b9211 */ /* 0x000fe400030f1412 */
[----:B------:R-:W-:Y:S01]  /*0ae0*/  @!P4 MOV R18, R54 ;  /* 0x000000360012c202 */ /* 0x000fe20000000f00 */
[C---:B------:R-:W-:Y:S02]  /*0af0*/  @!P4 IMAD R21, R11.reuse, R17, R34 ;  /* 0x000000110b15c224 */ /* 0x040fe400078e0222 */
[----:B------:R-:W2:Y:S02]  /*0b00*/  @!P5 LDC.64 R34, c[0x0][0x220] ;  /* 0x00008800ff22db82 */ /* 0x000ea40000000a00 */
[----:B------:R-:W-:Y:S01]  /*0b10*/  @!P4 IMAD.WIDE.U32 R18, R11, R16, R18 ;  /* 0x000000100b12c225 */ /* 0x000fe200078e0012 */
[----:B------:R-:W-:-:S04]  /*0b20*/  CS2R R16, SRZ ;  /* 0x0000000000107805 */ /* 0x000fc8000001ff00 */
[----:B------:R-:W-:Y:S02]  /*0b30*/  @!P4 IADD3 R19, R19, R21, RZ ;  /* 0x000000151313c210 */ /* 0x000fe40007ffe0ff */
[----:B------:R3:W5:Y:S01]  /*0b40*/  @P0 LDG.E.64 R16, desc[UR8][R22.64] ;  /* 0x0000000816100981 */ /* 0x000762000c1e1b00 */
[----:B-1----:R-:W-:-:S04]  /*0b50*/  @!P4 LEA R24, P6, R18, R24, 0x2 ;  /* 0x000000181218c211 */ /* 0x002fc800078c10ff */
[----:B------:R-:W-:Y:S02]  /*0b60*/  @!P4 LEA.HI.X R25, R18, R25, R19, 0x2, P6 ;  /* 0x000000191219c211 */ /* 0x000fe400030f1413 */
[----:B------:R-:W-:Y:S02]  /*0b70*/  CS2R R18, SRZ ;  /* 0x0000000000127805 */ /* 0x000fe4000001ff00 */
[----:B------:R-:W-:Y:S02]  /*0b80*/  @!P5 MOV R58, R54 ;  /* 0x00000036003ad202 */ /* 0x000fe40000000f00 */
[----:B------:R-:W-:Y:S02]  /*0b90*/  CS2R R20, SRZ ;  /* 0x0000000000147805 */ /* 0x000fe4000001ff00 */
[----:B------:R-:W-:Y:S01]  /*0ba0*/  @!P5 MOV R59, R57 ;  /* 0x00000039003bd202 */ /* 0x000fe20000000f00 */
[----:B0-----:R-:W-:Y:S01]  /*0bb0*/  @!P5 IMAD R42, R51, R32, RZ ;  /* 0x00000020332ad224 */ /* 0x001fe200078e02ff */
[----:B---3--:R-:W-:Y:S01]  /*0bc0*/  CS2R R22, SRZ ;  /* 0x0000000000167805 */ /* 0x008fe2000001ff00 */
[----:B------:R0:W3:Y:S02]  /*0bd0*/  @!P3 LDG.E.64 R18, desc[UR8][R30.64] ;  /* 0x000000081e12b981 */ /* 0x0000e4000c1e1b00 */
[----:B------:R-:W-:-:S02]  /*0be0*/  @!P5 IMAD R61, R36, R33, R42 ;  /* 0x00000021243dd224 */ /* 0x000fc400078e022a */
[----:B------:R-:W-:Y:S01]  /*0bf0*/  @!P5 IMAD.WIDE.U32 R58, R36, R32, R58 ;  /* 0x00000020243ad225 */ /* 0x000fe200078e003a */
[----:B------:R-:W3:Y:S01]  /*0c00*/  @!P2 LDG.E.64 R20, desc[UR8][R28.64] ;  /* 0x000000081c14a981 */ /* 0x000ee2000c1e1b00 */
[----:B------:R-:W-:-:S03]  /*0c10*/  CS2R R32, SRZ ;  /* 0x0000000000207805 */ /* 0x000fc6000001ff00 */
[----:B------:R1:W3:Y:S01]  /*0c20*/  @!P1 LDG.E.64 R22, desc[UR8][R26.64] ;  /* 0x000000081a169981 */ /* 0x0002e2000c1e1b00 */
[----:B0-----:R-:W-:Y:S02]  /*0c30*/  @!P5 IADD3 R31, R59, R61, RZ ;  /* 0x0000003d3b1fd210 */ /* 0x001fe40007ffe0ff */
[C---:B--2---:R-:W-:Y:S01]  /*0c40*/  @!P5 LEA R30, P1, R58.reuse, R34, 0x2 ;  /* 0x000000223a1ed211 */ /* 0x044fe200078210ff */
[----:B------:R0:W2:Y:S03]  /*0c50*/  @!P4 LDG.E.64 R32, desc[UR8][R24.64] ;  /* 0x000000081820c981 */ /* 0x0000a6000c1e1b00 */
[----:B------:R-:W-:Y:S02]  /*0c60*/  @!P5 LEA.HI.X R31, R58, R35, R31, 0x2, P1 ;  /* 0x000000233a1fd211 */ /* 0x000fe400008f141f */
[----:B------:R-:W-:-:S06]  /*0c70*/  CS2R R34, SRZ ;  /* 0x0000000000227805 */ /* 0x000fcc000001ff00 */
[----:B------:R-:W2:Y:S01]  /*0c80*/  @!P5 LDG.E.64 R34, desc[UR8][R30.64] ;  /* 0x000000081e22d981 */ /* 0x000ea2000c1e1b00 */
[C---:B------:R-:W-:Y:S02]  /*0c90*/  ISETP.GT.AND P1, PT, R0.reuse, 0x1e, PT ;  /* 0x0000001e0000780c */ /* 0x040fe40003f24270 */
[----:B------:R-:W-:Y:S02]  /*0ca0*/  ISETP.NE.AND P2, PT, R0, RZ, PT ;  /* 0x000000ff0000720c */ /* 0x000fe40003f45270 */
[----:B------:R-:W-:Y:S01]  /*0cb0*/  ISETP.NE.AND P3, PT, R4, RZ, PT ;  /* 0x000000ff0400720c */ /* 0x000fe20003f65270 */
[----:B----4-:R-:W-:Y:S01]  /*0cc0*/  FMUL.FTZ R59, R13, R13 ;  /* 0x0000000d0d3b7220 */ /* 0x010fe20000410000 */
[----:B-1----:R-:W-:-:S03]  /*0cd0*/  FADD.FTZ R27, R12, R13 ;  /* 0x0000000d0c1b7221 */ /* 0x002fc60000010000 */
[----:B------:R-:W-:Y:S01]  /*0ce0*/  FFMA.FTZ R28, R12, R12, R59 ;  /* 0x0000000c0c1c7223 */ /* 0x000fe2000001003b */
[----:B------:R-:W-:Y:S01]  /*0cf0*/  FMUL.FTZ R59, R15, R15 ;  /* 0x0000000f0f3b7220 */ /* 0x000fe20000410000 */
[----:B0-----:R-:W-:-:S03]  /*0d00*/  FADD.FTZ R25, R14, R15 ;  /* 0x0000000f0e197221 */ /* 0x001fc60000010000 */
[----:B------:R-:W-:Y:S01]  /*0d10*/  FFMA.FTZ R59, R14, R14, R59 ;  /* 0x0000000e0e3b7223 */ /* 0x000fe2000001003b */
[----:B-----5:R-:W-:Y:S01]  /*0d20*/  FMUL.FTZ R29, R17, R17 ;  /* 0x00000011111d7220 */ /* 0x020fe20000410000 */
[----:B------:R-:W-:-:S03]  /*0d30*/  FADD.FTZ R26, R16, R17 ;  /* 0x00000011101a7221 */ /* 0x000fc60000010000 */
[----:B------:R-:W-:Y:S01]  /*0d40*/  FFMA.FTZ R29, R16, R16, R29 ;  /* 0x00000010101d7223 */ /* 0x000fe2000001001d */
[----:B------:R-:W-:-:S03]  /*0d50*/  FADD.FTZ R26, RZ, R26 ;  /* 0x0000001aff1a7221 */ /* 0x000fc60000010000 */
[----:B------:R-:W-:Y:S01]  /*0d60*/  FADD.FTZ R29, RZ, R29 ;  /* 0x0000001dff1d7221 */ /* 0x000fe20000010000 */
[----:B------:R-:W-:-:S03]  /*0d70*/  FADD.FTZ R26, R26, R27 ;  /* 0x0000001b1a1a7221 */ /* 0x000fc60000010000 */
[----:B------:R-:W-:Y:S01]  /*0d80*/  FADD.FTZ R28, R29, R28 ;  /* 0x0000001c1d1c7221 */ /* 0x000fe20000010000 */
[----:B---3--:R-:W-:Y:S01]  /*0d90*/  FMUL.FTZ R27, R19, R19 ;  /* 0x00000013131b7220 */ /* 0x008fe20000410000 */
[----:B------:R-:W-:Y:S01]  /*0da0*/  FADD.FTZ R25, R26, R25 ;  /* 0x000000191a197221 */ /* 0x000fe20000010000 */
[----:B------:R-:W-:Y:S01]  /*0db0*/  FADD.FTZ R24, R18, R19 ;  /* 0x0000001312187221 */ /* 0x000fe20000010000 */
[----:B------:R-:W-:Y:S01]  /*0dc0*/  FADD.FTZ R28, R28, R59 ;  /* 0x0000003b1c1c7221 */ /* 0x000fe20000010000 */
[----:B------:R-:W-:Y:S01]  /*0dd0*/  FMUL.FTZ R29, R21, R21 ;  /* 0x00000015151d7220 */ /* 0x000fe20000410000 */
[----:B------:R-:W-:Y:S01]  /*0de0*/  FFMA.FTZ R27, R18, R18, R27 ;  /* 0x00000012121b7223 */ /* 0x000fe2000001001b */
[----:B------:R-:W-:Y:S01]  /*0df0*/  FADD.FTZ R24, R25, R24 ;  /* 0x0000001819187221 */ /* 0x000fe20000010000 */
[C---:B------:R-:W-:Y:S01]  /*0e00*/  FADD.FTZ R25, R20.reuse, R21 ;  /* 0x0000001514197221 */ /* 0x040fe20000010000 */
[----:B------:R-:W-:Y:S01]  /*0e10*/  FFMA.FTZ R26, R20, R20, R29 ;  /* 0x00000014141a7223 */ /* 0x000fe2000001001d */
[----:B------:R-:W-:Y:S01]  /*0e20*/  FADD.FTZ R27, R28, R27 ;  /* 0x0000001b1c1b7221 */ /* 0x000fe20000010000 */
[----:B------:R-:W-:Y:S01]  /*0e30*/  FMUL.FTZ R29, R23, R23 ;  /* 0x00000017171d7220 */ /* 0x000fe20000410000 */
[----:B------:R-:W-:Y:S01]  /*0e40*/  FADD.FTZ R24, R24, R25 ;  /* 0x0000001918187221 */ /* 0x000fe20000010000 */
[C---:B------:R-:W-:Y:S01]  /*0e50*/  FADD.FTZ R25, R22.reuse, R23 ;  /* 0x0000001716197221 */ /* 0x040fe20000010000 */
[----:B------:R-:W-:Y:S01]  /*0e60*/  FADD.FTZ R26, R27, R26 ;  /* 0x0000001a1b1a7221 */ /* 0x000fe20000010000 */
[----:B------:R-:W-:Y:S01]  /*0e70*/  FFMA.FTZ R29, R22, R22, R29 ;  /* 0x00000016161d7223 */ /* 0x000fe2000001001d */
[----:B--2---:R-:W-:Y:S01]  /*0e80*/  FMUL.FTZ R27, R33, R33 ;  /* 0x00000021211b7220 */ /* 0x004fe20000410000 */
[----:B------:R-:W-:Y:S01]  /*0e90*/  FADD.FTZ R24, R24, R25 ;  /* 0x0000001918187221 */ /* 0x000fe20000010000 */
[----:B------:R-:W-:Y:S01]  /*0ea0*/  FADD.FTZ R25, R32, R33 ;  /* 0x0000002120197221 */ /* 0x000fe20000010000 */
[----:B------:R-:W-:Y:S01]  /*0eb0*/  FADD.FTZ R26, R26, R29 ;  /* 0x0000001d1a1a7221 */ /* 0x000fe20000010000 */
[----:B------:R-:W-:Y:S01]  /*0ec0*/  FFMA.FTZ R27, R32, R32, R27 ;  /* 0x00000020201b7223 */ /* 0x000fe2000001001b */
[----:B------:R-:W-:Y:S01]  /*0ed0*/  FMUL.FTZ R29, R35, R35 ;  /* 0x00000023231d7220 */ /* 0x000fe20000410000 */
[----:B------:R-:W-:-:S02]  /*0ee0*/  FADD.FTZ R24, R24, R25 ;  /* 0x0000001918187221 */ /* 0x000fc40000010000 */
[----:B------:R-:W-:Y:S01]  /*0ef0*/  FADD.FTZ R26, R26, R27 ;  /* 0x0000001b1a1a7221 */ /* 0x000fe20000010000 */
[C---:B------:R-:W-:Y:S01]  /*0f00*/  FADD.FTZ R25, R34.reuse, R35 ;  /* 0x0000002322197221 */ /* 0x040fe20000010000 */
        /* <DEDUP_REMOVED lines=24> */
[----:B------:R-:W-:Y:S01]  /*1090*/  ISETP.GT.AND P1, PT, R0, 0xf, PT ;  /* 0x0000000f0000780c */ /* 0x000fe20003f24270 */
[----:B------:R-:W-:-:S12]  /*10a0*/  BSSY B0, `(.L_x_2861) ;  /* 0x000003d000007945 */ /* 0x000fd80003800000 */
        /* <DEDUP_REMOVED lines=10> */
[----:B------:R-:W1:Y:S02]  /*1150*/  LDS.128 R24, [UR5+0x20] ;  /* 0x00002005ff187984 */ /* 0x000e640008000c00 */
[----:B-1----:R-:W-:Y:S01]  /*1160*/  FADD.FTZ R59, R30, R24 ;  /* 0x000000181e3b7221 */ /* 0x002fe20000010000 */
[----:B------:R-:W-:Y:S02]  /*1170*/  FADD.FTZ R24, R31, R25 ;  /* 0x000000191f187221 */ /* 0x000fe40000010000 */
[----:B0-----:R-:W0:Y:S01]  /*1180*/  LDS.128 R28, [UR5+0x30] ;  /* 0x00003005ff1c7984 */ /* 0x001e220008000c00 */
        /* <DEDUP_REMOVED lines=44> */
[----:B------:R-:W-:Y:S01]  /*1450*/  FADD.FTZ R30, R59, R30 ;  /* 0x0000001e3b1e7221 */ /* 0x000fe20000010000 */
[----:B------:R-:W-:-:S07]  /*1460*/  FADD.FTZ R31, R24, R31 ;  /* 0x0000001f181f7221 */ /* 0x000fce0000010000 */
.L_x_2862:
[----:B------:R-:W-:Y:S05]  /*1470*/  BSYNC B0 ;  /* 0x0000000000007941 */ /* 0x000fea0003800000 */
.L_x_2861:
        /* <DEDUP_REMOVED lines=8> */
[----:B------:R-:W3:Y:S01]  /*1500*/  LDC.64 R26, c[0x0][0x248] ;  /* 0x00009200ff1a7b82 */ /* 0x000ee20000000a00 */
[----:B-1----:R-:W-:-:S04]  /*1510*/  IMAD R25, R61, R42, RZ ;  /* 0x0000002a3d197224 */ /* 0x002fc800078e02ff */
[----:B------:R-:W-:-:S05]  /*1520*/  IMAD R28, R25, R24, RZ ;  /* 0x00000018191c7224 */ /* 0x000fca00078e02ff */
[----:B------:R-:W-:Y:S01]  /*1530*/  SHF.L.U32 R29, R28, 0x1, RZ ;  /* 0x000000011c1d7819 */ /* 0x000fe200000006ff */
[----:B--2---:R-:W-:-:S04]  /*1540*/  IMAD R59, R42, UR7, R46 ;  /* 0x000000072a3b7c24 */ /* 0x004fc8000f8e022e */
[----:B---3--:R-:W-:Y:S01]  /*1550*/  IMAD.WIDE R26, R29, 0x4, R26 ;  /* 0x000000041d1a7825 */ /* 0x008fe200078e021a */
[----:B------:R-:W-:Y:S02]  /*1560*/  IADD3 R29, R25, R46, RZ ;  /* 0x0000002e191d7210 */ /* 0x000fe40007ffe0ff */
[----:B------:R-:W-:Y:S01]  /*1570*/  MOV R25, 0x1 ;  /* 0x0000000100197802 */ /* 0x000fe20000000f00 */
[----:B------:R-:W-:Y:S01]  /*1580*/  IMAD.WIDE.U32 R58, R59, 0x8, R26 ;  /* 0x000000083b3a7825 */ /* 0x000fe200078e001a */
[----:B------:R-:W-:Y:S01]  /*1590*/  SEL R44, R24, RZ, !P1 ;  /* 0x000000ff182c7207 */ /* 0x000fe20004800000 */
[----:B------:R-:W1:Y:S01]  /*15a0*/  LDC.64 R26, c[0x0][0x240] ;  /* 0x00009000ff1a7b82 */ /* 0x000e620000000a00 */
[----:B------:R-:W-:Y:S02]  /*15b0*/  SEL R25, R25, 0xffffffff, !P1 ;  /* 0xffffffff19197807 */ /* 0x000fe40004800000 */
[----:B------:R-:W-:Y:S01]  /*15c0*/  ISETP.NE.AND P1, PT, R44, -0x1, PT ;  /* 0xffffffff2c00780c */ /* 0x000fe20003f25270 */
        /* <DEDUP_REMOVED lines=9> */
.L_x_2865:
[----:B------:R-:W2:Y:S04]  /*1660*/  LDG.E.STRONG.GPU R25, desc[UR8][R26.64] ;  /* 0x000000081a197981 */ /* 0x000ea8000c1ef900 */
[----:B--2---:R-:W-:Y:S01]  /*1670*/  CCTL.IVALL ;  /* 0x00000000ff00798f */ /* 0x004fe20002000000 */
[----:B------:R-:W-:Y:S05]  /*1680*/  YIELD ;  /* 0x0000000000007946 */ /* 0x000fea0003800000 */
[----:B------:R-:W-:-:S13]  /*1690*/  ISETP.NE.AND P1, PT, R25, R44, PT ;  /* 0x0000002c1900720c */ /* 0x000fda0003f25270 */
[----:B------:R-:W-:Y:S05]  /*16a0*/  @P1 BRA `(.L_x_2865) ;  /* 0xfffffffc00ec1947 */ /* 0x000fea000383ffff */
.L_x_2864:
[----:B------:R-:W-:Y:S01]  /*16b0*/  ISETP.NE.AND P1, PT, R24, RZ, PT ;  /* 0x000000ff1800720c */ /* 0x000fe20003f25270 */
[----:B------:R-:W-:Y:S05]  /*16c0*/  WARPSYNC.ALL ;  /* 0x0000000000007948 */ /* 0x000fea0003800000 */
[----:B------:R-:W-:Y:S07]  /*16d0*/  BAR.SYNC.DEFER_BLOCKING 0x0 ;  /* 0x0000000000007b1d */ /* 0x000fee0000010000 */
[----:B------:R-:W-:Y:S05]  /*16e0*/  @!P1 BRA `(.L_x_2863) ;  /* 0x0000000400e89947 */ /* 0x000fea0003800000 */
[----:B--2---:R-:W-:-:S04]  /*16f0*/  IADD3 R25, R24, -0x1, RZ ;  /* 0xffffffff18197810 */ /* 0x004fc80007ffe0ff */
[----:B------:R-:W-:Y:S01]  /*1700*/  ISETP.GE.U32.AND P1, PT, R25, 0x3, PT ;  /* 0x000000031900780c */ /* 0x000fe20003f26070 */
[----:B------:R-:W-:-:S12]  /*1710*/  HFMA2.MMA R25, -RZ, RZ, 0, 0 ;  /* 0x00000000ff197435 */ /* 0x000fd800000001ff */
[----:B------:R-:W-:Y:S05]  /*1720*/  @!P1 BRA `(.L_x_2866) ;  /* 0x0000000400089947 */ /* 0x000fea0003800000 */
[----:B------:R-:W-:-:S04]  /*1730*/  LOP3.LUT R25, R24, 0x3, RZ, 0xc0, !PT ;  /* 0x0000000318197812 */ /* 0x000fc800078ec0ff */
[----:B------:R-:W-:Y:S02]  /*1740*/  IADD3 R26, -R25, R24, RZ ;  /* 0x00000018191a7210 */ /* 0x000fe40007ffe1ff */
[----:B------:R-:W-:-:S07]  /*1750*/  MOV R25, RZ ;  /* 0x000000ff00197202 */ /* 0x000fce0000000f00 */
.L_x_2867:
        /* <DEDUP_REMOVED lines=11> */
[----:B------:R-:W0:Y:S01]  /*1810*/  @!P1 LDG.E.64 R28, desc[UR8][R58.64] ;  /* 0x000000083a1c9981 */ /* 0x000e22000c1e1b00 */
[----:B------:R-:W-:-:S04]  /*1820*/  IADD3 R42, R25, 0x1, RZ ;  /* 0x00000001192a7810 */ /* 0x000fc80007ffe0ff */
[----:B------:R-:W-:-:S13]  /*1830*/  ISETP.EQ.OR P2, PT, R42, UR7, P3 ;  /* 0x000000072a007c0c */ /* 0x000fda0009f42670 */
[----:B------:R-:W1:Y:S01]  /*1840*/  @!P2 LDC R61, c[0x0][0x10] ;  /* 0x00000400ff3dab82 */ /* 0x000e620000000800 */
[----:B------:R-:W2:Y:S01]  /*1850*/  @!P2 S2R R44, SR_CTAID.Y ;  /* 0x00000000002ca919 */ /* 0x000ea20000002600 */
[----:B0-----:R-:W-:Y:S01]  /*1860*/  @!P1 FADD.FTZ R30, R30, R28 ;  /* 0x0000001c1e1e9221 */ /* 0x001fe20000010000 */
[----:B------:R-:W-:Y:S01]  /*1870*/  @!P2 LOP3.LUT R28, R5, 0x1, RZ, 0xc0, !PT ;  /* 0x00000001051ca812 */ /* 0x000fe200078ec0ff */
[----:B------:R-:W-:-:S04]  /*1880*/  @!P1 FADD.FTZ R31, R31, R29 ;  /* 0x0000001d1f1f9221 */ /* 0x000fc80000010000 */
[----:B-1----:R-:W-:Y:S02]  /*1890*/  @!P2 IMAD R27, R61, R28, RZ ;  /* 0x0000001c3d1ba224 */ /* 0x002fe400078e02ff */
[----:B------:R-:W0:Y:S01]  /*18a0*/  @!P2 LDC.64 R28, c[0x0][0x248] ;  /* 0x00009200ff1cab82 */ /* 0x000e220000000a00 */
[----:B--2---:R-:W-:Y:S02]  /*18b0*/  @!P2 IMAD R61, R42, R61, R44 ;  /* 0x0000003d2a3da224 */ /* 0x004fe400078e022c */
[----:B------:R-:W-:-:S05]  /*18c0*/  @!P2 IMAD R27, R27, R24, RZ ;  /* 0x000000181b1ba224 */ /* 0x000fca00078e02ff */
[----:B------:R-:W-:-:S05]  /*18d0*/  @!P2 SHF.L.U32 R27, R27, 0x1, RZ ;  /* 0x000000011b1ba819 */ /* 0x000fca00000006ff */
[----:B0-----:R-:W-:-:S04]  /*18e0*/  @!P2 IMAD.WIDE R28, R27, 0x4, R28 ;  /* 0x000000041b1ca825 */ /* 0x001fc800078e021c */
[----:B------:R-:W-:-:S05]  /*18f0*/  @!P2 IMAD.WIDE.U32 R58, R61, 0x8, R28 ;  /* 0x000000083d3aa825 */ /* 0x000fca00078e001c */
[----:B------:R-:W2:Y:S01]  /*1900*/  @!P2 LDG.E.64 R28, desc[UR8][R58.64] ;  /* 0x000000083a1ca981 */ /* 0x000ea2000c1e1b00 */
[----:B------:R-:W-:-:S04]  /*1910*/  IADD3 R42, R25, 0x2, RZ ;  /* 0x00000002192a7810 */ /* 0x000fc80007ffe0ff */
[----:B------:R-:W-:-:S13]  /*1920*/  ISETP.EQ.OR P1, PT, R42, UR7, P3 ;  /* 0x000000072a007c0c */ /* 0x000fda0009f22670 */
[----:B------:R-:W0:Y:S01]  /*1930*/  @!P1 LDC R61, c[0x0][0x10] ;  /* 0x00000400ff3d9b82 */ /* 0x000e220000000800 */
[----:B------:R-:W1:Y:S01]  /*1940*/  @!P1 S2R R44, SR_CTAID.Y ;  /* 0x00000000002c9919 */ /* 0x000e620000002600 */
[----:B--2---:R-:W-:Y:S01]  /*1950*/  @!P2 FADD.FTZ R30, R30, R28 ;  /* 0x0000001c1e1ea221 */ /* 0x004fe20000010000 */
[----:B------:R-:W-:Y:S01]  /*1960*/  @!P1 LOP3.LUT R28, R5, 0x1, RZ, 0xc0, !PT ;  /* 0x00000001051c9812 */ /* 0x000fe200078ec0ff */
[----:B------:R-:W-:-:S04]  /*1970*/  @!P2 FADD.FTZ R31, R31, R29 ;  /* 0x0000001d1f1fa221 */ /* 0x000fc80000010000 */
[----:B0-----:R-:W-:Y:S02]  /*1980*/  @!P1 IMAD R27, R61, R28, RZ ;  /* 0x0000001c3d1b9224 */ /* 0x001fe400078e02ff */
[----:B------:R-:W0:Y:S01]  /*1990*/  @!P1 LDC.64 R28, c[0x0][0x248] ;  /* 0x00009200ff1c9b82 */ /* 0x000e220000000a00 */
[----:B-1----:R-:W-:Y:S02]  /*19a0*/  @!P1 IMAD R61, R42, R61, R44 ;  /* 0x0000003d2a3d9224 */ /* 0x002fe400078e022c */
        /* <DEDUP_REMOVED lines=26> */
.L_x_2866:
        /* <DEDUP_REMOVED lines=19> */
.L_x_2869:
[----:B------:R-:W-:Y:S05]  /*1c80*/  BSYNC B0 ;  /* 0x0000000000007941 */ /* 0x000fea0003800000 */
.L_x_2868:
[----:B------:R-:W-:Y:S05]  /*1c90*/  @!P2 BRA `(.L_x_2863) ;  /* 0x00000000007ca947 */ /* 0x000fea0003800000 */
[C---:B------:R-:W-:Y:S02]  /*1ca0*/  IADD3 R26, R25.reuse, 0x1, RZ ;  /* 0x00000001191a7810 */ /* 0x040fe40007ffe0ff */
[----:B------:R-:W-:Y:S02]  /*1cb0*/  IADD3 R42, R25, 0x2, RZ ;  /* 0x00000002192a7810 */ /* 0x000fe40007ffe0ff */
[----:B------:R-:W-:Y:S02]  /*1cc0*/  ISETP.EQ.OR P2, PT, R26, UR7, P3 ;  /* 0x000000071a007c0c */ /* 0x000fe40009f42670 */
[----:B------:R-:W-:-:S04]  /*1cd0*/  ISETP.EQ.OR P1, PT, R42, UR7, P3 ;  /* 0x000000072a007c0c */ /* 0x000fc80009f22670 */
[----:B------:R-:W-:-:S07]  /*1ce0*/  ISETP.EQ.OR P1, PT, R44, 0x2, P1 ;  /* 0x000000022c00780c */ /* 0x000fce0000f22670 */
[----:B------:R-:W1:Y:S01]  /*1cf0*/  @!P2 S2R R29, SR_CTAID.Y ;  /* 0x00000000001da919 */ /* 0x000e620000002600 */
[----:B------:R-:W1:Y:S08]  /*1d00*/  @!P2 LDC R25, c[0x0][0x10] ;  /* 0x00000400ff19ab82 */ /* 0x000e700000000800 */
[----:B------:R-:W2:Y:S01]  /*1d10*/  @!P1 LDC R59, c[0x0][0x10] ;  /* 0x00000400ff3b9b82 */ /* 0x000ea20000000800 */
[----:B-1----:R-:W-:Y:S01]  /*1d20*/  @!P2 IMAD R29, R26, R25, R29 ;  /* 0x000000191a1da224 */ /* 0x002fe200078e021d */
[----:B------:R-:W-:-:S05]  /*1d30*/  @!P2 LOP3.LUT R26, R5, 0x1, RZ, 0xc0, !PT ;  /* 0x00000001051aa812 */ /* 0x000fca00078ec0ff */
[----:B------:R-:W-:Y:S01]  /*1d40*/  @!P2 IMAD R25, R25, R26, RZ ;  /* 0x0000001a1919a224 */ /* 0x000fe200078e02ff */
[----:B------:R-:W-:-:S05]  /*1d50*/  @!P1 LOP3.LUT R26, R5, 0x1, RZ, 0xc0, !PT ;  /* 0x00000001051a9812 */ /* 0x000fca00078ec0ff */
[----:B--2---:R-:W-:Y:S02]  /*1d60*/  @!P1 IMAD R27, R59, R26, RZ ;  /* 0x0000001a3b1b9224 */ /* 0x004fe400078e02ff */
[-C--:B------:R-:W-:Y:S02]  /*1d70*/  @!P2 IMAD R26, R25, R24.reuse, RZ ;  /* 0x00000018191aa224 */ /* 0x080fe400078e02ff */
[----:B------:R-:W-:Y:S02]  /*1d80*/  @!P1 IMAD R28, R27, R24, RZ ;  /* 0x000000181b1c9224 */ /* 0x000fe400078e02ff */
[----:B------:R-:W1:Y:S01]  /*1d90*/  @!P1 S2R R24, SR_CTAID.Y ;  /* 0x0000000000189919 */ /* 0x000e620000002600 */
[----:B------:R-:W-:Y:S01]  /*1da0*/  @!P2 SHF.L.U32 R27, R26, 0x1, RZ ;  /* 0x000000011a1ba819 */ /* 0x000fe200000006ff */
[----:B-1----:R-:W-:Y:S02]  /*1db0*/  @!P1 IMAD R59, R42, R59, R24 ;  /* 0x0000003b2a3b9224 */ /* 0x002fe400078e0218 */
[----:B------:R-:W1:Y:S02]  /*1dc0*/  @!P2 LDC.64 R24, c[0x0][0x248] ;  /* 0x00009200ff18ab82 */ /* 0x000e640000000a00 */
[----:B-1----:R-:W-:-:S06]  /*1dd0*/  @!P2 IMAD.WIDE R24, R27, 0x4, R24 ;  /* 0x000000041b18a825 */ /* 0x002fcc00078e0218 */
[----:B------:R-:W1:Y:S01]  /*1de0*/  @!P1 LDC.64 R26, c[0x0][0x248] ;  /* 0x00009200ff1a9b82 */ /* 0x000e620000000a00 */
[----:B------:R-:W-:Y:S01]  /*1df0*/  @!P2 IMAD.WIDE.U32 R24, R29, 0x8, R24 ;  /* 0x000000081d18a825 */ /* 0x000fe200078e0018 */
[----:B------:R-:W-:-:S05]  /*1e00*/  @!P1 SHF.L.U32 R29, R28, 0x1, RZ ;  /* 0x000000011c1d9819 */ /* 0x000fca00000006ff */
        /* <DEDUP_REMOVED lines=8> */
.L_x_2863:
        /* <DEDUP_REMOVED lines=9> */
[----:B--2---:R-:W2:Y:S08]  /*1f20*/  LDC.64 R24, c[0x0][0x228] ;  /* 0x00008a00ff187b82 */ /* 0x004eb00000000a00 */
        /* <DEDUP_REMOVED lines=13> */
[----:B------:R-:W-:-:S02]  /*2000*/  ISETP.NE.AND P6, PT, RZ, UR10, PT ;  /* 0x0000000aff007c0c */ /* 0x000fc4000bfc5270 */
[----:B------:R-:W-:Y:S01]  /*2010*/  ISETP.GE.U32.AND P2, PT, R7, UR14, PT ;  /* 0x0000000e07007c0c */ /* 0x000fe2000bf46070 */
[----:B------:R-:W3:Y:S03]  /*2020*/  LDS.64 R28, [UR5+0xc8] ;  /* 0x0000c805ff1c7984 */ /* 0x000ee60008000a00 */
[----:B------:R-:W-:-:S04]  /*2030*/  ISETP.GE.AND.EX P2, PT, R41, UR15, PT, P2 ;  /* 0x0000000f29007c0c */ /* 0x000fc8000bf46320 */
[----:B------:R-:W-:Y:S01]  /*2040*/  ISETP.GT.U32.OR P2, PT, R4, 0x29f, P2 ;  /* 0x0000029f0400780c */ /* 0x000fe20001744470 */
[----:B---3--:R-:W-:-:S04]  /*2050*/  FMUL.FTZ R38, R28, UR11 ;  /* 0x0000000b1c267c20 */ /* 0x008fc80008410000 */
[C---:B------:R-:W-:Y:S01]  /*2060*/  FMUL.FTZ R28, R38.reuse, R38 ;  /* 0x00000026261c7220 */ /* 0x040fe20000410000 */
[C---:B0-----:R-:W-:Y:S01]  /*2070*/  FADD.FTZ R31, -R38.reuse, R16 ;  /* 0x00000010261f7221 */ /* 0x041fe20000010100 */
[C---:B------:R-:W-:Y:S01]  /*2080*/  FADD.FTZ R17, -R38.reuse, R17 ;  /* 0x0000001126117221 */ /* 0x040fe20000010100 */
[C---:B------:R-:W-:Y:S01]  /*2090*/  FADD.FTZ R61, -R38.reuse, R13 ;  /* 0x0000000d263d7221 */ /* 0x040fe20000010100 */
[----:B------:R-:W-:Y:S01]  /*20a0*/  FFMA.FTZ R28, R29, UR11, -R28 ;  /* 0x0000000b1d1c7c23 */ /* 0x000fe2000801081c */
[C---:B------:R-:W-:Y:S01]  /*20b0*/  FADD.FTZ R19, -R38.reuse, R19 ;  /* 0x0000001326137221 */ /* 0x040fe20000010100 */
[C---:B------:R-:W-:Y:S01]  /*20c0*/  FADD.FTZ R21, -R38.reuse, R21 ;  /* 0x0000001526157221 */ /* 0x040fe20000010100 */
[C---:B-1----:R-:W-:Y:S01]  /*20d0*/  FADD.FTZ R59, -R38.reuse, R12 ;  /* 0x0000000c263b7221 */ /* 0x042fe20000010100 */
[----:B------:R-:W-:Y:S01]  /*20e0*/  FADD.FTZ R63, -R38, R14 ;  /* 0x0000000e263f7221 */ /* 0x000fe20000010100 */
[----:B------:R-:W-:Y:S01]  /*20f0*/  FSETP.GTU.FTZ.AND P1, PT, R28, RZ, PT ;  /* 0x000000ff1c00720b */ /* 0x000fe20003f3c000 */
        /* <DEDUP_REMOVED lines=8> */
[----:B------:R-:W-:-:S04]  /*2180*/  FADD.FTZ R38, -R38, R35 ;  /* 0x0000002326267221 */ /* 0x000fc80000010100 */
[----:B------:R-:W0:Y:S02]  /*2190*/  @P1 LDC R29, c[0x0][0x238] ;  /* 0x00008e00ff1d1b82 */ /* 0x000e240000000800 */
[----:B0-----:R-:W-:Y:S01]  /*21a0*/  @P1 FADD.FTZ R29, R28, R29 ;  /* 0x0000001d1c1d1221 */ /* 0x001fe20000010000 */
[----:B------:R-:W-:-:S06]  /*21b0*/  MOV R28, 0x3f800000 ;  /* 0x3f800000001c7802 */ /* 0x000fcc0000000f00 */
[----:B------:R-:W0:Y:S01]  /*21c0*/  @P1 MUFU.RSQ R28, R29 ;  /* 0x0000001d001c1308 */ /* 0x000e220000001400 */
[----:B------:R-:W-:-:S04]  /*21d0*/  ISETP.GE.U32.AND P1, PT, R6, UR14, PT ;  /* 0x0000000e06007c0c */ /* 0x000fc8000bf26070 */
[----:B------:R-:W-:-:S04]  /*21e0*/  ISETP.GE.AND.EX P1, PT, R39, UR15, PT, P1 ;  /* 0x0000000f27007c0c */ /* 0x000fc8000bf26310 */
[----:B------:R-:W-:Y:S01]  /*21f0*/  ISETP.GT.U32.OR P1, PT, R4, 0x29f, P1 ;  /* 0x0000029f0400780c */ /* 0x000fe20000f24470 */
[-C--:B0-----:R-:W-:Y:S01]  /*2200*/  FMUL.FTZ R13, R31, R28.reuse ;  /* 0x0000001c1f0d7220 */ /* 0x081fe20000410000 */
        /* <DEDUP_REMOVED lines=28> */
.L_x_2870:
        /* <DEDUP_REMOVED lines=10> */
[----:B------:R-:W-:-:S04]  /*2470*/  LEA R16, P3, R14, UR12, 0x2 ;  /* 0x0000000c0e107c11 */ /* 0x000fc8000f8610ff */
[----:B------:R-:W-:-:S05]  /*2480*/  LEA.HI.X R17, R14, UR13, R17, 0x2, P3 ;  /* 0x0000000d0e117c11 */ /* 0x000fca00098f1411 */
[----:B------:R0:W-:Y:S04]  /*2490*/  STG.E.64 desc[UR8][R16.64], R12 ;  /* 0x0000000c10007986 */ /* 0x0001e8000c101b08 */
.L_x_2872:
[----:B------:R-:W-:Y:S05]  /*24a0*/  BSYNC B0 ;  /* 0x0000000000007941 */ /* 0x000fea0003800000 */
.L_x_2871:
[----:B0-----:R-:W-:Y:S01]  /*24b0*/  FFMA.FTZ R12, R24, R35, R26 ;  /* 0x00000023180c7223 */ /* 0x001fe2000001001a */
        /* <DEDUP_REMOVED lines=12> */
.L_x_2873:
        /* <DEDUP_REMOVED lines=13> */
.L_x_2875:
[----:B------:R-:W-:Y:S05]  /*2650*/  BSYNC B0 ;  /* 0x0000000000007941 */ /* 0x000fea0003800000 */
.L_x_2874:
        /* <DEDUP_REMOVED lines=13> */
.L_x_2876:
        /* <DEDUP_REMOVED lines=13> */
.L_x_2878:
[----:B------:R-:W-:Y:S05]  /*2800*/  BSYNC B0 ;  /* 0x0000000000007941 */ /* 0x000fea0003800000 */
.L_x_2877:
[----:B------:R-:W-:Y:S01]  /*2810*/  ISETP.GE.U32.AND P5, PT, R8, UR14, PT ;  /* 0x0000000e08007c0c */ /* 0x000fe2000bfa6070 */
[C-C-:B------:R-:W-:Y:S01]  /*2820*/  FFMA.FTZ R18, R24.reuse, R21, R26.reuse ;  /* 0x0000001518127223 */ /* 0x140fe2000001001a */
[----:B------:R-:W-:Y:S01]  /*2830*/  ISETP.GE.U32.AND P1, PT, R9, UR14, PT ;  /* 0x0000000e09007c0c */ /* 0x000fe2000bf26070 */
[--C-:B------:R-:W-:Y:S01]  /*2840*/  FFMA.FTZ R20, R24, R19, R26.reuse ;  /* 0x0000001318147223 */ /* 0x100fe2000001001a */
[----:B------:R-:W-:Y:S01]  /*2850*/  ISETP.GE.U32.AND P2, PT, R10, UR14, PT ;  /* 0x0000000e0a007c0c */ /* 0x000fe2000bf46070 */
[C-C-:B0-----:R-:W-:Y:S01]  /*2860*/  FFMA.FTZ R12, R24.reuse, R31, R26.reuse ;  /* 0x0000001f180c7223 */ /* 0x141fe2000001001a */
        /* <DEDUP_REMOVED lines=30> */
.L_x_2879:
        /* <DEDUP_REMOVED lines=13> */
.L_x_2881:
[----:B------:R-:W-:Y:S05]  /*2b20*/  BSYNC B0 ;  /* 0x0000000000007941 */ /* 0x000fea0003800000 */
.L_x_2880:
        /* <DEDUP_REMOVED lines=11> */
.L_x_2882:
[----:B------:R-:W-:Y:S04]  /*2be0*/  BSSY B0, `(.L_x_2883) ;  /* 0x000000d000007945 */ /* 0x000fe80003800000 */
[----:B------:R-:W-:Y:S05]  /*2bf0*/  @P1 BRA `(.L_x_2884) ;  /* 0x00000000002c1947 */ /* 0x000fea0003800000 */
[----:B------:R-:W-:Y:S01]  /*2c00*/  ULDC.64 UR12, c[0x0][0x270] ;  /* 0x00009c00000c7ab9 */ /* 0x000fe20000000a00 */
[----:B0-----:R-:W-:Y:S01]  /*2c10*/  MOV R12, R54 ;  /* 0x00000036000c7202 */ /* 0x001fe20000000f00 */
[----:B------:R-:W-:Y:S01]  /*2c20*/  IMAD R24, R45, UR12, RZ ;  /* 0x0000000c2d187c24 */ /* 0x000fe2000f8e02ff */
[----:B------:R-:W-:-:S03]  /*2c30*/  MOV R13, R57 ;  /* 0x00000039000d7202 */ /* 0x000fc60000000f00 */
[----:B------:R-:W-:-:S04]  /*2c40*/  IMAD.WIDE.U32 R22, R9, UR12, R12 ;  /* 0x0000000c09167c25 */ /* 0x000fc8000f8e000c */
[----:B------:R-:W-:Y:S01]  /*2c50*/  IMAD R13, R9, UR13, R24 ;  /* 0x0000000d090d7c24 */ /* 0x000fe2000f8e0218 */
[----:B------:R-:W-:Y:S02]  /*2c60*/  ULDC.64 UR12, c[0x0][0x210] ;  /* 0x00008400000c7ab9 */ /* 0x000fe40000000a00 */
[----:B------:R-:W-:Y:S02]  /*2c70*/  LEA R12, P1, R22, UR12, 0x2 ;  /* 0x0000000c160c7c11 */ /* 0x000fe4000f8210ff */
[----:B------:R-:W-:-:S04]  /*2c80*/  IADD3 R13, R23, R13, RZ ;  /* 0x0000000d170d7210 */ /* 0x000fc80007ffe0ff */
[----:B------:R-:W-:-:S05]  /*2c90*/  LEA.HI.X R13, R22, UR13, R13, 0x2, P1 ;  /* 0x0000000d160d7c11 */ /* 0x000fca00088f140d */
[----:B------:R1:W-:Y:S02]  /*2ca0*/  STG.E.64 desc[UR8][R12.64], R14 ;  /* 0x0000000e0c007986 */ /* 0x0003e4000c101b08 */
.L_x_2884:
[----:B------:R-:W-:Y:S05]  /*2cb0*/  BSYNC B0 ;  /* 0x0000000000007941 */ /* 0x000fea0003800000 */
.L_x_2883:
        /* <DEDUP_REMOVED lines=11> */
.L_x_2885:
[----:B------:R-:W-:Y:S04]  /*2d70*/  BSSY B0, `(.L_x_2886) ;  /* 0x000000d000007945 */ /* 0x000fe80003800000 */
[----:B------:R-:W-:Y:S05]  /*2d80*/  @P2 BRA `(.L_x_2887) ;  /* 0x00000000002c2947 */ /* 0x000fea0003800000 */
[----:B------:R-:W-:Y:S01]  /*2d90*/  ULDC.64 UR12, c[0x0][0x270] ;  /* 0x00009c00000c7ab9 */ /* 0x000fe20000000a00 */
[----:B01----:R-:W-:Y:S01]  /*2da0*/  MOV R12, R54 ;  /* 0x00000036000c7202 */ /* 0x003fe20000000f00 */
        /* <DEDUP_REMOVED lines=9> */
.L_x_2887:
[----:B------:R-:W-:Y:S05]  /*2e40*/  BSYNC B0 ;  /* 0x0000000000007941 */ /* 0x000fea0003800000 */
.L_x_2886:
        /* <DEDUP_REMOVED lines=11> */
.L_x_2888:
[----:B------:R-:W-:Y:S04]  /*2f00*/  BSSY B0, `(.L_x_2889) ;  /* 0x000000d000007945 */ /* 0x000fe80003800000 */
[----:B------:R-:W-:Y:S05]  /*2f10*/  @P3 BRA `(.L_x_2890) ;  /* 0x00000000002c3947 */ /* 0x000fea0003800000 */
[----:B------:R-:W-:Y:S01]  /*2f20*/  ULDC.64 UR12, c[0x0][0x270] ;  /* 0x00009c00000c7ab9 */ /* 0x000fe20000000a00 */
[----:B012---:R-:W-:Y:S01]  /*2f30*/  MOV R12, R54 ;  /* 0x00000036000c7202 */ /* 0x007fe20000000f00 */
        /* <DEDUP_REMOVED lines=9> */
.L_x_2890:
[----:B------:R-:W-:Y:S05]  /*2fd0*/  BSYNC B0 ;  /* 0x0000000000007941 */ /* 0x000fea0003800000 */
.L_x_2889:
[----:B------:R-:W-:Y:S05]  /*2fe0*/  @!P6 BRA `(.L_x_2891) ;  /* 0x000000000028e947 */ /* 0x000fea0003800000 */
        /* <DEDUP_REMOVED lines=10> */
.L_x_2891:
[----:B------:R-:W-:Y:S04]  /*3090*/  BSSY B0, `(.L_x_2892) ;  /* 0x000000c000007945 */ /* 0x000fe80003800000 */
[----:B------:R-:W-:Y:S05]  /*30a0*/  @P4 BRA `(.L_x_2893) ;  /* 0x0000000000284947 */ /* 0x000fea0003800000 */
[----:B------:R-:W-:Y:S01]  /*30b0*/  ULDC.64 UR12, c[0x0][0x270] ;  /* 0x00009c00000c7ab9 */ /* 0x000fe20000000a00 */
[----:B------:R-:W-:Y:S01]  /*30c0*/  MOV R55, R57 ;  /* 0x0000003900377202 */ /* 0x000fe20000000f00 */
[----:B------:R-:W-:Y:S02]  /*30d0*/  IMAD R51, R51, UR12, RZ ;  /* 0x0000000c33337c24 */ /* 0x000fe4000f8e02ff */
[----:B------:R-:W-:-:S04]  /*30e0*/  IMAD.WIDE.U32 R54, R36, UR12, R54 ;  /* 0x0000000c24367c25 */ /* 0x000fc8000f8e0036 */
[----:B------:R-:W-:Y:S01]  /*30f0*/  IMAD R51, R36, UR13, R51 ;  /* 0x0000000d24337c24 */ /* 0x000fe2000f8e0233 */
[----:B------:R-:W-:Y:S02]  /*3100*/  ULDC.64 UR12, c[0x0][0x210] ;  /* 0x00008400000c7ab9 */ /* 0x000fe40000000a00 */
[----:B0123--:R-:W-:Y:S02]  /*3110*/  LEA R12, P1, R54, UR12, 0x2 ;  /* 0x0000000c360c7c11 */ /* 0x00ffe4000f8210ff */
[----:B------:R-:W-:-:S04]  /*3120*/  IADD3 R51, R55, R51, RZ ;  /* 0x0000003337337210 */ /* 0x000fc80007ffe0ff */
[----:B------:R-:W-:-:S05]  /*3130*/  LEA.HI.X R13, R54, UR13, R51, 0x2, P1 ;  /* 0x0000000d360d7c11 */ /* 0x000fca00088f1433 */
[----:B------:R4:W-:Y:S02]  /*3140*/  STG.E.64 desc[UR8][R12.64], R20 ;  /* 0x000000140c007986 */ /* 0x0009e4000c101b08 */
.L_x_2893:
[----:B------:R-:W-:Y:S05]  /*3150*/  BSYNC B0 ;  /* 0x0000000000007941 */ /* 0x000fea0003800000 */
.L_x_2892:
[----:B01234-:R-:W0:Y:S01]  /*3160*/  LDC R13, c[0x0][0x10] ;  /* 0x00000400ff0d7b82 */ /* 0x01fe220000000800 */
[----:B------:R-:W-:Y:S02]  /*3170*/  IADD3 R5, R5, 0x1, RZ ;  /* 0x0000000105057810 */ /* 0x000fe40007ffe0ff */
[----:B0-----:R-:W-:-:S04]  /*3180*/  IADD3 R40, R13, R40, RZ ;  /* 0x000000280d287210 */ /* 0x001fc80007ffe0ff */
[----:B------:R-:W-:-:S13]  /*3190*/  ISETP.GE.AND P1, PT, R40, UR4, PT ;  /* 0x0000000428007c0c */ /* 0x000fda000bf26270 */
[----:B------:R-:W-:Y:S05]  /*31a0*/  @!P1 BRA `(.L_x_2894) ;  /* 0xffffffd000349947 */ /* 0x000fea000383ffff */
[----:B------:R-:W-:Y:S05]  /*31b0*/  EXIT ;  /* 0x000000000000794d */ /* 0x000fea0003800000 */
.L_x_2895:
        /* <DEDUP_REMOVED lines=12> */
.L_x_3286:


//--------------------- .text._Z35group_norm_nhwc_fwd_one_pass_kernelI11Fp32IOFp32WLi512ELi42ELi672EEv26Group_norm_nhwc_fwd_params --------------------------
	.section	.text._Z35group_norm_nhwc_fwd_one_pass_kernelI11Fp32IOFp32WLi512ELi42ELi672EEv26Group_norm_nhwc_fwd_params,"ax",@progbits
	.align	128
        .global         _Z35group_norm_nhwc_fwd_one_pass_kernelI11Fp32IOFp32WLi512ELi42ELi672EEv26Group_norm_nhwc_fwd_params
        .type           _Z35group_norm_nhwc_fwd_one_pass_kernelI11Fp32IOFp32WLi512ELi42ELi672EEv26Group_norm_nhwc_fwd_params,@function
        .size           _Z35group_norm_nhwc_fwd_one_pass_kernelI11Fp32IOFp32WLi512ELi42ELi672EEv26Group_norm_nhwc_fwd_params,(.L_x_3287 - _Z35group_norm_nhwc_fwd_one_pass_kernelI11Fp32IOFp32WLi512ELi42ELi672EEv26Group_norm_nhwc_fwd_params)
        .other          _Z35group_norm_nhwc_fwd_one_pass_kernelI11Fp32IOFp32WLi512ELi42ELi672EEv26Group_norm_nhwc_fwd_params,@"STO_CUDA_ENTRY STV_DEFAULT"
_Z35group_norm_nhwc_fwd_one_pass_kernelI11Fp32IOFp32WLi512ELi42ELi672EEv26Group_norm_nhwc_fwd_params:
.text._Z35group_norm_nhwc_fwd_one_pass_kernelI11Fp32IOFp32WLi512ELi42ELi672EEv26Group_norm_nhwc_fwd_params:
        /* <DEDUP_REMOVED lines=13> */
[----:B------:R-:W-:Y:S01]  /*00d0*/  UMOV UR4, 0x400 ;  /* 0x0000040000047882 */ /* 0x000fe20000000000 */
[----:B------:R-:W-:Y:S01]  /*00e0*/  ULDC.U8 UR12, c[0x0][0x28c] ;  /* 0x0000a300000c7ab9 */ /* 0x000fe20000000000 */
[----:B------:R-:W-:Y:S02]  /*00f0*/  IADD3 R3, -R5, R2, RZ ;  /* 0x0000000205037210 */ /* 0x000fe40007ffe1ff */
[----:B------:R-:W0:Y:S02]  /*0100*/  LDC R66, c[0x0][0x294] ;  /* 0x0000a500ff427b82 */ /* 0x000e240000000800 */
[----:B------:R-:W-:-:S02]  /*0110*/  LEA.HI R3, R3, R5, RZ, 0x1f ;  /* 0x0000000503037211 */ /* 0x000fc400078ff8ff */
[--C-:B------:R-:W-:Y:S02]  /*0120*/  SHF.R.S32.HI R5, RZ, 0x1f, R2.reuse ;  /* 0x0000001fff057819 */ /* 0x100fe40000011402 */
[----:B------:R-:W-:Y:S02]  /*0130*/  SHF.R.U32.HI R3, RZ, 0x4, R3 ;  /* 0x00000004ff037819 */ /* 0x000fe40000011603 */
[----:B------:R-:W2:Y:S01]  /*0140*/  S2UR UR7, SR_CgaCtaId ;  /* 0x00000000000779c3 */ /* 0x000ea20000008800 */
[----:B------:R-:W-:Y:S02]  /*0150*/  LEA.HI R5, R5, R2, RZ, 0x5 ;  /* 0x0000000205057211 */ /* 0x000fe400078f28ff */
[----:B------:R-:W-:Y:S02]  /*0160*/  IMAD R67, R3, -0x15, R2 ;  /* 0xffffffeb03437824 */ /* 0x000fe400078e0202 */
[----:B------:R-:W-:-:S03]  /*0170*/  SHF.R.S32.HI R4, RZ, 0x5, R5 ;  /* 0x00000005ff047819 */ /* 0x000fc60000011405 */
[----:B------:R-:W-:Y:S01]  /*0180*/  SHF.L.U32 R67, R67, 0x1, RZ ;  /* 0x0000000143437819 */ /* 0x000fe200000006ff */
[----:B0-----:R-:W-:-:S05]  /*0190*/  IMAD R66, R66, UR9, R3 ;  /* 0x0000000942427c24 */ /* 0x001fca000f8e0203 */
[C---:B------:R-:W-:Y:S02]  /*01a0*/  ISETP.GE.U32.AND P0, PT, R66.reuse, UR10, PT ;  /* 0x0000000a42007c0c */ /* 0x040fe4000bf06070 */
[----:B------:R-:W-:Y:S01]  /*01b0*/  SHF.R.S32.HI R57, RZ, 0x1f, R66 ;  /* 0x0000001fff397819 */ /* 0x000fe20000011442 */
[----:B--2---:R-:W-:Y:S01]  /*01c0*/  ULEA UR4, UR7, UR4, 0x18 ;  /* 0x0000000407047291 */ /* 0x004fe2000f8ec03f */
        /* <DEDUP_REMOVED lines=15> */
[----:B------:R-:W-:Y:S01]  /*02c0*/  LEA R4, R4, UR4, 0x3 ;  /* 0x0000000404047c11 */ /* 0x000fe2000f8e18ff */
[----:B-1----:R-:W-:-:S06]  /*02d0*/  UMOV UR4, URZ ;  /* 0x0000003f00047c82 */ /* 0x002fcc0008000000 */
.L_x_2953:
[----:B0--34-:R-:W0:Y:S01]  /*02e0*/  LDC R9, c[0x0][0x288] ;  /* 0x0000a200ff097b82 */ /* 0x019e220000000800 */
[----:B--2---:R-:W-:Y:S01]  /*02f0*/  IABS R10, UR6 ;  /* 0x00000006000a7c13 */ /* 0x004fe20008000000 */
[----:B------:R-:W-:Y:S01]  /*0300*/  ULDC.64 UR16, c[0x0][0x278] ;  /* 0x00009e0000107ab9 */ /* 0x000fe20000000a00 */
[----:B------:R-:W-:Y:S01]  /*0310*/  SHF.R.S32.HI R17, RZ, 0x1f, R62 ;  /* 0x0000001fff117819 */ /* 0x000fe2000001143e */
[----:B------:R-:W-:Y:S01]  /*0320*/  ULDC.64 UR14, c[0x0][0x280] ;  /* 0x0000a000000e7ab9 */ /* 0x000fe20000000a00 */
[----:B------:R-:W-:Y:S02]  /*0330*/  ISETP.GE.U32.AND P4, PT, R62, UR16, PT ;  /* 0x000000103e007c0c */ /* 0x000fe4000bf86070 */
[----:B------:R-:W-:Y:S01]  /*0340*/  SHF.R.S32.HI R21, RZ, 0x1f, R61 ;  /* 0x0000001fff157819 */ /* 0x000fe2000001143d */
[----:B-1----:R-:W1:Y:S01]  /*0350*/  @P0 LDC.64 R32, c[0x0][0x220] ;  /* 0x00008800ff200b82 */ /* 0x002e620000000a00 */
[----:B------:R-:W-:Y:S02]  /*0360*/  ISETP.GE.AND.EX P4, PT, R17, UR17, PT, P4 ;  /* 0x0000001111007c0c */ /* 0x000fe4000bf86340 */
[----:B------:R-:W-:-:S02]  /*0370*/  ISETP.GE.U32.AND P5, PT, R61, UR16, PT ;  /* 0x000000103d007c0c */ /* 0x000fc4000bfa6070 */
[C---:B------:R-:W-:Y:S02]  /*0380*/  ISETP.GT.U32.OR P4, PT, R2.reuse, 0x29f, P4 ;  /* 0x0000029f0200780c */ /* 0x040fe40002784470 */
[----:B------:R-:W-:Y:S02]  /*0390*/  ISETP.GE.AND.EX P5, PT, R21, UR17, PT, P5 ;  /* 0x0000001115007c0c */ /* 0x000fe4000bfa6350 */
[----:B------:R-:W-:Y:S02]  /*03a0*/  SHF.R.S32.HI R23, RZ, 0x1f, R60 ;  /* 0x0000001fff177819 */ /* 0x000fe4000001143c */
[----:B------:R-:W-:Y:S02]  /*03b0*/  ISETP.GT.U32.OR P5, PT, R2, 0x29f, P5 ;  /* 0x0000029f0200780c */ /* 0x000fe40002fa4470 */
[----:B0-----:R-:W-:-:S05]  /*03c0*/  IABS R8, R9 ;  /* 0x0000000900087213 */ /* 0x001fca0000000000 */
[----:B------:R-:W0:Y:S01]  /*03d0*/  @!P4 LDC.64 R12, c[0x0][0x220] ;  /* 0x00008800ff0ccb82 */ /* 0x000e220000000a00 */
[----:B------:R-:W2:Y:S08]  /*03e0*/  I2F.RP R3, R8 ;  /* 0x0000000800037306 */ /* 0x000eb00000209400 */
[----:B--2---:R-:W2:Y:S02]  /*03f0*/  MUFU.RCP R3, R3 ;  /* 0x0000000300037308 */ /* 0x004ea40000001000 */
[----:B--2---:R-:W-:-:S06]  /*0400*/  IADD3 R6, R3, 0xffffffe, RZ ;  /* 0x0ffffffe03067810 */ /* 0x004fcc0007ffe0ff */
[----:B------:R2:W3:Y:S02]  /*0410*/  F2I.FTZ.U32.TRUNC.NTZ R7, R6 ;  /* 0x0000000600077305 */ /* 0x0004e4000021f000 */
[----:B--2---:R-:W-:Y:S01]  /*0420*/  HFMA2.MMA R6, -RZ, RZ, 0, 0 ;  /* 0x00000000ff067435 */ /* 0x004fe200000001ff */
[----:B---3--:R-:W-:-:S05]  /*0430*/  IADD3 R5, RZ, -R7, RZ ;  /* 0x80000007ff057210 */ /* 0x008fca0007ffe0ff */
[----:B------:R-:W-:-:S04]  /*0440*/  IMAD R5, R5, R8, RZ ;  /* 0x0000000805057224 */ /* 0x000fc800078e02ff */
[----:B------:R-:W-:Y:S01]  /*0450*/  IMAD.HI.U32 R7, R7, R5, R6 ;  /* 0x0000000507077227 */ /* 0x000fe200078e0006 */
[----:B------:R-:W-:Y:S02]  /*0460*/  MOV R5, R10 ;  /* 0x0000000a00057202 */ /* 0x000fe40000000f00 */
[----:B------:R-:W2:Y:S03]  /*0470*/  @!P4 LDC.64 R10, c[0x0][0x270] ;  /* 0x00009c00ff0acb82 */ /* 0x000ea60000000a00 */
[----:B------:R-:W-:-:S05]  /*0480*/  IMAD.HI.U32 R7, R7, R5, RZ ;  /* 0x0000000507077227 */ /* 0x000fca00078e00ff */
[----:B------:R-:W-:-:S05]  /*0490*/  IADD3 R3, -R7, RZ, RZ ;  /* 0x000000ff07037210 */ /* 0x000fca0007ffe1ff */
[----:B------:R-:W-:-:S05]  /*04a0*/  IMAD R3, R8, R3, R5 ;  /* 0x0000000308037224 */ /* 0x000fca00078e0205 */
[----:B------:R-:W-:Y:S01]  /*04b0*/  ISETP.GT.U32.AND P2, PT, R8, R3, PT ;  /* 0x000000030800720c */ /* 0x000fe20003f44070 */
[----:B--2---:R-:W-:-:S04]  /*04c0*/  @!P4 IMAD R18, R17, R10, RZ ;  /* 0x0000000a1112c224 */ /* 0x004fc800078e02ff */
[----:B------:R-:W-:-:S08]  /*04d0*/  @!P4 IMAD R25, R62, R11, R18 ;  /* 0x0000000b3e19c224 */ /* 0x000fd000078e0212 */
[-C--:B------:R-:W-:Y:S02]  /*04e0*/  @!P2 IADD3 R3, R3, -R8.reuse, RZ ;  /* 0x800000080303a210 */ /* 0x080fe40007ffe0ff */
[----:B------:R-:W-:Y:S02]  /*04f0*/  @!P2 IADD3 R7, R7, 0x1, RZ ;  /* 0x000000010707a810 */ /* 0x000fe40007ffe0ff */
[----:B------:R-:W-:Y:S02]  /*0500*/  ISETP.GE.U32.AND P1, PT, R3, R8, PT ;  /* 0x000000080300720c */ /* 0x000fe40003f26070 */
[C---:B------:R-:W-:Y:S02]  /*0510*/  LOP3.LUT R3, R9.reuse, UR6, RZ, 0x3c, !PT ;  /* 0x0000000609037c12 */ /* 0x040fe4000f8e3cff */
[----:B------:R-:W-:Y:S02]  /*0520*/  ISETP.NE.AND P2, PT, R9, RZ, PT ;  /* 0x000000ff0900720c */ /* 0x000fe40003f45270 */
[----:B------:R-:W-:-:S07]  /*0530*/  ISETP.GE.AND P3, PT, R3, RZ, PT ;  /* 0x000000ff0300720c */ /* 0x000fce0003f66270 */
[----:B------:R-:W-:-:S04]  /*0540*/  @P1 IADD3 R7, R7, 0x1, RZ ;  /* 0x0000000107071810 */ /* 0x000fc80007ffe0ff */
[----:B------:R-:W-:Y:S02]  /*0550*/  MOV R3, R7 ;  /* 0x0000000700037202 */ /* 0x000fe40000000f00 */
[----:B------:R-:W2:Y:S02]  /*0560*/  @P0 LDC.64 R6, c[0x0][0x270] ;  /* 0x00009c00ff060b82 */ /* 0x000ea40000000a00 */
[----:B------:R-:W-:Y:S02]  /*0570*/  @!P3 IADD3 R3, -R3, RZ, RZ ;  /* 0x000000ff0303b210 */ /* 0x000fe40007ffe1ff */
[----:B------:R-:W-:Y:S02]  /*0580*/  @!P2 LOP3.LUT R3, RZ, R9, RZ, 0x33, !PT ;  /* 0x00000009ff03a212 */ /* 0x000fe400078e33ff */
[----:B------:R-:W-:Y:S02]  /*0590*/  ISETP.GE.U32.AND P3, PT, R60, UR16, PT ;  /* 0x000000103c007c0c */ /* 0x000fe4000bf66070 */
[----:B------:R-:W-:-:S02]  /*05a0*/  IADD3 R68, -R3, RZ, RZ ;  /* 0x000000ff03447210 */ /* 0x000fc40007ffe1ff */
[----:B------:R-:W-:Y:S02]  /*05b0*/  SHF.R.S32.HI R5, RZ, 0x1f, R3 ;  /* 0x0000001fff057819 */ /* 0x000fe40000011403 */
[----:B------:R-:W-:Y:S01]  /*05c0*/  ISETP.GE.AND.EX P3, PT, R23, UR17, PT, P3 ;  /* 0x0000001117007c0c */ /* 0x000fe2000bf66330 */
[----:B------:R-:W-:Y:S01]  /*05d0*/  IMAD R68, R9, R68, UR6 ;  /* 0x0000000609447e24 */ /* 0x000fe2000f8e0244 */
[----:B------:R-:W-:Y:S01]  /*05e0*/  SHF.R.S32.HI R9, RZ, 0x1f, R67 ;  /* 0x0000001fff097819 */ /* 0x000fe20000011443 */
[----:B------:R-:W-:Y:S01]  /*05f0*/  IMAD R8, R5, UR14, RZ ;  /* 0x0000000e05087c24 */ /* 0x000fe2000f8e02ff */
[----:B------:R-:W-:Y:S01]  /*0600*/  ISETP.GT.U32.OR P3, PT, R2, 0x29f, P3 ;  /* 0x0000029f0200780c */ /* 0x000fe20001f64470 */
[----:B------:R-:W-:Y:S01]  /*0610*/  IMAD R68, R68, 0x2a, RZ ;  /* 0x0000002a44447824 */ /* 0x000fe200078e02ff */
[----:B------:R-:W-:Y:S01]  /*0620*/  ISETP.GE.U32.AND P2, PT, R59, UR16, PT ;  /* 0x000000103b007c0c */ /* 0x000fe2000bf46070 */
[----:B------:R-:W-:-:S03]  /*0630*/  IMAD R73, R3, UR15, R8 ;  /* 0x0000000f03497c24 */ /* 0x000fc6000f8e0208 */
[----:B------:R-:W-:-:S04]  /*0640*/  IADD3 R70, P1, R67, R68, RZ ;  /* 0x0000004443467210 */ /* 0x000fc80007f3e0ff */
[----:B------:R-:W-:Y:S02]  /*0650*/  LEA.HI.X.SX32 R71, R68, R9, 0x1, P1 ;  /* 0x0000000944477211 */ /* 0x000fe400008f0eff */
[----:B------:R-:W3:Y:S01]  /*0660*/  @!P5 LDC.64 R8, c[0x0][0x270] ;  /* 0x00009c00ff08db82 */ /* 0x000ee20000000a00 */
[----:B------:R-:W-:-:S04]  /*0670*/  IMAD.WIDE.U32 R70, R3, UR14, R70 ;  /* 0x0000000e03467c25 */ /* 0x000fc8000f8e0046 */
[----:B--2---:R-:W-:Y:S01]  /*0680*/  @P0 IMAD R3, R57, R6, RZ ;  /* 0x0000000639030224 */ /* 0x004fe200078e02ff */
[----:B------:R-:W-:Y:S02]  /*0690*/  IADD3 R73, R71, R73, RZ ;  /* 0x0000004947497210 */ /* 0x000fe40007ffe0ff */
[----:B------:R-:W2:Y:S01]  /*06a0*/  @!P3 LDC.64 R14, c[0x0][0x270] ;  /* 0x00009c00ff0ebb82 */ /* 0x000ea20000000a00 */
[-C--:B------:R-:W-:Y:S01]  /*06b0*/  @P0 MOV R72, R70.reuse ;  /* 0x0000004600480202 */ /* 0x080fe20000000f00 */
[C---:B------:R-:W-:Y:S01]  /*06c0*/  @P0 IMAD R5, R66.reuse, R7, R3 ;  /* 0x0000000742050224 */ /* 0x040fe200078e0203 */
[----:B------:R-:W-:Y:S02]  /*06d0*/  SHF.R.S32.HI R3, RZ, 0x1f, R59 ;  /* 0x0000001fff037819 */ /* 0x000fe4000001143b */
[----:B------:R-:W-:Y:S01]  /*06e0*/  @!P4 MOV R18, R70 ;  /* 0x000000460012c202 */ /* 0x000fe20000000f00 */
[----:B------:R-:W-:Y:S01]  /*06f0*/  @P0 IMAD.WIDE.U32 R16, R66, R6, R72 ;  /* 0x0000000642100225 */ /* 0x000fe200078e0048 */
[----:B------:R-:W-:Y:S01]  /*0700*/  ISETP.GE.AND.EX P2, PT, R3, UR17, PT, P2 ;  /* 0x0000001103007c0c */ /* 0x000fe2000bf46320 */
[----:B------:R-:W4:Y:S01]  /*0710*/  @!P5 LDC.64 R6, c[0x0][0x220] ;  /* 0x00008800ff06db82 */ /* 0x000f220000000a00 */
[----:B------:R-:W-:-:S02]  /*0720*/  @!P4 MOV R19, R73 ;  /* 0x000000490013c202 */ /* 0x000fc40000000f00 */
[----:B------:R-:W-:Y:S02]  /*0730*/  ISETP.GT.U32.OR P2, PT, R2, 0x29f, P2 ;  /* 0x0000029f0200780c */ /* 0x000fe40001744470 */
[----:B------:R-:W-:Y:S01]  /*0740*/  @P0 IADD3 R17, R17, R5, RZ ;  /* 0x0000000511110210 */ /* 0x000fe20007ffe0ff */
[----:B------:R-:W-:Y:S01]  /*0750*/  @!P4 IMAD.WIDE.U32 R18, R62, R10, R18 ;  /* 0x0000000a3e12c225 */ /* 0x000fe200078e0012 */
[C---:B-1----:R-:W-:Y:S01]  /*0760*/  @P0 LEA R32, P1, R16.reuse, R32, 0x2 ;  /* 0x0000002010200211 */ /* 0x042fe200078210ff */
[----:B------:R-:W1:Y:S02]  /*0770*/  @!P3 LDC.64 R10, c[0x0][0x220] ;  /* 0x00008800ff0abb82 */ /* 0x000e640000000a00 */
[----:B---3--:R-:W-:Y:S01]  /*0780*/  @!P5 IMAD R20, R21, R8, RZ ;  /* 0x000000081514d224 */ /* 0x008fe200078e02ff */
[----:B------:R-:W-:Y:S02]  /*0790*/  @P0 LEA.HI.X R33, R16, R33, R17, 0x2, P1 ;  /* 0x0000002110210211 */ /* 0x000fe400008f1411 */
[----:B------:R-:W-:-:S02]  /*07a0*/  @!P4 IADD3 R5, R19, R25, RZ ;  /* 0x000000191305c210 */ /* 0x000fc40007ffe0ff */
[----:B0-----:R-:W-:Y:S01]  /*07b0*/  @!P4 LEA R12, P6, R18, R12, 0x2 ;  /* 0x0000000c120cc211 */ /* 0x001fe200078c10ff */
[----:B--2---:R-:W-:Y:S01]  /*07c0*/  @!P3 IMAD R23, R23, R14, RZ ;  /* 0x0000000e1717b224 */ /* 0x004fe200078e02ff */
[----:B------:R-:W-:Y:S02]  /*07d0*/  @!P5 MOV R16, R70 ;  /* 0x000000460010d202 */ /* 0x000fe40000000f00 */
[----:B------:R-:W-:Y:S01]  /*07e0*/  @!P5 MOV R17, R73 ;  /* 0x000000490011d202 */ /* 0x000fe20000000f00 */
[----:B------:R-:W-:Y:S01]  /*07f0*/  @!P3 IMAD R15, R60, R15, R23 ;  /* 0x0000000f3c0fb224 */ /* 0x000fe200078e0217 */
[----:B------:R-:W-:Y:S01]  /*0800*/  @!P4 LEA.HI.X R13, R18, R13, R5, 0x2, P6 ;  /* 0x0000000d120dc211 */ /* 0x000fe200030f1405 */
[C---:B------:R-:W-:Y:S01]  /*0810*/  @!P5 IMAD R5, R61.reuse, R9, R20 ;  /* 0x000000093d05d224 */ /* 0x040fe200078e0214 */
[----:B------:R-:W-:Y:S01]  /*0820*/  SHF.R.S32.HI R25, RZ, 0x1f, R58 ;  /* 0x0000001fff197819 */ /* 0x000fe2000001143a */
[----:B------:R-:W-:Y:S01]  /*0830*/  @!P5 IMAD.WIDE.U32 R16, R61, R8, R16 ;  /* 0x000000083d10d225 */ /* 0x000fe200078e0010 */
[----:B------:R-:W-:Y:S01]  /*0840*/  ISETP.GE.U32.AND P1, PT, R58, UR16, PT ;  /* 0x000000103a007c0c */ /* 0x000fe2000bf26070 */
[----:B------:R-:W0:Y:S01]  /*0850*/  @!P2 LDC.64 R8, c[0x0][0x270] ;  /* 0x00009c00ff08ab82 */ /* 0x000e220000000a00 */
[----:B------:R-:W-:-:S02]  /*0860*/  @!P3 MOV R20, R70 ;  /* 0x000000460014b202 */ /* 0x000fc40000000f00 */
[----:B------:R-:W-:Y:S02]  /*0870*/  @!P3 MOV R21, R73 ;  /* 0x000000490015b202 */ /* 0x000fe40000000f00 */
[----:B------:R-:W-:Y:S02]  /*0880*/  @!P5 IADD3 R5, R17, R5, RZ ;  /* 0x000000051105d210 */ /* 0x000fe40007ffe0ff */
[----:B----4-:R-:W-:Y:S01]  /*0890*/  @!P5 LEA R18, P6, R16, R6, 0x2 ;  /* 0x000000061012d211 */ /* 0x010fe200078c10ff */
[----:B------:R-:W-:Y:S01]  /*08a0*/  @!P3 IMAD.WIDE.U32 R20, R60, R14, R20 ;  /* 0x0000000e3c14b225 */ /* 0x000fe200078e0014 */
[----:B------:R-:W-:Y:S01]  /*08b0*/  ISETP.GE.AND.EX P1, PT, R25, UR17, PT, P1 ;  /* 0x0000001119007c0c */ /* 0x000fe2000bf26310 */
[----:B------:R-:W2:Y:S01]  /*08c0*/  @!P2 LDC.64 R22, c[0x0][0x220] ;  /* 0x00008800ff16ab82 */ /* 0x000ea20000000a00 */
[----:B------:R-:W-:Y:S02]  /*08d0*/  @!P5 LEA.HI.X R19, R16, R7, R5, 0x2, P6 ;  /* 0x000000071013d211 */ /* 0x000fe400030f1405 */
[----:B------:R-:W-:-:S02]  /*08e0*/  CS2R R16, SRZ ;  /* 0x0000000000107805 */ /* 0x000fc4000001ff00 */
[----:B------:R-:W-:Y:S02]  /*08f0*/  ISETP.GT.U32.OR P1, PT, R2, 0x29f, P1 ;  /* 0x0000029f0200780c */ /* 0x000fe40000f24470 */
[----:B------:R-:W-:Y:S02]  /*0900*/  @!P3 IADD3 R5, R21, R15, RZ ;  /* 0x0000000f1505b210 */ /* 0x000fe40007ffe0ff */
[----:B------:R-:W-:Y:S02]  /*0910*/  CS2R R14, SRZ ;  /* 0x00000000000e7805 */ /* 0x000fe4000001ff00 */
[----:B------:R-:W-:Y:S01]  /*0920*/  SHF.R.S32.HI R35, RZ, 0x1f, R56 ;  /* 0x0000001fff237819 */ /* 0x000fe20000011438 */
[----:B------:R3:W4:Y:S01]  /*0930*/  @!P4 LDG.E.64 R16, desc[UR10][R12.64] ;  /* 0x0000000a0c10c981 */ /* 0x000722000c1e1b00 */
[----:B------:R-:W-:Y:S02]  /*0940*/  ISETP.GE.U32.AND P4, PT, R56, UR16, PT ;  /* 0x0000001038007c0c */ /* 0x000fe4000bf86070 */
[----:B------:R-:W-:Y:S01]  /*0950*/  IADD3 R27, R66, 0xc0, RZ ;  /* 0x000000c0421b7810 */ /* 0x000fe20007ffe0ff */
[----:B------:R5:W4:Y:S01]  /*0960*/  @!P5 LDG.E.64 R14, desc[UR10][R18.64] ;  /* 0x0000000a120ed981 */ /* 0x000b22000c1e1b00 */
[----:B-1----:R-:W-:-:S02]  /*0970*/  @!P3 LEA R10, P6, R20, R10, 0x2 ;  /* 0x0000000a140ab211 */ /* 0x002fc400078c10ff */
[----:B------:R-:W-:Y:S01]  /*0980*/  ISETP.GE.AND.EX P4, PT, R35, UR17, PT, P4 ;  /* 0x0000001123007c0c */ /* 0x000fe2000bf86340 */
[----:B------:R-:W1:Y:S01]  /*0990*/  @!P1 LDC.64 R6, c[0x0][0x270] ;  /* 0x00009c00ff069b82 */ /* 0x000e620000000a00 */
[----:B------:R-:W-:Y:S02]  /*09a0*/  ISETP.GE.U32.AND P5, PT, R27, UR16, PT ;  /* 0x000000101b007c0c */ /* 0x000fe4000bfa6070 */
[----:B------:R-:W-:Y:S02]  /*09b0*/  SHF.R.S32.HI R31, RZ, 0x1f, R27 ;  /* 0x0000001fff1f7819 */ /* 0x000fe4000001141b */
[----:B------:R-:W-:Y:S01]  /*09c0*/  @!P3 LEA.HI.X R11, R20, R11, R5, 0x2, P6 ;  /* 0x0000000b140bb211 */ /* 0x000fe200030f1405 */
[----:B0-----:R-:W-:Y:S01]  /*09d0*/  @!P2 IMAD R20, R3, R8, RZ ;  /* 0x000000080314a224 */ /* 0x001fe200078e02ff */
[----:B------:R-:W-:Y:S01]  /*09e0*/  ISETP.GT.U32.OR P4, PT, R2, 0x29f, P4 ;  /* 0x0000029f0200780c */ /* 0x000fe20002784470 */
[----:B------:R-:W0:Y:S01]  /*09f0*/  @!P1 LDC.64 R42, c[0x0][0x220] ;  /* 0x00008800ff2a9b82 */ /* 0x000e220000000a00 */
[----:B------:R-:W-:-:S02]  /*0a00*/  ISETP.GE.AND.EX P6, PT, R31, UR17, PT, P5 ;  /* 0x000000111f007c0c */ /* 0x000fc4000bfc6350 */
[----:B---3--:R-:W-:Y:S02]  /*0a10*/  CS2R R12, SRZ ;  /* 0x00000000000c7805 */ /* 0x008fe4000001ff00 */
[----:B------:R-:W-:Y:S01]  /*0a20*/  IADD3 R3, R66, 0x80, RZ ;  /* 0x0000008042037810 */ /* 0x000fe20007ffe0ff */
[----:B------:R-:W-:Y:S01]  /*0a30*/  @!P2 IMAD R9, R59, R9, R20 ;  /* 0x000000093b09a224 */ /* 0x000fe200078e0214 */
[----:B------:R-:W-:Y:S02]  /*0a40*/  ISETP.GT.U32.OR P6, PT, R2, 0x29f, P6 ;  /* 0x0000029f0200780c */ /* 0x000fe400037c4470 */
[----:B------:R-:W-:Y:S01]  /*0a50*/  ISETP.GE.U32.AND P5, PT, R3, UR16, PT ;  /* 0x0000001003007c0c */ /* 0x000fe2000bfa6070 */
[----:B------:R3:W4:Y:S01]  /*0a60*/  @!P3 LDG.E.64 R12, desc[UR10][R10.64] ;  /* 0x0000000a0a0cb981 */ /* 0x000722000c1e1b00 */
[----:B------:R-:W-:Y:S02]  /*0a70*/  SHF.R.S32.HI R5, RZ, 0x1f, R3 ;  /* 0x0000001fff057819 */ /* 0x000fe40000011403 */
[----:B------:R-:W-:Y:S01]  /*0a80*/  @!P2 MOV R20, R70 ;  /* 0x000000460014a202 */ /* 0x000fe20000000f00 */
[----:B-----5:R-:W5:Y:S01]  /*0a90*/  @!P4 LDC.64 R18, c[0x0][0x270] ;  /* 0x00009c00ff12cb82 */ /* 0x020f620000000a00 */
[----:B------:R-:W-:-:S02]  /*0aa0*/  @!P2 MOV R21, R73 ;  /* 0x000000490015a202 */ /* 0x000fc40000000f00 */
[----:B------:R-:W-:Y:S01]  /*0ab0*/  ISETP.GE.AND.EX P3, PT, R5, UR17, PT, P5 ;  /* 0x0000001105007c0c */ /* 0x000fe2000bf66350 */
[----:B------:R-:W-:-:S03]  /*0ac0*/  @!P2 IMAD.WIDE.U32 R20, R59, R8, R20 ;  /* 0x000000083b14a225 */ /* 0x000fc600078e0014 */
[----:B------:R-:W-:Y:S01]  /*0ad0*/  ISETP.GT.U32.OR P3, PT, R2, 0x29f, P3 ;  /* 0x0000029f0200780c */ /* 0x000fe20001f64470 */
[----:B------:R-:W0:Y:S01]  /*0ae0*/  @!P4 LDC.64 R38, c[0x0][0x220] ;  /* 0x00008800ff26cb82 */ /* 0x000e220000000a00 */
[----:B------:R-:W-:Y:S02]  /*0af0*/  @!P2 IADD3 R21, R21, R9, RZ ;  /* 0x000000091515a210 */ /* 0x000fe40007ffe0ff */
[----:B--2---:R-:W-:-:S05]  /*0b00*/  @!P2 LEA R22, P5, R20, R22, 0x2 ;  /* 0x000000161416a211 */ /* 0x004fca00078a10ff */
[----:B------:R-:W2:Y:S01]  /*0b10*/  @!P6 LDC.64 R8, c[0x0][0x270] ;  /* 0x00009c00ff08eb82 */ /* 0x000ea20000000a00 */
[----:B-1----:R-:W-:Y:S01]  /*0b20*/  @!P1 IMAD R25, R25, R6, RZ ;  /* 0x0000000619199224 */ /* 0x002fe200078e02ff */
[----:B------:R-:W-:Y:S02]  /*0b30*/  @!P2 LEA.HI.X R23, R20, R23, R21, 0x2, P5 ;  /* 0x000000171417a211 */ /* 0x000fe400028f1415 */
[----:B------:R-:W-:Y:S02]  /*0b40*/  @!P1 MOV R20, R70 ;  /* 0x0000004600149202 */ /* 0x000fe40000000f00 */
[----:B------:R-:W-:Y:S01]  /*0b50*/  @!P1 MOV R21, R73 ;  /* 0x0000004900159202 */ /* 0x000fe20000000f00 */
[----:B------:R-:W-:Y:S01]  /*0b60*/  @!P1 IMAD R37, R58, R7, R25 ;  /* 0x000000073a259224 */ /* 0x000fe200078e0219 */
[----:B------:R-:W-:Y:S01]  /*0b70*/  IADD3 R28, R66, 0xa0, RZ ;  /* 0x000000a0421c7810 */ /* 0x000fe20007ffe0ff */
[----:B------:R-:W1:Y:S01]  /*0b80*/  @!P3 LDC.64 R24, c[0x0][0x270] ;  /* 0x00009c00ff18bb82 */ /* 0x000e620000000a00 */
[----:B------:R-:W-:Y:S01]  /*0b90*/  @!P1 IMAD.WIDE.U32 R6, R58, R6, R20 ;  /* 0x000000063a069225 */ /* 0x000fe200078e0014 */
[----:B---3--:R-:W-:-:S02]  /*0ba0*/  CS2R R10, SRZ ;  /* 0x00000000000a7805 */ /* 0x008fc4000001ff00 */
[----:B------:R-:W-:Y:S02]  /*0bb0*/  ISETP.GE.U32.AND P5, PT, R28, UR16, PT ;  /* 0x000000101c007c0c */ /* 0x000fe4000bfa6070 */
[----:B------:R-:W-:Y:S02]  /*0bc0*/  SHF.R.S32.HI R29, RZ, 0x1f, R28 ;  /* 0x0000001fff1d7819 */ /* 0x000fe4000001141c */
[----:B------:R-:W3:Y:S01]  /*0bd0*/  @!P6 LDC.64 R20, c[0x0][0x220] ;  /* 0x00008800ff14eb82 */ /* 0x000ee20000000a00 */
[----:B------:R0:W4:Y:S01]  /*0be0*/  @!P2 LDG.E.64 R10, desc[UR10][R22.64] ;  /* 0x0000000a160aa981 */ /* 0x000122000c1e1b00 */
[----:B------:R-:W-:Y:S01]  /*0bf0*/  ISETP.GE.AND.EX P5, PT, R29, UR17, PT, P5 ;  /* 0x000000111d007c0c */ /* 0x000fe2000bfa6350 */
[----:B-----5:R-:W-:Y:S01]  /*0c00*/  @!P4 IMAD R35, R35, R18, RZ ;  /* 0x000000122323c224 */ /* 0x020fe200078e02ff */
[----:B------:R-:W-:Y:S02]  /*0c10*/  @!P1 IADD3 R7, R7, R37, RZ ;  /* 0x0000002507079210 */ /* 0x000fe40007ffe0ff */
[----:B------:R-:W-:-:S02]  /*0c20*/  ISETP.GT.U32.OR P2, PT, R2, 0x29f, P5 ;  /* 0x0000029f0200780c */ /* 0x000fc40002f44470 */
[----:B0-----:R-:W-:Y:S02]  /*0c30*/  @!P1 LEA R42, P5, R6, R42, 0x2 ;  /* 0x0000002a062a9211 */ /* 0x001fe400078a10ff */
[----:B------:R-:W-:Y:S02]  /*0c40*/  @!P4 MOV R22, R70 ;  /* 0x000000460016c202 */ /* 0x000fe40000000f00 */
[----:B------:R-:W-:Y:S01]  /*0c50*/  @!P4 MOV R23, R73 ;  /* 0x000000490017c202 */ /* 0x000fe20000000f00 */
[----:B------:R-:W-:Y:S01]  /*0c60*/  @!P4 IMAD R35, R56, R19, R35 ;  /* 0x000000133823c224 */ /* 0x000fe200078e0223 */
[----:B------:R-:W-:Y:S01]  /*0c70*/  @!P1 LEA.HI.X R43, R6, R43, R7, 0x2, P5 ;  /* 0x0000002b062b9211 */ /* 0x000fe200028f1407 */
[----:B--2---:R-:W-:Y:S01]  /*0c80*/  @!P6 IMAD R26, R31, R8, RZ ;  /* 0x000000081f1ae224 */ /* 0x004fe200078e02ff */
[----:B------:R-:W-:Y:S01]  /*0c90*/  @!P6 MOV R19, R73 ;  /* 0x000000490013e202 */ /* 0x000fe20000000f00 */
[----:B------:R-:W-:Y:S01]  /*0ca0*/  @!P4 IMAD.WIDE.U32 R22, R56, R18, R22 ;  /* 0x000000123816c225 */ /* 0x000fe200078e0016 */
[----:B------:R-:W-:Y:S01]  /*0cb0*/  @!P6 MOV R18, R70 ;  /* 0x000000460012e202 */ /* 0x000fe20000000f00 */
[----:B------:R-:W0:Y:S02]  /*0cc0*/  @!P3 LDC.64 R6, c[0x0][0x220] ;  /* 0x00008800ff06bb82 */ /* 0x000e240000000a00 */
[----:B------:R-:W-:Y:S01]  /*0cd0*/  @!P6 IMAD R31, R27, R9, R26 ;  /* 0x000000091b1fe224 */ /* 0x000fe200078e021a */
[----:B------:R-:W-:Y:S01]  /*0ce0*/  @!P4 IADD3 R23, R23, R35, RZ ;  /* 0x000000231717c210 */ /* 0x000fe20007ffe0ff */
[----:B------:R-:W-:Y:S01]  /*0cf0*/  @!P6 IMAD.WIDE.U32 R8, R27, R8, R18 ;  /* 0x000000081b08e225 */ /* 0x000fe200078e0012 */
[----:B------:R-:W-:-:S03]  /*0d00*/  @!P4 LEA R38, P5, R22, R38, 0x2 ;  /* 0x000000261626c211 */ /* 0x000fc600078a10ff */
[----:B------:R-:W2:Y:S01]  /*0d10*/  @!P2 LDC.64 R18, c[0x0][0x270] ;  /* 0x00009c00ff12ab82 */ /* 0x000ea20000000a00 */
[----:B-1----:R-:W-:Y:S01]  /*0d20*/  @!P3 IMAD R26, R5, R24, RZ ;  /* 0x00000018051ab224 */ /* 0x002fe200078e02ff */
[----:B------:R-:W-:Y:S02]  /*0d30*/  @!P4 LEA.HI.X R39, R22, R39, R23, 0x2, P5 ;  /* 0x000000271627c211 */ /* 0x000fe400028f1417 */
[----:B------:R-:W-:Y:S02]  /*0d40*/  @!P6 IADD3 R5, R9, R31, RZ ;  /* 0x0000001f0905e210 */ /* 0x000fe40007ffe0ff */
[C---:B---3--:R-:W-:Y:S02]  /*0d50*/  @!P6 LEA R20, P5, R8.reuse, R20, 0x2 ;  /* 0x000000140814e211 */ /* 0x048fe400078a10ff */
[----:B------:R-:W-:Y:S02]  /*0d60*/  @!P3 MOV R22, R70 ;  /* 0x000000460016b202 */ /* 0x000fe40000000f00 */
[----:B------:R-:W-:-:S02]  /*0d70*/  @!P6 LEA.HI.X R21, R8, R21, R5, 0x2, P5 ;  /* 0x000000150815e211 */ /* 0x000fc400028f1405 */
[----:B------:R-:W-:Y:S02]  /*0d80*/  CS2R R8, SRZ ;  /* 0x0000000000087805 */ /* 0x000fe4000001ff00 */
[----:B------:R-:W-:Y:S01]  /*0d90*/  @!P3 MOV R23, R73 ;  /* 0x000000490017b202 */ /* 0x000fe20000000f00 */
[C---:B------:R-:W-:Y:S02]  /*0da0*/  @!P3 IMAD R27, R3.reuse, R25, R26 ;  /* 0x00000019031bb224 */ /* 0x040fe400078e021a */
[----:B------:R-:W-:Y:S01]  /*0db0*/  @!P3 IMAD.WIDE.U32 R24, R3, R24, R22 ;  /* 0x000000180318b225 */ /* 0x000fe200078e0016 */
[----:B------:R1:W3:Y:S02]  /*0dc0*/  @!P6 LDG.E.64 R8, desc[UR10][R20.64] ;  /* 0x0000000a1408e981 */ /* 0x0002e4000c1e1b00 */
[----:B------:R-:W5:Y:S01]  /*0dd0*/  @!P2 LDC.64 R22, c[0x0][0x220] ;  /* 0x00008800ff16ab82 */ /* 0x000f620000000a00 */
[----:B------:R-:W-:Y:S02]  /*0de0*/  SHF.R.S32.HI R3, RZ, 0x1f, R65 ;  /* 0x0000001fff037819 */ /* 0x000fe40000011441 */
[----:B------:R-:W-:-:S02]  /*0df0*/  ISETP.GE.U32.AND P6, PT, R65, UR16, PT ;  /* 0x0000001041007c0c */ /* 0x000fc4000bfc6070 */
[----:B------:R-:W-:Y:S02]  /*0e00*/  @!P3 IADD3 R5, R25, R27, RZ ;  /* 0x0000001b1905b210 */ /* 0x000fe40007ffe0ff */
[C---:B0-----:R-:W-:Y:S02]  /*0e10*/  @!P3 LEA R26, P5, R24.reuse, R6, 0x2 ;  /* 0x00000006181ab211 */ /* 0x041fe400078a10ff */
[----:B------:R-:W-:Y:S02]  /*0e20*/  ISETP.GE.AND.EX P6, PT, R3, UR17, PT, P6 ;  /* 0x0000001103007c0c */ /* 0x000fe4000bfc6360 */
[----:B------:R-:W-:Y:S02]  /*0e30*/  @!P3 LEA.HI.X R27, R24, R7, R5, 0x2, P5 ;  /* 0x00000007181bb211 */ /* 0x000fe400028f1405 */
[----:B------:R-:W-:Y:S02]  /*0e40*/  SHF.R.S32.HI R5, RZ, 0x1f, R64 ;  /* 0x0000001fff057819 */ /* 0x000fe40000011440 */
[----:B------:R-:W-:-:S02]  /*0e50*/  ISETP.GE.U32.AND P5, PT, R64, UR16, PT ;  /* 0x0000001040007c0c */ /* 0x000fc4000bfa6070 */
[----:B------:R-:W-:Y:S01]  /*0e60*/  ISETP.GT.U32.OR P6, PT, R2, 0x29f, P6 ;  /* 0x0000029f0200780c */ /* 0x000fe200037c4470 */
[----:B--2---:R-:W-:Y:S01]  /*0e70*/  @!P2 IMAD R29, R29, R18, RZ ;  /* 0x000000121d1da224 */ /* 0x004fe200078e02ff */
[----:B-1----:R-:W-:Y:S02]  /*0e80*/  @!P2 MOV R20, R70 ;  /* 0x000000460014a202 */ /* 0x002fe40000000f00 */
[----:B------:R-:W-:Y:S01]  /*0e90*/  @!P2 MOV R21, R73 ;  /* 0x000000490015a202 */ /* 0x000fe20000000f00 */
[----:B------:R-:W-:Y:S01]  /*0ea0*/  HFMA2.MMA R7, -RZ, RZ, 0, 0 ;  /* 0x00000000ff077435 */ /* 0x000fe200000001ff */
[----:B------:R-:W-:Y:S01]  /*0eb0*/  ISETP.GE.AND.EX P5, PT, R5, UR17, PT, P5 ;  /* 0x0000001105007c0c */ /* 0x000fe2000bfa6350 */
[C---:B------:R-:W-:Y:S02]  /*0ec0*/  @!P2 IMAD R19, R28.reuse, R19, R29 ;  /* 0x000000131c13a224 */ /* 0x040fe400078e021d */
[----:B------:R-:W-:Y:S01]  /*0ed0*/  @!P2 IMAD.WIDE.U32 R28, R28, R18, R20 ;  /* 0x000000121c1ca225 */ /* 0x000fe200078e0014 */
[----:B------:R-:W-:-:S02]  /*0ee0*/  ISETP.GT.U32.OR P5, PT, R2, 0x29f, P5 ;  /* 0x0000029f0200780c */ /* 0x000fc40002fa4470 */
[----:B------:R-:W-:Y:S01]  /*0ef0*/  MOV R6, RZ ;  /* 0x000000ff00067202 */ /* 0x000fe20000000f00 */
[----:B------:R-:W0:Y:S01]  /*0f00*/  @!P6 LDC.64 R34, c[0x0][0x220] ;  /* 0x00008800ff22eb82 */ /* 0x000e220000000a00 */
[----:B------:R-:W-:-:S04]  /*0f10*/  @!P2 IADD3 R20, R29, R19, RZ ;  /* 0x000000131d14a210 */ /* 0x000fc80007ffe0ff */
[----:B------:R1:W2:Y:S03]  /*0f20*/  @!P3 LDG.E.64 R6, desc[UR10][R26.64] ;  /* 0x0000000a1a06b981 */ /* 0x0002a6000c1e1b00 */
[----:B------:R-:W1:Y:S01]  /*0f30*/  @!P6 LDC.64 R18, c[0x0][0x270] ;  /* 0x00009c00ff12eb82 */ /* 0x000e620000000a00 */
[----:B-----5:R-:W-:-:S04]  /*0f40*/  @!P2 LEA R22, P3, R28, R22, 0x2 ;  /* 0x000000161c16a211 */ /* 0x020fc800078610ff */
[----:B------:R-:W-:-:S03]  /*0f50*/  @!P2 LEA.HI.X R23, R28, R23, R20, 0x2, P3 ;  /* 0x000000171c17a211 */ /* 0x000fc600018f1414 */
[----:B------:R-:W5:Y:S01]  /*0f60*/  @!P5 LDC.64 R20, c[0x0][0x270] ;  /* 0x00009c00ff14db82 */ /* 0x000f620000000a00 */
[----:B------:R-:W-:Y:S02]  /*0f70*/  SHF.R.S32.HI R51, RZ, 0x1f, R63 ;  /* 0x0000001fff337819 */ /* 0x000fe4000001143f */
[----:B------:R-:W-:-:S04]  /*0f80*/  ISETP.GE.U32.AND P3, PT, R63, UR16, PT ;  /* 0x000000103f007c0c */ /* 0x000fc8000bf66070 */
[----:B------:R-:W-:Y:S01]  /*0f90*/  ISETP.GE.AND.EX P3, PT, R51, UR17, PT, P3 ;  /* 0x0000001133007c0c */ /* 0x000fe2000bf66330 */
[----:B------:R-:W0:Y:S01]  /*0fa0*/  @!P5 LDC.64 R30, c[0x0][0x220] ;  /* 0x00008800ff1edb82 */ /* 0x000e220000000a00 */
[----:B------:R-:W-:Y:S02]  /*0fb0*/  @!P6 MOV R25, R73 ;  /* 0x000000490019e202 */ /* 0x000fe40000000f00 */
[----:B------:R-:W-:Y:S01]  /*0fc0*/  ISETP.GT.U32.OR P3, PT, R2, 0x29f, P3 ;  /* 0x0000029f0200780c */ /* 0x000fe20001f64470 */
[----:B-1----:R-:W-:-:S04]  /*0fd0*/  @!P6 IMAD R24, R3, R18, RZ ;  /* 0x000000120318e224 */ /* 0x002fc800078e02ff */
[----:B------:R-:W-:Y:S01]  /*0fe0*/  @!P6 IMAD R37, R65, R19, R24 ;  /* 0x000000134125e224 */ /* 0x000fe200078e0218 */
[----:B------:R-:W-:Y:S01]  /*0ff0*/  @!P6 MOV R24, R70 ;  /* 0x000000460018e202 */ /* 0x000fe20000000f00 */
[----:B-----5:R-:W-:Y:S01]  /*1000*/  @!P5 IMAD R26, R5, R20, RZ ;  /* 0x00000014051ad224 */ /* 0x020fe200078e02ff */
[----:B------:R-:W-:-:S03]  /*1010*/  @!P5 MOV R27, R73 ;  /* 0x00000049001bd202 */ /* 0x000fc60000000f00 */
[----:B------:R-:W-:Y:S01]  /*1020*/  @!P6 IMAD.WIDE.U32 R24, R65, R18, R24 ;  /* 0x000000124118e225 */ /* 0x000fe200078e0018 */
[----:B------:R-:W-:Y:S01]  /*1030*/  CS2R R18, SRZ ;  /* 0x0000000000127805 */ /* 0x000fe2000001ff00 */
[----:B------:R-:W1:Y:S02]  /*1040*/  @!P3 LDC.64 R28, c[0x0][0x270] ;  /* 0x00009c00ff1cbb82 */ /* 0x000e640000000a00 */
[C---:B------:R-:W-:Y:S01]  /*1050*/  @!P5 IMAD R41, R64.reuse, R21, R26 ;  /* 0x000000154029d224 */ /* 0x040fe200078e021a */
[----:B------:R-:W-:Y:S02]  /*1060*/  @!P5 MOV R26, R70 ;  /* 0x00000046001ad202 */ /* 0x000fe40000000f00 */
[----:B------:R5:W4:Y:S01]  /*1070*/  @!P2 LDG.E.64 R18, desc[UR10][R22.64] ;  /* 0x0000000a1612a981 */ /* 0x000b22000c1e1b00 */
[----:B------:R-:W-:Y:S02]  /*1080*/  @!P6 IADD3 R25, R25, R37, RZ ;  /* 0x000000251919e210 */ /* 0x000fe40007ffe0ff */
[----:B------:R-:W-:Y:S01]  /*1090*/  @!P5 IMAD.WIDE.U32 R20, R64, R20, R26 ;  /* 0x000000144014d225 */ /* 0x000fe200078e001a */
[C---:B0-----:R-:W-:Y:S01]  /*10a0*/  @!P6 LEA R34, P2, R24.reuse, R34, 0x2 ;  /* 0x000000221822e211 */ /* 0x041fe200078410ff */
[----:B------:R-:W0:Y:S03]  /*10b0*/  @!P3 LDC.64 R26, c[0x0][0x220] ;  /* 0x00008800ff1abb82 */ /* 0x000e260000000a00 */
[----:B------:R-:W-:-:S02]  /*10c0*/  @!P6 LEA.HI.X R35, R24, R35, R25, 0x2, P2 ;  /* 0x000000231823e211 */ /* 0x000fc400010f1419 */
[----:B------:R-:W-:Y:S02]  /*10d0*/  @!P5 IADD3 R21, R21, R41, RZ ;  /* 0x000000291515d210 */ /* 0x000fe40007ffe0ff */
[----:B------:R-:W-:-:S04]  /*10e0*/  @!P5 LEA R30, P2, R20, R30, 0x2 ;  /* 0x0000001e141ed211 */ /* 0x000fc800078410ff */
[----:B------:R-:W-:Y:S02]  /*10f0*/  @!P5 LEA.HI.X R31, R20, R31, R21, 0x2, P2 ;  /* 0x0000001f141fd211 */ /* 0x000fe400010f1415 */
[----:B------:R-:W-:Y:S02]  /*1100*/  CS2R R20, SRZ ;  /* 0x0000000000147805 */ /* 0x000fe4000001ff00 */
[----:B------:R-:W-:-:S04]  /*1110*/  SHF.R.S32.HI R53, RZ, 0x1f, R54 ;  /* 0x0000001fff357819 */ /* 0x000fc80000011436 */
[----:B------:R-:W3:Y:S01]  /*1120*/  @!P6 LDG.E.64 R20, desc[UR10][R34.64] ;  /* 0x0000000a2214e981 */ /* 0x000ee2000c1e1b00 */
[----:B------:R-:W-:Y:S01]  /*1130*/  ISETP.GE.U32.AND P6, PT, R54, UR16, PT ;  /* 0x0000001036007c0c */ /* 0x000fe2000bfc6070 */
[----:B-1----:R-:W-:Y:S01]  /*1140*/  @!P3 IMAD R24, R51, R28, RZ ;  /* 0x0000001c3318b224 */ /* 0x002fe200078e02ff */
[----:B------:R-:W-:Y:S02]  /*1150*/  SHF.R.S32.HI R55, RZ, 0x1f, R52 ;  /* 0x0000001fff377819 */ /* 0x000fe40000011434 */
[----:B------:R-:W-:Y:S02]  /*1160*/  ISETP.GE.AND.EX P6, PT, R53, UR17, PT, P6 ;  /* 0x0000001135007c0c */ /* 0x000fe4000bfc6360 */
[----:B------:R-:W-:Y:S02]  /*1170*/  ISETP.GE.U32.AND P2, PT, R52, UR16, PT ;  /* 0x0000001034007c0c */ /* 0x000fe4000bf46070 */
[----:B-----5:R-:W-:Y:S02]  /*1180*/  @!P3 MOV R22, R70 ;  /* 0x000000460016b202 */ /* 0x020fe40000000f00 */
[----:B------:R-:W-:-:S02]  /*1190*/  @!P3 MOV R23, R73 ;  /* 0x000000490017b202 */ /* 0x000fc40000000f00 */
[C---:B------:R-:W-:Y:S01]  /*11a0*/  ISETP.GT.U32.OR P6, PT, R2.reuse, 0x29f, P6 ;  /* 0x0000029f0200780c */ /* 0x040fe200037c4470 */
[----:B------:R-:W-:Y:S01]  /*11b0*/  @!P3 IMAD R37, R63, R29, R24 ;  /* 0x0000001d3f25b224 */ /* 0x000fe200078e0218 */
[----:B------:R-:W-:Y:S01]  /*11c0*/  ISETP.GE.AND.EX P2, PT, R55, UR17, PT, P2 ;  /* 0x0000001137007c0c */ /* 0x000fe2000bf46320 */
[----:B------:R-:W-:Y:S01]  /*11d0*/  @!P3 IMAD.WIDE.U32 R28, R63, R28, R22 ;  /* 0x0000001c3f1cb225 */ /* 0x000fe200078e0016 */
[----:B------:R-:W-:Y:S02]  /*11e0*/  CS2R R22, SRZ ;  /* 0x0000000000167805 */ /* 0x000fe4000001ff00 */
[----:B------:R-:W-:Y:S02]  /*11f0*/  CS2R R24, SRZ ;  /* 0x0000000000187805 */ /* 0x000fe4000001ff00 */
[----:B------:R-:W-:Y:S02]  /*1200*/  ISETP.GT.U32.OR P2, PT, R2, 0x29f, P2 ;  /* 0x0000029f0200780c */ /* 0x000fe40001744470 */
[----:B------:R-:W-:Y:S01]  /*1210*/  @!P3 IADD3 R29, R29, R37, RZ ;  /* 0x000000251d1db210 */ /* 0x000fe20007ffe0ff */
[----:B------:R1:W5:Y:S04]  /*1220*/  @P0 LDG.E.64 R22, desc[UR10][R32.64] ;  /* 0x0000000a20160981 */ /* 0x000368000c1e1b00 */
[----:B------:R1:W2:Y:S01]  /*1230*/  @!P5 LDG.E.64 R24, desc[UR10][R30.64] ;  /* 0x0000000a1e18d981 */ /* 0x0002a2000c1e1b00 */
[----:B0-----:R-:W-:-:S02]  /*1240*/  @!P3 LEA R40, P5, R28, R26, 0x2 ;  /* 0x0000001a1c28b211 */ /* 0x001fc400078a10ff */
[----:B------:R-:W-:-:S03]  /*1250*/  SHF.R.S32.HI R49, RZ, 0x1f, R50 ;  /* 0x0000001fff317819 */ /* 0x000fc60000011432 */
[----:B------:R-:W0:Y:S01]  /*1260*/  @!P2 LDC.64 R36, c[0x0][0x270] ;  /* 0x00009c00ff24ab82 */ /* 0x000e220000000a00 */
[----:B------:R-:W-:Y:S02]  /*1270*/  @!P3 LEA.HI.X R41, R28, R27, R29, 0x2, P5 ;  /* 0x0000001b1c29b211 */ /* 0x000fe400028f141d */
[----:B------:R-:W-:-:S05]  /*1280*/  CS2R R26, SRZ ;  /* 0x00000000001a7805 */ /* 0x000fca000001ff00 */
[----:B-1----:R-:W1:Y:S01]  /*1290*/  @!P6 LDC.64 R32, c[0x0][0x270] ;  /* 0x00009c00ff20eb82 */ /* 0x002e620000000a00 */
[----:B------:R-:W-:Y:S01]  /*12a0*/  ISETP.GE.U32.AND P5, PT, R50, UR16, PT ;  /* 0x0000001032007c0c */ /* 0x000fe2000bfa6070 */
[----:B------:R0:W4:Y:S03]  /*12b0*/  @!P3 LDG.E.64 R26, desc[UR10][R40.64] ;  /* 0x0000000a281ab981 */ /* 0x000126000c1e1b00 */
[----:B------:R-:W-:-:S03]  /*12c0*/  ISETP.GE.AND.EX P5, PT, R49, UR17, PT, P5 ;  /* 0x0000001131007c0c */ /* 0x000fc6000bfa6350 */
[----:B------:R-:W0:Y:S01]  /*12d0*/  @!P6 LDC.64 R28, c[0x0][0x220] ;  /* 0x00008800ff1ceb82 */ /* 0x000e220000000a00 */
[----:B------:R-:W-:-:S07]  /*12e0*/  ISETP.GT.U32.OR P3, PT, R2, 0x29f, P5 ;  /* 0x0000029f0200780c */ /* 0x000fce0002f64470 */
[----:B------:R-:W0:Y:S01]  /*12f0*/  @!P2 LDC.64 R30, c[0x0][0x220] ;  /* 0x00008800ff1eab82 */ /* 0x000e220000000a00 */
[----:B------:R-:W-:Y:S02]  /*1300*/  @!P6 MOV R46, R70 ;  /* 0x00000046002ee202 */ /* 0x000fe40000000f00 */
[----:B------:R-:W-:Y:S01]  /*1310*/  @!P6 MOV R47, R73 ;  /* 0x00000049002fe202 */ /* 0x000fe20000000f00 */
[----:B-1----:R-:W-:-:S04]  /*1320*/  @!P6 IMAD R44, R53, R32, RZ ;  /* 0x00000020352ce224 */ /* 0x002fc800078e02ff */
[----:B------:R-:W1:Y:S01]  /*1330*/  @!P3 LDC.64 R34, c[0x0][0x270] ;  /* 0x00009c00ff22bb82 */ /* 0x000e620000000a00 */
[C---:B------:R-:W-:Y:S02]  /*1340*/  @!P6 IMAD R33, R54.reuse, R33, R44 ;  /* 0x000000213621e224 */ /* 0x040fe400078e022c */
[----:B0-----:R-:W-:Y:S02]  /*1350*/  @!P2 IMAD R44, R55, R36, RZ ;  /* 0x00000024372ca224 */ /* 0x001fe400078e02ff */
[----:B------:R-:W-:Y:S01]  /*1360*/  @!P6 IMAD.WIDE.U32 R46, R54, R32, R46 ;  /* 0x00000020362ee225 */ /* 0x000fe200078e002e */
[----:B------:R-:W-:-:S03]  /*1370*/  @!P2 MOV R45, R73 ;  /* 0x00000049002da202 */ /* 0x000fc60000000f00 */
[----:B------:R-:W-:Y:S01]  /*1380*/  @!P2 IMAD R69, R52, R37, R44 ;  /* 0x000000253445a224 */ /* 0x000fe200078e022c */
[----:B------:R-:W-:Y:S02]  /*1390*/  @!P2 MOV R44, R70 ;  /* 0x00000046002ca202 */ /* 0x000fe40000000f00 */
[----:B------:R-:W-:Y:S02]  /*13a0*/  @!P6 IADD3 R37, R47, R33, RZ ;  /* 0x000000212f25e210 */ /* 0x000fe40007ffe0ff */
[----:B------:R-:W0:Y:S01]  /*13b0*/  @!P3 LDC.64 R32, c[0x0][0x220] ;  /* 0x00008800ff20bb82 */ /* 0x000e220000000a00 */
[----:B------:R-:W-:Y:S01]  /*13c0*/  @!P6 LEA R40, P5, R46, R28, 0x2 ;  /* 0x0000001c2e28e211 */ /* 0x000fe200078a10ff */
[----:B------:R-:W-:-:S03]  /*13d0*/  @!P2 IMAD.WIDE.U32 R44, R52, R36, R44 ;  /* 0x00000024342ca225 */ /* 0x000fc600078e002c */
[----:B------:R-:W-:Y:S02]  /*13e0*/  @!P6 LEA.HI.X R41, R46, R29, R37, 0x2, P5 ;  /* 0x0000001d2e29e211 */ /* 0x000fe400028f1425 */
[----:B------:R-:W-:Y:S02]  /*13f0*/  CS2R R28, SRZ ;  /* 0x00000000001c7805 */ /* 0x000fe4000001ff00 */
[----:B------:R-:W-:Y:S02]  /*1400*/  @!P2 IADD3 R37, R45, R69, RZ ;  /* 0x000000452d25a210 */ /* 0x000fe40007ffe0ff */
[C---:B------:R-:W-:Y:S01]  /*1410*/  @!P2 LEA R36, P5, R44.reuse, R30, 0x2 ;  /* 0x0000001e2c24a211 */ /* 0x040fe200078a10ff */
[----:B-1----:R-:W-:Y:S01]  /*1420*/  @!P3 IMAD R49, R49, R34, RZ ;  /* 0x000000223131b224 */ /* 0x002fe200078e02ff */
[----:B------:R1:W4:Y:S02]  /*1430*/  @!P1 LDG.E.64 R28, desc[UR10][R42.64] ;  /* 0x0000000a2a1c9981 */ /* 0x000324000c1e1b00 */
[----:B------:R-:W-:-:S02]  /*1440*/  @!P2 LEA.HI.X R37, R44, R31, R37, 0x2, P5 ;  /* 0x0000001f2c25a211 */ /* 0x000fc400028f1425 */
[----:B------:R-:W-:Y:S02]  /*1450*/  CS2R R30, SRZ ;  /* 0x00000000001e7805 */ /* 0x000fe4000001ff00 */
[----:B------:R-:W-:Y:S01]  /*1460*/  CS2R R44, SRZ ;  /* 0x00000000002c7805 */ /* 0x000fe2000001ff00 */
[----:B------:R-:W-:-:S03]  /*1470*/  @!P3 IMAD R49, R50, R35, R49 ;  /* 0x000000233231b224 */ /* 0x000fc600078e0231 */
[----:B------:R3:W4:Y:S01]  /*1480*/  @!P4 LDG.E.64 R30, desc[UR10][R38.64] ;  /* 0x0000000a261ec981 */ /* 0x000722000c1e1b00 */
[----:B-1----:R-:W-:Y:S02]  /*1490*/  @!P3 MOV R42, R70 ;  /* 0x00000046002ab202 */ /* 0x002fe40000000f00 */
[----:B------:R-:W-:Y:S02]  /*14a0*/  @!P3 MOV R43, R73 ;  /* 0x00000049002bb202 */ /* 0x000fe40000000f00 */
[----:B------:R-:W-:Y:S01]  /*14b0*/  CS2R R46, SRZ ;  /* 0x00000000002e7805 */ /* 0x000fe2000001ff00 */
[----:B------:R1:W4:Y:S01]  /*14c0*/  @!P6 LDG.E.64 R44, desc[UR10][R40.64] ;  /* 0x0000000a282ce981 */ /* 0x000322000c1e1b00 */
[----:B------:R-:W-:-:S04]  /*14d0*/  @!P3 IMAD.WIDE.U32 R34, R50, R34, R42 ;  /* 0x000000223222b225 */ /* 0x000fc800078e002a */
[----:B------:R-:W4:Y:S01]  /*14e0*/  @!P2 LDG.E.64 R46, desc[UR10][R36.64] ;  /* 0x0000000a242ea981 */ /* 0x000f22000c1e1b00 */
[----:B------:R-:W-:Y:S02]  /*14f0*/  @!P3 IADD3 R35, R35, R49, RZ ;  /* 0x000000312323b210 */ /* 0x000fe40007ffe0ff */
[C---:B0-----:R-:W-:Y:S02]  /*1500*/  @!P3 LEA R32, P1, R34.reuse, R32, 0x2 ;  /* 0x000000202220b211 */ /* 0x041fe400078210ff */
[----:B------:R-:W-:Y:S02]  /*1510*/  CS2R R48, SRZ ;  /* 0x0000000000307805 */ /* 0x000fe4000001ff00 */
[----:B------:R-:W-:-:S05]  /*1520*/  @!P3 LEA.HI.X R33, R34, R33, R35, 0x2, P1 ;  /* 0x000000212221b211 */ /* 0x000fca00008f1423 */
[----:B------:R2:W4:Y:S01]  /*1530*/  @!P3 LDG.E.64 R48, desc[UR10][R32.64] ;  /* 0x0000000a2030b981 */ /* 0x000522000c1e1b00 */
[----:B------:R-:W-:Y:S01]  /*1540*/  ISETP.GT.AND P1, PT, R0, 0x1e, PT ;  /* 0x0000001e0000780c */ /* 0x000fe20003f24270 */
[----:B---3--:R-:W-:Y:S01]  /*1550*/  FADD.FTZ R39, R20, R21 ;  /* 0x0000001514277221 */ /* 0x008fe20000010000 */
[----:B-1----:R-:W-:-:S04]  /*1560*/  FMUL.FTZ R41, R21, R21 ;  /* 0x0000001515297220 */ /* 0x002fc80000410000 */
[----:B------:R-:W-:Y:S01]  /*1570*/  FFMA.FTZ R38, R20, R20, R41 ;  /* 0x0000001414267223 */ /* 0x000fe20000010029 */
[----:B-----5:R-:W-:Y:S01]  /*1580*/  FADD.FTZ R34, R22, R23 ;  /* 0x0000001716227221 */ /* 0x020fe20000010000 */
[----:B------:R-:W-:-:S03]  /*1590*/  FMUL.FTZ R35, R23, R23 ;  /* 0x0000001717237220 */ /* 0x000fc60000410000 */
[----:B------:R-:W-:Y:S01]  /*15a0*/  FADD.FTZ R34, RZ, R34 ;  /* 0x00000022ff227221 */ /* 0x000fe20000010000 */
[----:B--2---:R-:W-:-:S03]  /*15b0*/  FADD.FTZ R33, R24, R25 ;  /* 0x0000001918217221 */ /* 0x004fc60000010000 */
[----:B------:R-:W-:Y:S01]  /*15c0*/  FADD.FTZ R34, R34, R39 ;  /* 0x0000002722227221 */ /* 0x000fe20000010000 */
[----:B------:R-:W-:Y:S01]  /*15d0*/  FFMA.FTZ R35, R22, R22, R35 ;  /* 0x0000001616237223 */ /* 0x000fe20000010023 */
[----:B------:R-:W-:Y:S02]  /*15e0*/  FMUL.FTZ R37, R25, R25 ;  /* 0x0000001919257220 */ /* 0x000fe40000410000 */
[----:B------:R-:W-:Y:S01]  /*15f0*/  FADD.FTZ R33, R34, R33 ;  /* 0x0000002122217221 */ /* 0x000fe20000010000 */
[----:B------:R-:W-:Y:S01]  /*1600*/  FADD.FTZ R35, RZ, R35 ;  /* 0x00000023ff237221 */ /* 0x000fe20000010000 */
[----:B------:R-:W-:Y:S01]  /*1610*/  FFMA.FTZ R32, R24, R24, R37 ;  /* 0x0000001818207223 */ /* 0x000fe20000010025 */
[----:B----4-:R-:W-:Y:S02]  /*1620*/  FADD.FTZ R34, R26, R27 ;  /* 0x0000001b1a227221 */ /* 0x010fe40000010000 */
[----:B------:R-:W-:Y:S01]  /*1630*/  FADD.FTZ R35, R35, R38 ;  /* 0x0000002623237221 */ /* 0x000fe20000010000 */
[----:B------:R-:W-:Y:S01]  /*1640*/  FMUL.FTZ R37, R27, R27 ;  /* 0x0000001b1b257220 */ /* 0x000fe20000410000 */
[----:B------:R-:W-:Y:S01]  /*1650*/  FADD.FTZ R33, R33, R34 ;  /* 0x0000002221217221 */ /* 0x000fe20000010000 */
[----:B------:R-:W-:Y:S01]  /*1660*/  FADD.FTZ R34, R6, R7 ;  /* 0x0000000706227221 */ /* 0x000fe20000010000 */
[----:B------:R-:W-:Y:S01]  /*1670*/  FADD.FTZ R32, R35, R32 ;  /* 0x0000002023207221 */ /* 0x000fe20000010000 */
[----:B------:R-:W-:-:S02]  /*1680*/  FFMA.FTZ R37, R26, R26, R37 ;  /* 0x0000001a1a257223 */ /* 0x000fc40000010025 */
[----:B------:R-:W-:Y:S01]  /*1690*/  FADD.FTZ R33, R33, R34 ;  /* 0x0000002221217221 */ /* 0x000fe20000010000 */
[----:B------:R-:W-:Y:S01]  /*16a0*/  FADD.FTZ R34, R18, R19 ;  /* 0x0000001312227221 */ /* 0x000fe20000010000 */
[----:B------:R-:W-:Y:S01]  /*16b0*/  FMUL.FTZ R35, R7, R7 ;  /* 0x0000000707237220 */ /* 0x000fe20000410000 */
[----:B------:R-:W-:Y:S01]  /*16c0*/  FADD.FTZ R32, R32, R37 ;  /* 0x0000002520207221 */ /* 0x000fe20000010000 */
[----:B------:R-:W-:Y:S01]  /*16d0*/  FMUL.FTZ R37, R19, R19 ;  /* 0x0000001313257220 */ /* 0x000fe20000410000 */
[----:B------:R-:W-:Y:S01]  /*16e0*/  FADD.FTZ R33, R33, R34 ;  /* 0x0000002221217221 */ /* 0x000fe20000010000 */
[----:B------:R-:W-:Y:S01]  /*16f0*/  FFMA.FTZ R35, R6, R6, R35 ;  /* 0x0000000606237223 */ /* 0x000fe20000010023 */
[----:B------:R-:W-:Y:S01]  /*1700*/  FADD.FTZ R34, R8, R9 ;  /* 0x0000000908227221 */ /* 0x000fe20000010000 */
[----:B------:R-:W-:Y:S02]  /*1710*/  FFMA.FTZ R37, R18, R18, R37 ;  /* 0x0000001212257223 */ /* 0x000fe40000010025 */
[----:B------:R-:W-:Y:S01]  /*1720*/  FADD.FTZ R32, R32, R35 ;  /* 0x0000002320207221 */ /* 0x000fe20000010000 */
[----:B------:R-:W-:Y:S01]  /*1730*/  FADD.FTZ R33, R33, R34 ;  /* 0x0000002221217221 */ /* 0x000fe20000010000 */
[----:B------:R-:W-:Y:S01]  /*1740*/  FMUL.FTZ R35, R9, R9 ;  /* 0x0000000909237220 */ /* 0x000fe20000410000 */
[----:B------:R-:W-:Y:S01]  /*1750*/  FADD.FTZ R34, R16, R17 ;  /* 0x0000001110227221 */ /* 0x000fe20000010000 */
[----:B------:R-:W-:Y:S01]  /*1760*/  FADD.FTZ R32, R32, R37 ;  /* 0x0000002520207221 */ /* 0x000fe20000010000 */
[----:B------:R-:W-:Y:S01]  /*1770*/  FMUL.FTZ R37, R17, R17 ;  /* 0x0000001111257220 */ /* 0x000fe20000410000 */
[----:B------:R-:W-:Y:S01]  /*1780*/  FFMA.FTZ R35, R8, R8, R35 ;  /* 0x0000000808237223 */ /* 0x000fe20000010023 */
[----:B------:R-:W-:Y:S01]  /*1790*/  FADD.FTZ R33, R33, R34 ;  /* 0x0000002221217221 */ /* 0x000fe20000010000 */
[----:B------:R-:W-:Y:S01]  /*17a0*/  FADD.FTZ R34, R14, R15 ;  /* 0x0000000f0e227221 */ /* 0x000fe20000010000 */
[----:B------:R-:W-:Y:S01]  /*17b0*/  FFMA.FTZ R37, R16, R16, R37 ;  /* 0x0000001010257223 */ /* 0x000fe20000010025 */
[----:B------:R-:W-:Y:S01]  /*17c0*/  FADD.FTZ R32, R32, R35 ;  /* 0x0000002320207221 */ /* 0x000fe20000010000 */
[----:B------:R-:W-:Y:S01]  /*17d0*/  FMUL.FTZ R35, R15, R15 ;  /* 0x0000000f0f237220 */ /* 0x000fe20000410000 */
[----:B------:R-:W-:Y:S01]  /*17e0*/  FADD.FTZ R33, R33, R34 ;  /* 0x0000002221217221 */ /* 0x000fe20000010000 */
[----:B------:R-:W-:Y:S01]  /*17f0*/  FADD.FTZ R34, R12, R13 ;  /* 0x0000000d0c227221 */ /* 0x000fe20000010000 */
[----:B------:R-:W-:Y:S01]  /*1800*/  FADD.FTZ R32, R32, R37 ;  /* 0x0000002520207221 */ /* 0x000fe20000010000 */
[----:B------:R-:W-:Y:S01]  /*1810*/  FFMA.FTZ R35, R14, R14, R35 ;  /* 0x0000000e0e237223 */ /* 0x000fe20000010023 */
[----:B------:R-:W-:Y:S01]  /*1820*/  FMUL.FTZ R37, R13, R13 ;  /* 0x0000000d0d257220 */ /* 0x000fe20000410000 */
[----:B------:R-:W-:Y:S01]  /*1830*/  FADD.FTZ R33, R33, R34 ;  /* 0x0000002221217221 */ /* 0x000fe20000010000 */
[----:B------:R-:W-:Y:S01]  /*1840*/  FADD.FTZ R34, R10, R11 ;  /* 0x0000000b0a227221 */ /* 0x000fe20000010000 */
[----:B------:R-:W-:Y:S01]  /*1850*/  FADD.FTZ R32, R32, R35 ;  /* 0x0000002320207221 */ /* 0x000fe20000010000 */
[----:B------:R-:W-:Y:S01]  /*1860*/  FFMA.FTZ R37, R12, R12, R37 ;  /* 0x0000000c0c257223 */ /* 0x000fe20000010025 */
[----:B------:R-:W-:Y:S01]  /*1870*/  FMUL.FTZ R35, R11, R11 ;  /* 0x0000000b0b237220 */ /* 0x000fe20000410000 */
[----:B------:R-:W-:-:S02]  /*1880*/  FADD.FTZ R33, R33, R34 ;  /* 0x0000002221217221 */ /* 0x000fc40000010000 */
[----:B------:R-:W-:Y:S01]  /*1890*/  FADD.FTZ R32, R32, R37 ;  /* 0x0000002520207221 */ /* 0x000fe20000010000 */
[----:B------:R-:W-:Y:S01]  /*18a0*/  FFMA.FTZ R35, R10, R10, R35 ;  /* 0x0000000a0a237223 */ /* 0x000fe20000010023 */
[----:B------:R-:W-:Y:S01]  /*18b0*/  FADD.FTZ R34, R28, R29 ;  /* 0x0000001d1c227221 */ /* 0x000fe20000010000 */
[----:B------:R-:W-:Y:S02]  /*18c0*/  FMUL.FTZ R37, R29, R29 ;  /* 0x0000001d1d257220 */ /* 0x000fe40000410000 */
[----:B------:R-:W-:Y:S01]  /*18d0*/  FADD.FTZ R32, R32, R35 ;  /* 0x0000002320207221 */ /* 0x000fe20000010000 */
        /* <DEDUP_REMOVED lines=8> */
[----:B------:R-:W-:-:S02]  /*1960*/  FMUL.FTZ R37, R45, R45 ;  /* 0x0000002d2d257220 */ /* 0x000fc40000410000 */
[----:B------:R-:W-:Y:S01]  /*1970*/  FADD.FTZ R32, R32, R35 ;  /* 0x0000002320207221 */ /* 0x000fe20000010000 */
[----:B------:R-:W-:Y:S01]  /*1980*/  FADD.FTZ R33, R33, R34 ;  /* 0x0000002221217221 */ /* 0x000fe20000010000 */
[----:B------:R-:W-:Y:S01]  /*1990*/  FFMA.FTZ R37, R44, R44, R37 ;  /* 0x0000002c2c257223 */ /* 0x000fe20000010025 */
[----:B------:R-:W-:Y:S01]  /*19a0*/  FADD.FTZ R34, R46, R47 ;  /* 0x0000002f2e227221 */ /* 0x000fe20000010000 */
[----:B------:R-:W-:Y:S02]  /*19b0*/  FMUL.FTZ R35, R47, R47 ;  /* 0x0000002f2f237220 */ /* 0x000fe40000410000 */
[----:B------:R-:W-:Y:S01]  /*19c0*/  FADD.FTZ R32, R32, R37 ;  /* 0x0000002520207221 */ /* 0x000fe20000010000 */
[----:B------:R-:W-:Y:S01]  /*19d0*/  FADD.FTZ R33, R33, R34 ;  /* 0x0000002221217221 */ /* 0x000fe20000010000 */
[----:B------:R-:W-:-:S04]  /*19e0*/  FFMA.FTZ R35, R46, R46, R35 ;  /* 0x0000002e2e237223 */ /* 0x000fc80000010023 */
[----:B------:R-:W-:Y:S01]  /*19f0*/  FADD.FTZ R32, R32, R35 ;  /* 0x0000002320207221 */ /* 0x000fe20000010000 */
[----:B------:R-:W-:Y:S01]  /*1a00*/  FMUL.FTZ R37, R49, R49 ;  /* 0x0000003131257220 */ /* 0x000fe20000410000 */
[----:B------:R-:W-:-:S03]  /*1a10*/  FADD.FTZ R34, R48, R49 ;  /* 0x0000003130227221 */ /* 0x000fc60000010000 */
[----:B------:R-:W-:Y:S01]  /*1a20*/  FFMA.FTZ R37, R48, R48, R37 ;  /* 0x0000003030257223 */ /* 0x000fe20000010025 */
[----:B------:R-:W-:-:S03]  /*1a30*/  FADD.FTZ R34, R33, R34 ;  /* 0x0000002221227221 */ /* 0x000fc60000010000 */
[----:B------:R-:W-:Y:S02]  /*1a40*/  FADD.FTZ R33, R32, R37 ;  /* 0x0000002520217221 */ /* 0x000fe40000010000 */
        /* <DEDUP_REMOVED lines=37> */
[----:B------:R-:W-:Y:S02]  /*1ca0*/  FADD.FTZ R40, R33, R41 ;  /* 0x0000002921287221 */ /* 0x000fe40000010000 */
[----:B0-----:R-:W0:Y:S01]  /*1cb0*/  LDS.128 R32, [UR7+0x40] ;  /* 0x00004007ff207984 */ /* 0x001e220008000c00 */
[----:B------:R-:W-:Y:S01]  /*1cc0*/  FADD.FTZ R69, R69, R42 ;  /* 0x0000002a45457221 */ /* 0x000fe20000010000 */
[----:B------:R-:W-:-:S02]  /*1cd0*/  FADD.FTZ R74, R40, R43 ;  /* 0x0000002b284a7221 */ /* 0x000fc40000010000 */
        /* <DEDUP_REMOVED lines=43> */
.L_x_2897:
[----:B------:R-:W-:Y:S05]  /*1f90*/  BSYNC B0 ;  /* 0x0000000000007941 */ /* 0x000fea0003800000 */
.L_x_2896:
        /* <DEDUP_REMOVED lines=8> */
[----:B------:R-:W3:Y:S08]  /*2020*/  LDC.64 R34, c[0x0][0x240] ;  /* 0x00009000ff227b82 */ /* 0x000ef00000000a00 */
[----:B------:R-:W4:Y:S01]  /*2030*/  LDC.64 R36, c[0x0][0x248] ;  /* 0x00009200ff247b82 */ /* 0x000f220000000a00 */
[----:B------:R-:W-:Y:S01]  /*2040*/  PLOP3.LUT P1, PT, PT, PT, UP0, 0x80, 0x0 ;  /* 0x000000000000781c */ /* 0x000fe20003f2f008 */
[----:B--2---:R-:W-:Y:S01]  /*2050*/  IMAD R39, R40, UR7, RZ ;  /* 0x0000000728277c24 */ /* 0x004fe2000f8e02ff */
[----:B------:R-:W-:-:S02]  /*2060*/  UMOV UR7, 0xffffffff ;  /* 0xffffffff00077882 */ /* 0x000fc40000000000 */
[----:B------:R-:W-:Y:S01]  /*2070*/  USEL UR7, UR7, 0x1, UP0 ;  /* 0x0000000107077887 */ /* 0x000fe20008000000 */
[C---:B------:R-:W-:Y:S01]  /*2080*/  IMAD R38, R39.reuse, R42, RZ ;  /* 0x0000002a27267224 */ /* 0x040fe200078e02ff */
[----:B-1----:R-:W-:-:S04]  /*2090*/  IADD3 R39, R39, R43, RZ ;  /* 0x0000002b27277210 */ /* 0x002fc80007ffe0ff */
[----:B------:R-:W-:Y:S01]  /*20a0*/  SHF.L.U32 R41, R38, 0x1, RZ ;  /* 0x0000000126297819 */ /* 0x000fe200000006ff */
[----:B---3--:R-:W-:Y:S01]  /*20b0*/  IMAD.WIDE.U32 R34, R39, 0x4, R34 ;  /* 0x0000000427227825 */ /* 0x008fe200078e0022 */
[----:B------:R-:W-:-:S03]  /*20c0*/  SEL R39, R42, RZ, !P1 ;  /* 0x000000ff2a277207 */ /* 0x000fc60004800000 */
[----:B----4-:R-:W-:Y:S01]  /*20d0*/  IMAD.WIDE R36, R41, 0x4, R36 ;  /* 0x0000000429247825 */ /* 0x010fe200078e0224 */
        /* <DEDUP_REMOVED lines=10> */
.L_x_2900:
[----:B-1----:R-:W2:Y:S04]  /*2180*/  LDG.E.STRONG.GPU R36, desc[UR10][R34.64] ;  /* 0x0000000a22247981 */ /* 0x002ea8000c1ef900 */
[----:B--2---:R-:W-:Y:S01]  /*2190*/  CCTL.IVALL ;  /* 0x00000000ff00798f */ /* 0x004fe20002000000 */
[----:B------:R-:W-:Y:S05]  /*21a0*/  YIELD ;  /* 0x0000000000007946 */ /* 0x000fea0003800000 */
[----:B------:R-:W-:-:S13]  /*21b0*/  ISETP.NE.AND P1, PT, R36, R39, PT ;  /* 0x000000272400720c */ /* 0x000fda0003f25270 */
[----:B------:R-:W-:Y:S05]  /*21c0*/  @P1 BRA `(.L_x_2900) ;  /* 0xfffffffc00ec1947 */ /* 0x000fea000383ffff */
.L_x_2899:
        /* <DEDUP_REMOVED lines=11> */
.L_x_2902:
        /* <DEDUP_REMOVED lines=16> */
[----:B------:R-:W-:Y:S02]  /*2380*/  ISETP.EQ.OR P4, PT, R41, UR9, P3 ;  /* 0x0000000929007c0c */ /* 0x000fe40009f82670 */
[----:B------:R-:W-:Y:S02]  /*2390*/  MOV R38, UR4 ;  /* 0x0000000400267c02 */ /* 0x000fe40008000f00 */
[----:B------:R-:W-:-:S04]  /*23a0*/  IADD3 R40, R43, 0x3, RZ ;  /* 0x000000032b287810 */ /* 0x000fc80007ffe0ff */
[----:B------:R-:W-:-:S03]  /*23b0*/  ISETP.EQ.OR P5, PT, R40, UR9, P3 ;  /* 0x0000000928007c0c */ /* 0x000fc60009fa2670 */
[----:B------:R-:W1:Y:S01]  /*23c0*/  @!P2 S2R R75, SR_CTAID.Y ;  /* 0x00000000004ba919 */ /* 0x000e620000002600 */
[----:B------:R-:W1:Y:S01]  /*23d0*/  @!P2 LDC R77, c[0x0][0x10] ;  /* 0x00000400ff4dab82 */ /* 0x000e620000000800 */
[----:B------:R-:W-:Y:S01]  /*23e0*/  @!P2 LOP3.LUT R38, R38, 0x1, RZ, 0xc0, !PT ;  /* 0x000000012626a812 */ /* 0x000fe200078ec0ff */
[----:B------:R-:W2:Y:S01]  /*23f0*/  @!P4 S2R R39, SR_CTAID.Y ;  /* 0x000000000027c919 */ /* 0x000ea20000002600 */
[----:B-1----:R-:W-:-:S05]  /*2400*/  @!P2 IMAD R75, R36, R77, R75 ;  /* 0x0000004d244ba224 */ /* 0x002fca00078e024b */
[----:B------:R-:W1:Y:S01]  /*2410*/  @!P2 LDC.64 R36, c[0x0][0x248] ;  /* 0x00009200ff24ab82 */ /* 0x000e620000000a00 */
[----:B------:R-:W-:-:S04]  /*2420*/  @!P2 IMAD R77, R38, R77, RZ ;  /* 0x0000004d264da224 */ /* 0x000fc800078e02ff */
[----:B------:R-:W-:-:S03]  /*2430*/  @!P2 IMAD R77, R77, R42, RZ ;  /* 0x0000002a4d4da224 */ /* 0x000fc600078e02ff */
[----:B------:R-:W2:Y:S02]  /*2440*/  @!P4 LDC R38, c[0x0][0x10] ;  /* 0x00000400ff26cb82 */ /* 0x000ea40000000800 */
[----:B------:R-:W-:-:S05]  /*2450*/  @!P2 SHF.L.U32 R77, R77, 0x1, RZ ;  /* 0x000000014d4da819 */ /* 0x000fca00000006ff */
[----:B-1----:R-:W-:Y:S01]  /*2460*/  @!P2 IMAD.WIDE R36, R77, 0x4, R36 ;  /* 0x000000044d24a825 */ /* 0x002fe200078e0224 */
[----:B------:R-:W-:-:S04]  /*2470*/  MOV R77, UR4 ;  /* 0x00000004004d7c02 */ /* 0x000fc80008000f00 */
[----:B------:R-:W-:Y:S01]  /*2480*/  @!P4 LOP3.LUT R77, R77, 0x1, RZ, 0xc0, !PT ;  /* 0x000000014d4dc812 */ /* 0x000fe200078ec0ff */
[----:B------:R-:W-:Y:S02]  /*2490*/  @!P2 IMAD.WIDE.U32 R36, R75, 0x8, R36 ;  /* 0x000000084b24a825 */ /* 0x000fe400078e0024 */
[----:B------:R-:W1:Y:S02]  /*24a0*/  @!P5 S2R R75, SR_CTAID.Y ;  /* 0x00000000004bd919 */ /* 0x000e640000002600 */
[-C--:B--2---:R-:W-:Y:S02]  /*24b0*/  @!P4 IMAD R41, R41, R38.reuse, R39 ;  /* 0x000000262929c224 */ /* 0x084fe400078e0227 */
[----:B------:R-:W-:Y:S01]  /*24c0*/  @!P4 IMAD R77, R77, R38, RZ ;  /* 0x000000264d4dc224 */ /* 0x000fe200078e02ff */
[----:B------:R-:W2:Y:S01]  /*24d0*/  @!P2 LDG.E.64 R36, desc[UR10][R36.64] ;  /* 0x0000000a2424a981 */ /* 0x000ea2000c1e1b00 */
[----:B------:R-:W3:Y:S02]  /*24e0*/  @!P4 LDC.64 R38, c[0x0][0x248] ;  /* 0x00009200ff26cb82 */ /* 0x000ee40000000a00 */
[----:B------:R-:W-:-:S05]  /*24f0*/  @!P4 IMAD R77, R77, R42, RZ ;  /* 0x0000002a4d4dc224 */ /* 0x000fca00078e02ff */
[----:B------:R-:W-:-:S05]  /*2500*/  @!P4 SHF.L.U32 R77, R77, 0x1, RZ ;  /* 0x000000014d4dc819 */ /* 0x000fca00000006ff */
[----:B---3--:R-:W-:Y:S02]  /*2510*/  @!P4 IMAD.WIDE R38, R77, 0x4, R38 ;  /* 0x000000044d26c825 */ /* 0x008fe400078e0226 */
[----:B------:R-:W1:Y:S02]  /*2520*/  @!P5 LDC R77, c[0x0][0x10] ;  /* 0x00000400ff4ddb82 */ /* 0x000e640000000800 */
[----:B------:R-:W-:-:S06]  /*2530*/  @!P4 IMAD.WIDE.U32 R38, R41, 0x8, R38 ;  /* 0x000000082926c825 */ /* 0x000fcc00078e0026 */
[----:B------:R-:W3:Y:S01]  /*2540*/  @!P4 LDG.E.64 R38, desc[UR10][R38.64] ;  /* 0x0000000a2626c981 */ /* 0x000ee2000c1e1b00 */
[----:B-1----:R-:W-:Y:S02]  /*2550*/  @!P5 IMAD R75, R40, R77, R75 ;  /* 0x0000004d284bd224 */ /* 0x002fe400078e024b */
[----:B------:R-:W1:Y:S01]  /*2560*/  @!P5 LDC.64 R40, c[0x0][0x248] ;  /* 0x00009200ff28db82 */ /* 0x000e620000000a00 */
[----:B0-----:R-:W-:Y:S01]  /*2570*/  @!P1 FADD.FTZ R32, R32, R34 ;  /* 0x0000002220209221 */ /* 0x001fe20000010000 */
[----:B------:R-:W-:-:S04]  /*2580*/  MOV R34, UR4 ;  /* 0x0000000400227c02 */ /* 0x000fc80008000f00 */
[----:B------:R-:W-:-:S05]  /*2590*/  @!P5 LOP3.LUT R34, R34, 0x1, RZ, 0xc0, !PT ;  /* 0x000000012222d812 */ /* 0x000fca00078ec0ff */
[----:B------:R-:W-:-:S04]  /*25a0*/  @!P5 IMAD R77, R34, R77, RZ ;  /* 0x0000004d224dd224 */ /* 0x000fc800078e02ff */
[----:B------:R-:W-:-:S05]  /*25b0*/  @!P5 IMAD R77, R77, R42, RZ ;  /* 0x0000002a4d4dd224 */ /* 0x000fca00078e02ff */
[----:B------:R-:W-:-:S05]  /*25c0*/  @!P5 SHF.L.U32 R77, R77, 0x1, RZ ;  /* 0x000000014d4dd819 */ /* 0x000fca00000006ff */
[----:B-1----:R-:W-:-:S04]  /*25d0*/  @!P5 IMAD.WIDE R40, R77, 0x4, R40 ;  /* 0x000000044d28d825 */ /* 0x002fc800078e0228 */
[----:B------:R-:W-:-:S06]  /*25e0*/  @!P5 IMAD.WIDE.U32 R40, R75, 0x8, R40 ;  /* 0x000000084b28d825 */ /* 0x000fcc00078e0028 */
[----:B------:R-:W4:Y:S01]  /*25f0*/  @!P5 LDG.E.64 R40, desc[UR10][R40.64] ;  /* 0x0000000a2828d981 */ /* 0x000f22000c1e1b00 */
[----:B------:R-:W-:Y:S01]  /*2600*/  IADD3 R69, R69, -0x4, RZ ;  /* 0xfffffffc45457810 */ /* 0x000fe20007ffe0ff */
[----:B------:R-:W-:-:S03]  /*2610*/  @!P1 FADD.FTZ R33, R33, R35 ;  /* 0x0000002321219221 */ /* 0x000fc60000010000 */
        /* <DEDUP_REMOVED lines=9> */
.L_x_2901:
        /* <DEDUP_REMOVED lines=19> */
.L_x_2904:
[----:B------:R-:W-:Y:S05]  /*27e0*/  BSYNC B0 ;  /* 0x0000000000007941 */ /* 0x000fea0003800000 */
.L_x_2903:
        /* <DEDUP_REMOVED lines=8> */
[----:B------:R-:W1:Y:S01]  /*2870*/  @!P2 S2R R41, SR_CTAID.Y ;  /* 0x000000000029a919 */ /* 0x000e620000002600 */
[----:B------:R-:W1:Y:S01]  /*2880*/  @!P2 LDC R39, c[0x0][0x10] ;  /* 0x00000400ff27ab82 */ /* 0x000e620000000800 */
[----:B------:R-:W-:-:S04]  /*2890*/  @!P2 LOP3.LUT R36, R36, 0x1, RZ, 0xc0, !PT ;  /* 0x000000012424a812 */ /* 0x000fc800078ec0ff */
[----:B------:R-:W2:Y:S01]  /*28a0*/  @!P1 S2R R40, SR_CTAID.Y ;  /* 0x0000000000289919 */ /* 0x000ea20000002600 */
[----:B------:R-:W-:Y:S02]  /*28b0*/  @!P1 LOP3.LUT R38, R38, 0x1, RZ, 0xc0, !PT ;  /* 0x0000000126269812 */ /* 0x000fe400078ec0ff */
[----:B------:R-:W3:Y:S01]  /*28c0*/  @!P1 LDC R69, c[0x0][0x10] ;  /* 0x00000400ff459b82 */ /* 0x000ee20000000800 */
[-C--:B-1----:R-:W-:Y:S02]  /*28d0*/  @!P2 IMAD R41, R34, R39.reuse, R41 ;  /* 0x000000272229a224 */ /* 0x082fe400078e0229 */
[----:B------:R-:W-:-:S05]  /*28e0*/  @!P2 IMAD R39, R36, R39, RZ ;  /* 0x000000272427a224 */ /* 0x000fca00078e02ff */
[----:B------:R-:W1:Y:S01]  /*28f0*/  @!P1 LDC.64 R34, c[0x0][0x248] ;  /* 0x00009200ff229b82 */ /* 0x000e620000000a00 */
[-C--:B---3--:R-:W-:Y:S02]  /*2900*/  @!P1 IMAD R75, R38, R69.reuse, RZ ;  /* 0x00000045264b9224 */ /* 0x088fe400078e02ff */
[-C--:B------:R-:W-:Y:S02]  /*2910*/  @!P2 IMAD R39, R39, R42.reuse, RZ ;  /* 0x0000002a2727a224 */ /* 0x080fe400078e02ff */
[----:B------:R-:W-:Y:S02]  /*2920*/  @!P1 IMAD R75, R75, R42, RZ ;  /* 0x0000002a4b4b9224 */ /* 0x000fe400078e02ff */
[----:B--2---:R-:W-:Y:S01]  /*2930*/  @!P1 IMAD R43, R43, R69, R40 ;  /* 0x000000452b2b9224 */ /* 0x004fe200078e0228 */
[----:B------:R-:W2:Y:S01]  /*2940*/  @!P2 LDC.64 R36, c[0x0][0x248] ;  /* 0x00009200ff24ab82 */ /* 0x000ea20000000a00 */
[----:B------:R-:W-:-:S05]  /*2950*/  @!P2 SHF.L.U32 R39, R39, 0x1, RZ ;  /* 0x000000012727a819 */ /* 0x000fca00000006ff */
[----:B--2---:R-:W-:Y:S01]  /*2960*/  @!P2 IMAD.WIDE R38, R39, 0x4, R36 ;  /* 0x000000042726a825 */ /* 0x004fe200078e0224 */
        /* <DEDUP_REMOVED lines=10> */
.L_x_2898:
[----:B------:R-:W-:Y:S01]  /*2a10*/  ULDC.64 UR14, c[0x0][0x218] ;  /* 0x00008600000e7ab9 */ /* 0x000fe20000000a00 */
[----:B------:R-:W-:Y:S01]  /*2a20*/  LOP3.LUT P1, RZ, R2, UR9, RZ, 0xfc, !PT ;  /* 0x0000000902ff7c12 */ /* 0x000fe2000f82fcff */
[----:B------:R-:W2:Y:S01]  /*2a30*/  S2UR UR8, SR_CgaCtaId ;  /* 0x00000000000879c3 */ /* 0x000ea20000008800 */
[----:B------:R-:W-:Y:S01]  /*2a40*/  ISETP.EQ.U32.AND P2, PT, RZ, UR14, PT ;  /* 0x0000000eff007c0c */ /* 0x000fe2000bf42070 */
[----:B------:R-:W-:Y:S01]  /*2a50*/  UMOV UR7, 0x400 ;  /* 0x0000040000077882 */ /* 0x000fe20000000000 */
[----:B-1----:R-:W-:Y:S02]  /*2a60*/  MOV R41, UR6 ;  /* 0x0000000600297c02 */ /* 0x002fe40008000f00 */
[----:B------:R-:W-:Y:S02]  /*2a70*/  ISETP.EQ.OR.EX P1, PT, RZ, UR15, P1, P2 ;  /* 0x0000000fff007c0c */ /* 0x000fe40008f22720 */
[----:B------:R-:W-:Y:S01]  /*2a80*/  IADD3 R39, R67, R68, RZ ;  /* 0x0000004443277210 */ /* 0x000fe20007ffe0ff */
[----:B------:R-:W1:Y:S08]  /*2a90*/  LDC.64 R36, c[0x0][0x228] ;  /* 0x00008a00ff247b82 */ /* 0x000e700000000a00 */
[----:B------:R-:W3:Y:S08]  /*2aa0*/  LDC.64 R34, c[0x0][0x230] ;  /* 0x00008c00ff227b82 */ /* 0x000ef00000000a00 */
[----:B------:R-:W4:Y:S01]  /*2ab0*/  @!P1 LDC.64 R42, c[0x0][0x218] ;  /* 0x00008600ff2a9b82 */ /* 0x000f220000000a00 */
[----:B--2---:R-:W-:-:S03]  /*2ac0*/  ULEA UR7, UR8, UR7, 0x18 ;  /* 0x0000000708077291 */ /* 0x004fc6000f8ec03f */
[----:B------:R-:W-:Y:S02]  /*2ad0*/  ULDC UR8, c[0x0][0x2a4] ;  /* 0x0000a90000087ab9 */ /* 0x000fe40000000800 */
[----:B------:R-:W-:Y:S01]  /*2ae0*/  @!P1 FMUL.FTZ R40, R32, UR8 ;  /* 0x0000000820289c20 */ /* 0x000fe20008410000 */
[----:B-1----:R-:W-:-:S03]  /*2af0*/  IMAD.WIDE R68, R39, 0x4, R36 ;  /* 0x0000000427447825 */ /* 0x002fc600078e0224 */
[----:B------:R-:W-:Y:S01]  /*2b00*/  @!P3 STS.64 [UR7+0xc8], R32 ;  /* 0x0000c820ff00b988 */ /* 0x000fe20008000a07 */
[----:B---3--:R-:W-:-:S04]  /*2b10*/  IMAD.WIDE R36, R39, 0x4, R34 ;  /* 0x0000000427247825 */ /* 0x008fc800078e0222 */
[----:B----4-:R-:W-:-:S04]  /*2b20*/  @!P1 IMAD.WIDE R42, R41, 0x8, R42 ;  /* 0x00000008292a9825 */ /* 0x010fc800078e022a */
[----:B------:R-:W-:-:S05]  /*2b30*/  @!P1 FMUL.FTZ R41, R33, UR8 ;  /* 0x0000000821299c20 */ /* 0x000fca0008410000 */
[----:B------:R-:W-:Y:S01]  /*2b40*/  @!P1 STG.E.64 desc[UR10][R42.64], R40 ;  /* 0x000000282a009986 */ /* 0x000fe2000c101b0a */
[----:B------:R-:W-:Y:S06]  /*2b50*/  BAR.SYNC.DEFER_BLOCKING 0x0 ;  /* 0x0000000000007b1d */ /* 0x000fec0000010000 */
[----:B------:R-:W2:Y:S04]  /*2b60*/  LDG.E.64 R34, desc[UR10][R68.64] ;  /* 0x0000000a44227981 */ /* 0x000ea8000c1e1b00 */
[----:B------:R-:W2:Y:S01]  /*2b70*/  LDG.E.64 R36, desc[UR10][R36.64] ;  /* 0x0000000a24247981 */ /* 0x000ea2000c1e1b00 */
[----:B------:R-:W-:-:S03]  /*2b80*/  ISETP.NE.AND P5, PT, RZ, UR12, PT ;  /* 0x0000000cff007c0c */ /* 0x000fc6000bfa5270 */
[----:B------:R-:W1:Y:S02]  /*2b90*/  LDS.64 R38, [UR7+0xc8] ;  /* 0x0000c807ff267984 */ /* 0x000e640008000a00 */
[----:B-1----:R-:W-:-:S05]  /*2ba0*/  FMUL.FTZ R38, R38, UR8 ;  /* 0x0000000826267c20 */ /* 0x002fca0008410000 */
[----:B------:R-:W-:-:S13]  /*2bb0*/  R2UR UR7, R38 ;  /* 0x00000000260772ca */ /* 0x000fda00000e0000 */
[----:B------:R-:W-:Y:S01]  /*2bc0*/  MOV R38, UR7 ;  /* 0x0000000700267c02 */ /* 0x000fe20008000f00 */
[----:B------:R-:W-:Y:S01]  /*2bd0*/  FADD.FTZ R22, R22, -UR7 ;  /* 0x8000000716167e21 */ /* 0x000fe20008010000 */
[----:B0-----:R-:W-:Y:S01]  /*2be0*/  FADD.FTZ R32, R23, -UR7 ;  /* 0x8000000717207e21 */ /* 0x001fe20008010000 */
[----:B------:R-:W-:Y:S01]  /*2bf0*/  FADD.FTZ R40, R20, -UR7 ;  /* 0x8000000714287e21 */ /* 0x000fe20008010000 */
[----:B------:R-:W-:Y:S01]  /*2c00*/  FADD.FTZ R41, R21, -UR7 ;  /* 0x8000000715297e21 */ /* 0x000fe20008010000 */
        /* <DEDUP_REMOVED lines=26> */
.L_x_2905:
        /* <DEDUP_REMOVED lines=13> */
.L_x_2907:
[----:B------:R-:W-:Y:S05]  /*2e80*/  BSYNC B0 ;  /* 0x0000000000007941 */ /* 0x000fea0003800000 */
.L_x_2906:
[C---:B0-----:R-:W-:Y:S01]  /*2e90*/  IADD3 R32, R66.reuse, 0x80, RZ ;  /* 0x0000008042207810 */ /* 0x041fe20007ffe0ff */
[----:B------:R-:W-:Y:S01]  /*2ea0*/  ULDC.64 UR14, c[0x0][0x278] ;  /* 0x00009e00000e7ab9 */ /* 0x000fe20000000a00 */
[----:B------:R-:W-:Y:S01]  /*2eb0*/  IADD3 R33, R66, 0xa0, RZ ;  /* 0x000000a042217810 */ /* 0x000fe20007ffe0ff */
[----:B------:R-:W-:Y:S01]  /*2ec0*/  FMUL.FTZ R21, R40, UR8 ;  /* 0x0000000828157c20 */ /* 0x000fe20008410000 */
[----:B------:R-:W-:Y:S01]  /*2ed0*/  ISETP.GE.U32.AND P6, PT, R65, UR14, PT ;  /* 0x0000000e41007c0c */ /* 0x000fe2000bfc6070 */
[----:B------:R-:W-:Y:S01]  /*2ee0*/  FMUL.FTZ R22, R41, UR8 ;  /* 0x0000000829167c20 */ /* 0x000fe20008410000 */
[----:B------:R-:W-:Y:S01]  /*2ef0*/  ISETP.GE.U32.AND P1, PT, R64, UR14, PT ;  /* 0x0000000e40007c0c */ /* 0x000fe2000bf26070 */
[----:B------:R-:W-:Y:S01]  /*2f00*/  FFMA.FTZ R20, R34, R21, R36 ;  /* 0x0000001522147223 */ /* 0x000fe20000010024 */
[----:B------:R-:W-:Y:S01]  /*2f10*/  ISETP.GE.U32.AND P2, PT, R63, UR14, PT ;  /* 0x0000000e3f007c0c */ /* 0x000fe2000bf46070 */
[----:B------:R-:W-:Y:S01]  /*2f20*/  FADD.FTZ R40, R24, -UR7 ;  /* 0x8000000718287e21 */ /* 0x000fe20008010000 */
[----:B------:R-:W-:Y:S01]  /*2f30*/  ISETP.GE.U32.AND P3, PT, R32, UR14, PT ;  /* 0x0000000e20007c0c */ /* 0x000fe2000bf66070 */
[----:B------:R-:W-:Y:S01]  /*2f40*/  FADD.FTZ R41, R25, -UR7 ;  /* 0x8000000719297e21 */ /* 0x000fe20008010000 */
[----:B------:R-:W-:Y:S01]  /*2f50*/  ISETP.GE.U32.AND P4, PT, R33, UR14, PT ;  /* 0x0000000e21007c0c */ /* 0x000fe2000bf86070 */
[----:B------:R-:W-:Y:S01]  /*2f60*/  FFMA.FTZ R21, R35, R22, R37 ;  /* 0x0000001623157223 */ /* 0x000fe20000010025 */
[----:B------:R-:W-:-:S02]  /*2f70*/  SHF.R.S32.HI R38, RZ, 0x1f, R32 ;  /* 0x0000001fff267819 */ /* 0x000fc40000011420 */
[----:B------:R-:W-:Y:S02]  /*2f80*/  SHF.R.S32.HI R39, RZ, 0x1f, R33 ;  /* 0x0000001fff277819 */ /* 0x000fe40000011421 */
[----:B------:R-:W-:Y:S02]  /*2f90*/  ISETP.GE.AND.EX P6, PT, R3, UR15, PT, P6 ;  /* 0x0000000f03007c0c */ /* 0x000fe4000bfc6360 */
[----:B------:R-:W-:Y:S02]  /*2fa0*/  ISETP.GE.AND.EX P1, PT, R5, UR15, PT, P1 ;  /* 0x0000000f05007c0c */ /* 0x000fe4000bf26310 */
[----:B------:R-:W-:Y:S02]  /*2fb0*/  ISETP.GE.AND.EX P2, PT, R51, UR15, PT, P2 ;  /* 0x0000000f33007c0c */ /* 0x000fe4000bf46320 */
[----:B------:R-:W-:Y:S02]  /*2fc0*/  ISETP.GE.AND.EX P3, PT, R38, UR15, PT, P3 ;  /* 0x0000000f26007c0c */ /* 0x000fe4000bf66330 */
[----:B------:R-:W-:-:S02]  /*2fd0*/  ISETP.GE.AND.EX P4, PT, R39, UR15, PT, P4 ;  /* 0x0000000f27007c0c */ /* 0x000fc4000bf86340 */
[C---:B------:R-:W-:Y:S02]  /*2fe0*/  ISETP.GT.U32.OR P6, PT, R2.reuse, 0x29f, P6 ;  /* 0x0000029f0200780c */ /* 0x040fe400037c4470 */
        /* <DEDUP_REMOVED lines=15> */
.L_x_2908:
        /* <DEDUP_REMOVED lines=13> */
.L_x_2910:
[----:B------:R-:W-:Y:S05]  /*31b0*/  BSYNC B0 ;  /* 0x0000000000007941 */ /* 0x000fea0003800000 */
.L_x_2909:
[----:B------:R-:W-:Y:S01]  /*31c0*/  FMUL.FTZ R3, R40, UR8 ;  /* 0x0000000828037c20 */ /* 0x000fe20008410000 */
[----:B------:R-:W-:Y:S01]  /*31d0*/  FMUL.FTZ R22, R41, UR8 ;  /* 0x0000000829167c20 */ /* 0x000fe20008410000 */
[----:B------:R-:W-:Y:S01]  /*31e0*/  FADD.FTZ R26, R26, -UR7 ;  /* 0x800000071a1a7e21 */ /* 0x000fe20008010000 */
[----:B------:R-:W-:Y:S01]  /*31f0*/  FADD.FTZ R27, R27, -UR7 ;  /* 0x800000071b1b7e21 */ /* 0x000fe20008010000 */
        /* <DEDUP_REMOVED lines=13> */
.L_x_2911:
        /* <DEDUP_REMOVED lines=13> */
.L_x_2913:
[----:B------:R-:W-:Y:S05]  /*33a0*/  BSYNC B0 ;  /* 0x0000000000007941 */ /* 0x000fea0003800000 */
.L_x_2912:
[----:B0-----:R-:W-:Y:S01]  /*33b0*/  FMUL.FTZ R21, R26, UR8 ;  /* 0x000000081a157c20 */ /* 0x001fe20008410000 */
[----:B------:R-:W-:Y:S01]  /*33c0*/  FMUL.FTZ R20, R27, UR8 ;  /* 0x000000081b147c20 */ /* 0x000fe20008410000 */
[----:B------:R-:W-:Y:S01]  /*33d0*/  FADD.FTZ R3, R6, -UR7 ;  /* 0x8000000706037e21 */ /* 0x000fe20008010000 */
[----:B------:R-:W-:Y:S01]  /*33e0*/  FADD.FTZ R5, R7, -UR7 ;  /* 0x8000000707057e21 */ /* 0x000fe20008010000 */
        /* <DEDUP_REMOVED lines=13> */
.L_x_2914:
        /* <DEDUP_REMOVED lines=13> */
.L_x_2916:
[----:B------:R-:W-:Y:S05]  /*3590*/  BSYNC B0 ;  /* 0x0000000000007941 */ /* 0x000fea0003800000 */
.L_x_2915:
[----:B------:R-:W-:Y:S01]  /*35a0*/  FMUL.FTZ R3, R3, UR8 ;  /* 0x0000000803037c20 */ /* 0x000fe20008410000 */
[----:B------:R-:W-:Y:S01]  /*35b0*/  FMUL.FTZ R20, R5, UR8 ;  /* 0x0000000805147c20 */ /* 0x000fe20008410000 */
[----:B0-----:R-:W-:Y:S01]  /*35c0*/  FADD.FTZ R22, R18, -UR7 ;  /* 0x8000000712167e21 */ /* 0x001fe20008010000 */
        /* <DEDUP_REMOVED lines=14> */
.L_x_2917:
        /* <DEDUP_REMOVED lines=13> */
.L_x_2919:
[----:B------:R-:W-:Y:S05]  /*3780*/  BSYNC B0 ;  /* 0x0000000000007941 */ /* 0x000fea0003800000 */
.L_x_2918:
        /* <DEDUP_REMOVED lines=17> */
.L_x_2920:
[----:B------:R-:W-:Y:S04]  /*38a0*/  BSSY B0, `(.L_x_2921) ;  /* 0x000000d000007945 */ /* 0x000fe80003800000 */
[----:B------:R-:W-:Y:S05]  /*38b0*/  @P4 BRA `(.L_x_2922) ;  /* 0x00000000002c4947 */ /* 0x000fea0003800000 */
[----:B------:R-:W-:Y:S01]  /*38c0*/  ULDC.64 UR16, c[0x0][0x270] ;  /* 0x00009c0000107ab9 */ /* 0x000fe20000000a00 */
[----:B------:R-:W-:Y:S01]  /*38d0*/  MOV R8, R70 ;  /* 0x0000004600087202 */ /* 0x000fe20000000f00 */
        /* <DEDUP_REMOVED lines=9> */
.L_x_2922:
[----:B------:R-:W-:Y:S05]  /*3970*/  BSYNC B0 ;  /* 0x0000000000007941 */ /* 0x000fea0003800000 */
.L_x_2921:
[----:B------:R-:W-:Y:S01]  /*3980*/  IADD3 R25, R66, 0xc0, RZ ;  /* 0x000000c042197810 */ /* 0x000fe20007ffe0ff */
[----:B------:R-:W-:Y:S01]  /*3990*/  FMUL.FTZ R21, R21, UR8 ;  /* 0x0000000815157c20 */ /* 0x000fe20008410000 */
[----:B0-----:R-:W-:Y:S01]  /*39a0*/  SHF.R.S32.HI R19, RZ, 0x1f, R62 ;  /* 0x0000001fff137819 */ /* 0x001fe2000001143e */
[----:B------:R-:W-:Y:S01]  /*39b0*/  FMUL.FTZ R20, R20, UR8 ;  /* 0x0000000814147c20 */ /* 0x000fe20008410000 */
[----:B------:R-:W-:Y:S01]  /*39c0*/  SHF.R.S32.HI R18, RZ, 0x1f, R61 ;  /* 0x0000001fff127819 */ /* 0x000fe2000001143d */
[----:B------:R-:W-:Y:S01]  /*39d0*/  FADD.FTZ R22, R16, -UR7 ;  /* 0x8000000710167e21 */ /* 0x000fe20008010000 */
[----:B------:R-:W-:Y:S01]  /*39e0*/  SHF.R.S32.HI R5, RZ, 0x1f, R60 ;  /* 0x0000001fff057819 */ /* 0x000fe2000001143c */
[----:B------:R-:W-:Y:S01]  /*39f0*/  FADD.FTZ R23, R17, -UR7 ;  /* 0x8000000711177e21 */ /* 0x000fe20008010000 */
[----:B------:R-:W-:Y:S01]  /*3a00*/  SHF.R.S32.HI R3, RZ, 0x1f, R59 ;  /* 0x0000001fff037819 */ /* 0x000fe2000001143b */
[----:B------:R-:W-:Y:S01]  /*3a10*/  FFMA.FTZ R6, R34, R21, R36 ;  /* 0x0000001522067223 */ /* 0x000fe20000010024 */
[----:B------:R-:W-:Y:S01]  /*3a20*/  ISETP.GE.U32.AND P6, PT, R25, UR14, PT ;  /* 0x0000000e19007c0c */ /* 0x000fe2000bfc6070 */
[----:B------:R-:W-:Y:S01]  /*3a30*/  FFMA.FTZ R7, R35, R20, R37 ;  /* 0x0000001423077223 */ /* 0x000fe20000010025 */
[----:B------:R-:W-:-:S02]  /*3a40*/  ISETP.GE.U32.AND P1, PT, R62, UR14, PT ;  /* 0x0000000e3e007c0c */ /* 0x000fc4000bf26070 */
[----:B------:R-:W-:Y:S02]  /*3a50*/  SHF.R.S32.HI R24, RZ, 0x1f, R25 ;  /* 0x0000001fff187819 */ /* 0x000fe40000011419 */
[----:B------:R-:W-:Y:S02]  /*3a60*/  ISETP.GE.U32.AND P2, PT, R61, UR14, PT ;  /* 0x0000000e3d007c0c */ /* 0x000fe4000bf46070 */
[----:B------:R-:W-:Y:S02]  /*3a70*/  ISETP.GE.U32.AND P3, PT, R60, UR14, PT ;  /* 0x0000000e3c007c0c */ /* 0x000fe4000bf66070 */
[----:B------:R-:W-:Y:S02]  /*3a80*/  ISETP.GE.U32.AND P4, PT, R59, UR14, PT ;  /* 0x0000000e3b007c0c */ /* 0x000fe4000bf86070 */
[----:B------:R-:W-:Y:S02]  /*3a90*/  ISETP.GE.AND.EX P6, PT, R24, UR15, PT, P6 ;  /* 0x0000000f18007c0c */ /* 0x000fe4000bfc6360 */
        /* <DEDUP_REMOVED lines=20> */
.L_x_2923:
        /* <DEDUP_REMOVED lines=13> */
.L_x_2925:
[----:B------:R-:W-:Y:S05]  /*3cb0*/  BSYNC B0 ;  /* 0x0000000000007941 */ /* 0x000fea0003800000 */
.L_x_2924:
        /* <DEDUP_REMOVED lines=17> */
.L_x_2926:
        /* <DEDUP_REMOVED lines=13> */
.L_x_2928:
[----:B------:R-:W-:Y:S05]  /*3ea0*/  BSYNC B0 ;  /* 0x0000000000007941 */ /* 0x000fea0003800000 */
.L_x_2927:
        /* <DEDUP_REMOVED lines=17> */
.L_x_2929:
        /* <DEDUP_REMOVED lines=13> */
.L_x_2931:
[----:B------:R-:W-:Y:S05]  /*4090*/  BSYNC B0 ;  /* 0x0000000000007941 */ /* 0x000fea0003800000 */
.L_x_2930:
        /* <DEDUP_REMOVED lines=17> */
.L_x_2932:
        /* <DEDUP_REMOVED lines=13> */
.L_x_2934:
[----:B------:R-:W-:Y:S05]  /*4280*/  BSYNC B0 ;  /* 0x0000000000007941 */ /* 0x000fea0003800000 */
.L_x_2933:
[----:B------:R-:W-:Y:S01]  /*4290*/  FMUL.FTZ R13, R13, UR8 ;  /* 0x000000080d0d7c20 */ /* 0x000fe20008410000 */
[----:B------:R-:W-:Y:S01]  /*42a0*/  FMUL.FTZ R14, R14, UR8 ;  /* 0x000000080e0e7c20 */ /* 0x000fe20008410000 */
[----:B------:R-:W-:Y:S02]  /*42b0*/  SHF.R.S32.HI R16, RZ, 0x1f, R58 ;  /* 0x0000001fff107819 */ /* 0x000fe4000001143a */
[----:B------:R-:W-:Y:S01]  /*42c0*/  SHF.R.S32.HI R5, RZ, 0x1f, R56 ;  /* 0x0000001fff057819 */ /* 0x000fe20000011438 */
        /* <DEDUP_REMOVED lines=13> */
.L_x_2935:
        /* <DEDUP_REMOVED lines=13> */
.L_x_2937:
[----:B------:R-:W-:Y:S05]  /*4470*/  BSYNC B0 ;  /* 0x0000000000007941 */ /* 0x000fea0003800000 */
.L_x_2936:
[----:B------:R-:W-:Y:S01]  /*4480*/  FADD.FTZ R28, R28, -UR7 ;  /* 0x800000071c1c7e21 */ /* 0x000fe20008010000 */
[----:B------:R-:W-:Y:S01]  /*4490*/  FADD.FTZ R30, R30, -UR7 ;  /* 0x800000071e1e7e21 */ /* 0x000fe20008010000 */
[----:B------:R-:W-:Y:S01]  /*44a0*/  FADD.FTZ R44, R44, -UR7 ;  /* 0x800000072c2c7e21 */ /* 0x000fe20008010000 */
[----:B------:R-:W-:Y:S01]  /*44b0*/  FADD.FTZ R46, R46, -UR7 ;  /* 0x800000072e2e7e21 */ /* 0x000fe20008010000 */
[----:B------:R-:W-:Y:S01]  /*44c0*/  FADD.FTZ R48, R48, -UR7 ;  /* 0x8000000730307e21 */ /* 0x000fe20008010000 */
[----:B------:R-:W-:Y:S01]  /*44d0*/  SHF.R.S32.HI R3, RZ, 0x1f, R50 ;  /* 0x0000001fff037819 */ /* 0x000fe20000011432 */
[----:B------:R-:W-:Y:S01]  /*44e0*/  FADD.FTZ R29, R29, -UR7 ;  /* 0x800000071d1d7e21 */ /* 0x000fe20008010000 */
[----:B------:R-:W-:Y:S01]  /*44f0*/  ISETP.GE.U32.AND P6, PT, R58, UR14, PT ;  /* 0x0000000e3a007c0c */ /* 0x000fe2000bfc6070 */
        /* <DEDUP_REMOVED lines=8> */
[----:B0-----:R-:W-:Y:S01]  /*4580*/  FMUL.FTZ R7, R28, UR8 ;  /* 0x000000081c077c20 */ /* 0x001fe20008410000 */
[----:B------:R-:W-:Y:S01]  /*4590*/  FMUL.FTZ R9, R30, UR8 ;  /* 0x000000081e097c20 */ /* 0x000fe20008410000 */
[----:B------:R-:W-:Y:S01]  /*45a0*/  FMUL.FTZ R11, R44, UR8 ;  /* 0x000000082c0b7c20 */ /* 0x000fe20008410000 */
        /* <DEDUP_REMOVED lines=12> */
[C-C-:B------:R-:W-:Y:S01]  /*4670*/  FFMA.FTZ R14, R34.reuse, R7, R36.reuse ;  /* 0x00000007220e7223 */ /* 0x140fe20000010024 */
[C-C-:B------:R-:W-:Y:S01]  /*4680*/  FFMA.FTZ R12, R34.reuse, R9, R36.reuse ;  /* 0x00000009220c7223 */ /* 0x140fe20000010024 */
[C-C-:B------:R-:W-:Y:S01]  /*4690*/  FFMA.FTZ R10, R34.reuse, R11, R36.reuse ;  /* 0x0000000b220a7223 */ /* 0x140fe20000010024 */
[C-C-:B------:R-:W-:Y:S01]  /*46a0*/  FFMA.FTZ R8, R34.reuse, R13, R36.reuse ;  /* 0x0000000d22087223 */ /* 0x140fe20000010024 */
[----:B------:R-:W-:Y:S01]  /*46b0*/  FFMA.FTZ R6, R34, R15, R36 ;  /* 0x0000000f22067223 */ /* 0x000fe20000010024 */
[C---:B------:R-:W-:Y:S01]  /*46c0*/  ISETP.GT.U32.OR P6, PT, R2.reuse, 0x29f, P6 ;  /* 0x0000029f0200780c */ /* 0x040fe200037c4470 */
[C-C-:B------:R-:W-:Y:S01]  /*46d0*/  FFMA.FTZ R13, R35.reuse, R20, R37.reuse ;  /* 0x00000014230d7223 */ /* 0x140fe20000010025 */
[C---:B------:R-:W-:Y:S01]  /*46e0*/  ISETP.GT.U32.OR P1, PT, R2.reuse, 0x29f, P1 ;  /* 0x0000029f0200780c */ /* 0x040fe20000f24470 */
[C-C-:B------:R-:W-:Y:S01]  /*46f0*/  FFMA.FTZ R11, R35.reuse, R22, R37.reuse ;  /* 0x00000016230b7223 */ /* 0x140fe20000010025 */
[C---:B------:R-:W-:Y:S01]  /*4700*/  ISETP.GT.U32.OR P2, PT, R2.reuse, 0x29f, P2 ;  /* 0x0000029f0200780c */ /* 0x040fe20001744470 */
[C-C-:B------:R-:W-:Y:S01]  /*4710*/  FFMA.FTZ R9, R35.reuse, R24, R37.reuse ;  /* 0x0000001823097223 */ /* 0x140fe20000010025 */
[C---:B------:R-:W-:Y:S01]  /*4720*/  ISETP.GT.U32.OR P3, PT, R2.reuse, 0x29f, P3 ;  /* 0x0000029f0200780c */ /* 0x040fe20001f64470 */
[C-C-:B------:R-:W-:Y:S01]  /*4730*/  FFMA.FTZ R7, R35.reuse, R26, R37.reuse ;  /* 0x0000001a23077223 */ /* 0x140fe20000010025 */
        /* <DEDUP_REMOVED lines=13> */
.L_x_2938:
        /* <DEDUP_REMOVED lines=13> */
.L_x_2940:
[----:B------:R-:W-:Y:S05]  /*48e0*/  BSYNC B0 ;  /* 0x0000000000007941 */ /* 0x000fea0003800000 */
.L_x_2939:
        /* <DEDUP_REMOVED lines=11> */
.L_x_2941:
        /* <DEDUP_REMOVED lines=13> */
.L_x_2943:
[----:B------:R-:W-:Y:S05]  /*4a70*/  BSYNC B0 ;  /* 0x0000000000007941 */ /* 0x000fea0003800000 */
.L_x_2942:
[----:B------:R-:W-:Y:S05]  /*4a80*/  @!P5 BRA `(.L_x_2944) ;  /* 0x000000000028d947 */ /* 0x000fea0003800000 */
        /* <DEDUP_REMOVED lines=10> */
.L_x_2944:
[----:B------:R-:W-:Y:S04]  /*4b30*/  BSSY B0, `(.L_x_2945) ;  /* 0x000000d000007945 */ /* 0x000fe80003800000 */
[----:B------:R-:W-:Y:S05]  /*4b40*/  @P2 BRA `(.L_x_2946) ;  /* 0x00000000002c2947 */ /* 0x000fea0003800000 */
[----:B------:R-:W-:Y:S01]  /*4b50*/  ULDC.64 UR14, c[0x0][0x270] ;  /* 0x00009c00000e7ab9 */ /* 0x000fe20000000a00 */
[----:B-1----:R-:W-:Y:S01]  /*4b60*/  MOV R12, R70 ;  /* 0x00000046000c7202 */ /* 0x002fe20000000f00 */
[----:B------:R-:W-:Y:S01]  /*4b70*/  IMAD R53, R53, UR14, RZ ;  /* 0x0000000e35357c24 */ /* 0x000fe2000f8e02ff */
[----:B------:R-:W-:-:S03]  /*4b80*/  MOV R13, R73 ;  /* 0x00000049000d7202 */ /* 0x000fc60000000f00 */
[C---:B------:R-:W-:Y:S02]  /*4b90*/  IMAD R53, R54.reuse, UR15, R53 ;  /* 0x0000000f36357c24 */ /* 0x040fe4000f8e0235 */
[----:B0-----:R-:W-:Y:S01]  /*4ba0*/  IMAD.WIDE.U32 R14, R54, UR14, R12 ;  /* 0x0000000e360e7c25 */ /* 0x001fe2000f8e000c */
[----:B------:R-:W-:Y:S02]  /*4bb0*/  ULDC.64 UR14, c[0x0][0x210] ;  /* 0x00008400000e7ab9 */ /* 0x000fe40000000a00 */
[----:B------:R-:W-:Y:S02]  /*4bc0*/  LEA R12, P1, R14, UR14, 0x2 ;  /* 0x0000000e0e0c7c11 */ /* 0x000fe4000f8210ff */
[----:B------:R-:W-:-:S04]  /*4bd0*/  IADD3 R53, R15, R53, RZ ;  /* 0x000000350f357210 */ /* 0x000fc80007ffe0ff */
[----:B------:R-:W-:-:S05]  /*4be0*/  LEA.HI.X R13, R14, UR15, R53, 0x2, P1 ;  /* 0x0000000f0e0d7c11 */ /* 0x000fca00088f1435 */
[----:B------:R2:W-:Y:S02]  /*4bf0*/  STG.E.64 desc[UR10][R12.64], R10 ;  /* 0x0000000a0c007986 */ /* 0x0005e4000c101b0a */
.L_x_2946:
[----:B------:R-:W-:Y:S05]  /*4c00*/  BSYNC B0 ;  /* 0x0000000000007941 */ /* 0x000fea0003800000 */
.L_x_2945:
        /* <DEDUP_REMOVED lines=11> */
.L_x_2947:
[----:B------:R-:W-:Y:S04]  /*4cc0*/  BSSY B0, `(.L_x_2948) ;  /* 0x000000d000007945 */ /* 0x000fe80003800000 */
[----:B------:R-:W-:Y:S05]  /*4cd0*/  @P3 BRA `(.L_x_2949) ;  /* 0x00000000002c3947 */ /* 0x000fea0003800000 */
[----:B------:R-:W-:Y:S01]  /*4ce0*/  ULDC.64 UR14, c[0x0][0x270] ;  /* 0x00009c00000e7ab9 */ /* 0x000fe20000000a00 */
[----:B--2---:R-:W-:Y:S01]  /*4cf0*/  MOV R10, R70 ;  /* 0x00000046000a7202 */ /* 0x004fe20000000f00 */
[----:B------:R-:W-:Y:S01]  /*4d00*/  IMAD R55, R55, UR14, RZ ;  /* 0x0000000e37377c24 */ /* 0x000fe2000f8e02ff */
[----:B------:R-:W-:-:S03]  /*4d10*/  MOV R11, R73 ;  /* 0x00000049000b7202 */ /* 0x000fc60000000f00 */
[C---:B------:R-:W-:Y:S02]  /*4d20*/  IMAD R55, R52.reuse, UR15, R55 ;  /* 0x0000000f34377c24 */ /* 0x040fe4000f8e0237 */
[----:B-1----:R-:W-:Y:S01]  /*4d30*/  IMAD.WIDE.U32 R12, R52, UR14, R10 ;  /* 0x0000000e340c7c25 */ /* 0x002fe2000f8e000a */
[----:B------:R-:W-:Y:S02]  /*4d40*/  ULDC.64 UR14, c[0x0][0x210] ;  /* 0x00008400000e7ab9 */ /* 0x000fe40000000a00 */
[----:B------:R-:W-:Y:S02]  /*4d50*/  LEA R10, P1, R12, UR14, 0x2 ;  /* 0x0000000e0c0a7c11 */ /* 0x000fe4000f8210ff */
[----:B------:R-:W-:-:S04]  /*4d60*/  IADD3 R55, R13, R55, RZ ;  /* 0x000000370d377210 */ /* 0x000fc80007ffe0ff */
[----:B------:R-:W-:-:S05]  /*4d70*/  LEA.HI.X R11, R12, UR15, R55, 0x2, P1 ;  /* 0x0000000f0c0b7c11 */ /* 0x000fca00088f1437 */
[----:B------:R3:W-:Y:S02]  /*4d80*/  STG.E.64 desc[UR10][R10.64], R8 ;  /* 0x000000080a007986 */ /* 0x0007e4000c101b0a */
.L_x_2949:
[----:B------:R-:W-:Y:S05]  /*4d90*/  BSYNC B0 ;  /* 0x0000000000007941 */ /* 0x000fea0003800000 */
.L_x_2948:
[----:B------:R-:W-:Y:S05]  /*4da0*/  @!P5 BRA `(.L_x_2950) ;  /* 0x000000000028d947 */ /* 0x000fea0003800000 */
[----:B------:R-:W-:Y:S01]  /*4db0*/  FMUL.FTZ R5, R6, -1.4426950216293334961 ;  /* 0xbfb8aa3b06057820 */ /* 0x000fe20000410000 */
[----:B--23--:R-:W-:-:S05]  /*4dc0*/  FMUL.FTZ R10, R7, -1.4426950216293334961 ;  /* 0xbfb8aa3b070a7820 */ /* 0x00cfca0000410000 */
[----:B------:R-:W2:Y:S08]  /*4dd0*/  MUFU.EX2 R5, R5 ;  /* 0x0000000500057308 */ /* 0x000eb00000000800 */
[----:B------:R-:W3:Y:S01]  /*4de0*/  MUFU.EX2 R10, R10 ;  /* 0x0000000a000a7308 */ /* 0x000ee20000000800 */
[----:B--2---:R-:W-:-:S07]  /*4df0*/  FADD.FTZ R8, R5, 1 ;  /* 0x3f80000005087421 */ /* 0x004fce0000010000 */
[----:B------:R-:W2:Y:S01]  /*4e00*/  MUFU.RCP R9, R8 ;  /* 0x0000000800097308 */ /* 0x000ea20000001000 */
[----:B---3--:R-:W-:-:S07]  /*4e10*/  FADD.FTZ R11, R10, 1 ;  /* 0x3f8000000a0b7421 */ /* 0x008fce0000010000 */
[----:B-1----:R-:W1:Y:S01]  /*4e20*/  MUFU.RCP R12, R11 ;  /* 0x0000000b000c7308 */ /* 0x002e620000001000 */
[----:B--2---:R-:W-:Y:S01]  /*4e30*/  FMUL.FTZ R6, R6, R9 ;  /* 0x0000000906067220 */ /* 0x004fe20000410000 */
[----:B-1----:R-:W-:-:S07]  /*4e40*/  FMUL.FTZ R7, R7, R12 ;  /* 0x0000000c07077220 */ /* 0x002fce0000410000 */
.L_x_2950:
        /* <DEDUP_REMOVED lines=8> */
[----:B---3--:R-:W-:Y:S02]  /*4ed0*/  LEA R8, P1, R70, UR14, 0x2 ;  /* 0x0000000e46087c11 */ /* 0x008fe4000f8210ff */
[----:B------:R-:W-:-:S04]  /*4ee0*/  IADD3 R3, R71, R3, RZ ;  /* 0x0000000347037210 */ /* 0x000fc80007ffe0ff */
[----:B------:R-:W-:-:S05]  /*4ef0*/  LEA.HI.X R9, R70, UR15, R3, 0x2, P1 ;  /* 0x0000000f46097c11 */ /* 0x000fca00088f1403 */
[----:B------:R4:W-:Y:S02]  /*4f00*/  STG.E.64 desc[UR10][R8.64], R6 ;  /* 0x0000000608007986 */ /* 0x0009e4000c101b0a */
.L_x_2952:
[----:B------:R-:W-:Y:S05]  /*4f10*/  BSYNC B0 ;  /* 0x0000000000007941 */ /* 0x000fea0003800000 */
.L_x_2951:
[----:B------:R-:W-:Y:S01]  /*4f20*/  ULDC UR7, c[0x0][0x10] ;  /* 0x0000040000077ab9 */ /* 0x000fe20000000800 */
[----:B------:R-:W-:Y:S02]  /*4f30*/  UIADD3 UR4, UR4, 0x1, URZ ;  /* 0x0000000104047890 */ /* 0x000fe4000fffe03f */
[----:B------:R-:W-:-:S04]  /*4f40*/  UIADD3 UR6, UR7, UR6, URZ ;  /* 0x0000000607067290 */ /* 0x000fc8000fffe03f */
[----:B------:R-:W-:-:S06]  /*4f50*/  UISETP.GE.AND UP0, UPT, UR6, UR5, UPT ;  /* 0x000000050600728c */ /* 0x000fcc000bf06270 */
[----:B------:R-:W-:-:S13]  /*4f60*/  PLOP3.LUT P1, PT, PT, PT, UP0, 0x80, 0x0 ;  /* 0x000000000000781c */ /* 0x000fda0003f2f008 */
[----:B------:R-:W-:Y:S05]  /*4f70*/  @!P1 BRA `(.L_x_2953) ;  /* 0xffffffb000d89947 */ /* 0x000fea000383ffff */
[----:B------:R-:W-:Y:S05]  /*4f80*/  EXIT ;  /* 0x000000000000794d */ /* 0x000fea0003800000 */
.L_x_2954:
        /* <DEDUP_REMOVED lines=15> */
.L_x_3287:


//--------------------- .text._Z35group_norm_nhwc_fwd_one_pass_kernelI11Fp32IOBf16WLi64ELi42ELi672EEv26Group_norm_nhwc_fwd_params --------------------------
	.section	.text._Z35group_norm_nhwc_fwd_one_pass_kernelI11Fp32IOBf16WLi64ELi42ELi672EEv26Group_norm_nhwc_fwd_params,"ax",@progbits
	.align	128
        .global         _Z35group_norm_nhwc_fwd_one_pass_kernelI11Fp32IOBf16WLi64ELi42ELi672EEv26Group_norm_nhwc_fwd_params
        .type           _Z35group_norm_nhwc_fwd_one_pass_kernelI11Fp32IOBf16WLi64ELi42ELi672EEv26Group_norm_nhwc_fwd_params,@function
        .size           _Z35group_norm_nhwc_fwd_one_pass_kernelI11Fp32IOBf16WLi64ELi42ELi672EEv26Group_norm_nhwc_fwd_params,(.L_x_3288 - _Z35group_norm_nhwc_fwd_one_pass_kernelI11Fp32IOBf16WLi64ELi42ELi672EEv26Group_norm_nhwc_fwd_params)
        .other          _Z35group_norm_nhwc_fwd_one_pass_kernelI11Fp32IOBf16WLi64ELi42ELi672EEv26Group_norm_nhwc_fwd_params,@"STO_CUDA_ENTRY STV_DEFAULT"
_Z35group_norm_nhwc_fwd_one_pass_kernelI11Fp32IOBf16WLi64ELi42ELi672EEv26Group_norm_nhwc_fwd_params:
.text._Z35group_norm_nhwc_fwd_one_pass_kernelI11Fp32IOBf16WLi64ELi42ELi672EEv26Group_norm_nhwc_fwd_params:
        /* <DEDUP_REMOVED lines=30> */
.L_x_2970:
        /* <DEDUP_REMOVED lines=170> */
.L_x_2956:
[----:B------:R-:W-:Y:S05]  /*0c80*/  BSYNC B0 ;  /* 0x0000000000007941 */ /* 0x000fea0003800000 */
.L_x_2955:
        /* <DEDUP_REMOVED lines=28> */
.L_x_2959:
[----:B-1----:R-:W2:Y:S04]  /*0e50*/  LDG.E.STRONG.GPU R10, desc[UR8][R8.64] ;  /* 0x00000008080a7981 */ /* 0x002ea8000c1ef900 */
[----:B--2---:R-:W-:Y:S01]  /*0e60*/  CCTL.IVALL ;  /* 0x00000000ff00798f */ /* 0x004fe20002000000 */
[----:B------:R-:W-:Y:S05]  /*0e70*/  YIELD ;  /* 0x0000000000007946 */ /* 0x000fea0003800000 */
[----:B------:R-:W-:-:S13]  /*0e80*/  ISETP.NE.AND P1, PT, R10, R13, PT ;  /* 0x0000000d0a00720c */ /* 0x000fda0003f25270 */
[----:B------:R-:W-:Y:S05]  /*0e90*/  @P1 BRA `(.L_x_2959) ;  /* 0xfffffffc00ec1947 */ /* 0x000fea000383ffff */
.L_x_2958:
        /* <DEDUP_REMOVED lines=11> */
.L_x_2961:
        /* <DEDUP_REMOVED lines=63> */
.L_x_2960:
        /* <DEDUP_REMOVED lines=19> */
.L_x_2963:
[----:B------:R-:W-:Y:S05]  /*1470*/  BSYNC B0 ;  /* 0x0000000000007941 */ /* 0x000fea0003800000 */
.L_x_2962:
        /* <DEDUP_REMOVED lines=33> */
.L_x_2957:
[----:B------:R-:W-:Y:S01]  /*1690*/  ULDC.64 UR12, c[0x0][0x218] ;  /* 0x00008600000c7ab9 */ /* 0x000fe20000000a00 */
[C---:B------:R-:W-:Y:S01]  /*16a0*/  LOP3.LUT P1, RZ, R6.reuse, UR7, RZ, 0xfc, !PT ;  /* 0x0000000706ff7c12 */ /* 0x040fe2000f82fcff */
[----:B------:R-:W2:Y:S01]  /*16b0*/  S2UR UR6, SR_CgaCtaId ;  /* 0x00000000000679c3 */ /* 0x000ea20000008800 */
[----:B------:R-:W-:Y:S01]  /*16c0*/  ISETP.EQ.U32.AND P3, PT, RZ, UR12, PT ;  /* 0x0000000cff007c0c */ /* 0x000fe2000bf62070 */
[----:B-1----:R-:W-:Y:S01]  /*16d0*/  IMAD.WIDE.U32 R10, R6, -0x79e79e79, RZ ;  /* 0x86186187060a7825 */ /* 0x002fe200078e00ff */
[----:B------:R-:W-:Y:S02]  /*16e0*/  UMOV UR5, 0x400 ;  /* 0x0000040000057882 */ /* 0x000fe40000000000 */
[----:B------:R-:W-:Y:S02]  /*16f0*/  ISETP.EQ.OR.EX P1, PT, RZ, UR13, P1, P3 ;  /* 0x0000000dff007c0c */ /* 0x000fe40008f22730 */
[----:B------:R-:W-:Y:S01]  /*1700*/  IADD3 R10, -R11, R6, RZ ;  /* 0x000000060b0a7210 */ /* 0x000fe20007ffe1ff */
[----:B------:R-:W1:Y:S03]  /*1710*/  LDC.64 R8, c[0x0][0x228] ;  /* 0x00008a00ff087b82 */ /* 0x000e660000000a00 */
[----:B------:R-:W-:-:S04]  /*1720*/  LEA.HI R14, R10, R11, RZ, 0x1f ;  /* 0x0000000b0a0e7211 */ /* 0x000fc800078ff8ff */
[----:B------:R-:W-:Y:S01]  /*1730*/  SHF.R.U32.HI R15, RZ, 0x4, R14 ;  /* 0x00000004ff0f7819 */ /* 0x000fe2000001160e */
[----:B------:R-:W3:Y:S04]  /*1740*/  LDC.64 R10, c[0x0][0x230] ;  /* 0x00008c00ff0a7b82 */ /* 0x000ee80000000a00 */
[----:B------:R-:W-:-:S04]  /*1750*/  IMAD R15, R15, -0x15, R6 ;  /* 0xffffffeb0f0f7824 */ /* 0x000fc800078e0206 */
[----:B------:R-:W4:Y:S01]  /*1760*/  @!P1 LDC.64 R12, c[0x0][0x218] ;  /* 0x00008600ff0c9b82 */ /* 0x000f220000000a00 */
[----:B------:R-:W-:Y:S01]  /*1770*/  SHF.L.U32 R15, R15, 0x1, RZ ;  /* 0x000000010f0f7819 */ /* 0x000fe200000006ff */
[----:B--2---:R-:W-:-:S03]  /*1780*/  ULEA UR5, UR6, UR5, 0x18 ;  /* 0x0000000506057291 */ /* 0x004fc6000f8ec03f */
[----:B------:R-:W-:Y:S01]  /*1790*/  ULDC UR6, c[0x0][0x2a4] ;  /* 0x0000a90000067ab9 */ /* 0x000fe20000000800 */
[----:B------:R-:W-:Y:S01]  /*17a0*/  IADD3 R17, R15, R0, RZ ;  /* 0x000000000f117210 */ /* 0x000fe20007ffe0ff */
[----:B------:R-:W-:Y:S01]  /*17b0*/  @!P1 FMUL.FTZ R15, R23, UR6 ;  /* 0x00000006170f9c20 */ /* 0x000fe20008410000 */
[----:B------:R-:W-:-:S03]  /*17c0*/  @!P1 FMUL.FTZ R14, R22, UR6 ;  /* 0x00000006160e9c20 */ /* 0x000fc60008410000 */
[----:B------:R-:W-:Y:S01]  /*17d0*/  @!P2 STS.64 [UR5+0xc8], R22 ;  /* 0x0000c816ff00a988 */ /* 0x000fe20008000a05 */
[----:B-1----:R-:W-:-:S04]  /*17e0*/  IMAD.WIDE R8, R17, 0x2, R8 ;  /* 0x0000000211087825 */ /* 0x002fc800078e0208 */
[----:B---3--:R-:W-:-:S04]  /*17f0*/  IMAD.WIDE R10, R17, 0x2, R10 ;  /* 0x00000002110a7825 */ /* 0x008fc800078e020a */
        /* <DEDUP_REMOVED lines=13> */
[C---:B-1----:R-:W-:Y:S01]  /*18d0*/  FADD.FTZ R9, -R16.reuse, R2 ;  /* 0x0000000210097221 */ /* 0x042fe20000010100 */
[C---:B-----5:R-:W-:Y:S01]  /*18e0*/  FADD.FTZ R11, -R16.reuse, R3 ;  /* 0x00000003100b7221 */ /* 0x060fe20000010100 */
[----:B------:R-:W-:Y:S01]  /*18f0*/  FADD.FTZ R13, -R16, R4 ;  /* 0x00000004100d7221 */ /* 0x000fe20000010100 */
[----:B0-----:R-:W-:Y:S01]  /*1900*/  @P1 FADD.FTZ R17, R17, R12 ;  /* 0x0000000c11111221 */ /* 0x001fe20000010000 */
[----:B------:R-:W-:-:S06]  /*1910*/  MOV R12, 0x3f800000 ;  /* 0x3f800000000c7802 */ /* 0x000fcc0000000f00 */
[----:B------:R-:W0:Y:S01]  /*1920*/  @P1 MUFU.RSQ R12, R17 ;  /* 0x00000011000c1308 */ /* 0x000e220000001400 */
[----:B------:R-:W-:Y:S01]  /*1930*/  ISETP.NE.AND P1, PT, RZ, UR10, PT ;  /* 0x0000000aff007c0c */ /* 0x000fe2000bf25270 */
[----:B------:R-:W-:Y:S01]  /*1940*/  FADD.FTZ R5, -R16, R5 ;  /* 0x0000000510057221 */ /* 0x000fe20000010100 */
[-C--:B0-----:R-:W-:Y:S01]  /*1950*/  FMUL.FTZ R9, R9, R12.reuse ;  /* 0x0000000c09097220 */ /* 0x081fe20000410000 */
[-C--:B------:R-:W-:Y:S01]  /*1960*/  FMUL.FTZ R13, R13, R12.reuse ;  /* 0x0000000c0d0d7220 */ /* 0x080fe20000410000 */
[-C--:B------:R-:W-:Y:S01]  /*1970*/  FMUL.FTZ R11, R11, R12.reuse ;  /* 0x0000000c0b0b7220 */ /* 0x080fe20000410000 */
[----:B------:R-:W-:Y:S01]  /*1980*/  FMUL.FTZ R8, R5, R12 ;  /* 0x0000000c05087220 */ /* 0x000fe20000410000 */
[----:B--2---:R-:W-:Y:S02]  /*1990*/  SHF.L.U32 R2, R0, 0x10, RZ ;  /* 0x0000001000027819 */ /* 0x004fe400000006ff */
[----:B---3--:R-:W-:Y:S02]  /*19a0*/  SHF.L.U32 R18, R18, 0x10, RZ ;  /* 0x0000001012127819 */ /* 0x008fe400000006ff */
[----:B----4-:R-:W-:-:S02]  /*19b0*/  SHF.L.U32 R3, R19, 0x10, RZ ;  /* 0x0000001013037819 */ /* 0x010fc400000006ff */
[----:B------:R-:W-:Y:S01]  /*19c0*/  SHF.L.U32 R0, R25, 0x10, RZ ;  /* 0x0000001019007819 */ /* 0x000fe200000006ff */
[C-C-:B------:R-:W-:Y:S01]  /*19d0*/  FFMA.FTZ R4, R2.reuse, R9, R18.reuse ;  /* 0x0000000902047223 */ /* 0x140fe20000010012 */
        /* <DEDUP_REMOVED lines=13> */
.L_x_2964:
        /* <DEDUP_REMOVED lines=14> */
.L_x_2966:
[----:B------:R-:W-:Y:S05]  /*1b90*/  BSYNC B0 ;  /* 0x0000000000007941 */ /* 0x000fea0003800000 */
.L_x_2965:
[----:B------:R-:W-:Y:S01]  /*1ba0*/  IADD3 R11, R21, 0x20, RZ ;  /* 0x00000020150b7810 */ /* 0x000fe20007ffe0ff */
        /* <DEDUP_REMOVED lines=12> */
.L_x_2967:
[----:B------:R-:W-:Y:S01]  /*1c70*/  ULDC.64 UR12, c[0x0][0x278] ;  /* 0x00009e00000c7ab9 */ /* 0x000fe20000000a00 */
[----:B------:R-:W-:Y:S01]  /*1c80*/  SHF.R.S32.HI R0, RZ, 0x1f, R11 ;  /* 0x0000001fff007819 */ /* 0x000fe2000001140b */
        /* <DEDUP_REMOVED lines=9> */
[----:B0-----:R-:W-:Y:S01]  /*1d20*/  IMAD R5, R11, UR13, R0 ;  /* 0x0000000d0b057c24 */ /* 0x001fe2000f8e0200 */
[----:B------:R-:W-:Y:S02]  /*1d30*/  ULDC.64 UR12, c[0x0][0x210] ;  /* 0x00008400000c7ab9 */ /* 0x000fe40000000a00 */
[----:B------:R-:W-:Y:S02]  /*1d40*/  LEA R4, P1, R26, UR12, 0x2 ;  /* 0x0000000c1a047c11 */ /* 0x000fe4000f8210ff */
[----:B------:R-:W-:-:S04]  /*1d50*/  IADD3 R5, R27, R5, RZ ;  /* 0x000000051b057210 */ /* 0x000fc80007ffe0ff */
[----:B------:R-:W-:-:S05]  /*1d60*/  LEA.HI.X R5, R26, UR13, R5, 0x2, P1 ;  /* 0x0000000d1a057c11 */ /* 0x000fca00088f1405 */
[----:B------:R1:W-:Y:S02]  /*1d70*/  STG.E.64 desc[UR8][R4.64], R2 ;  /* 0x0000000204007986 */ /* 0x0003e4000c101b08 */
.L_x_2969:
[----:B------:R-:W-:Y:S05]  /*1d80*/  BSYNC B0 ;  /* 0x0000000000007941 */ /* 0x000fea0003800000 */
.L_x_2968:
[----:B-1----:R-:W1:Y:S01]  /*1d90*/  LDC R3, c[0x0][0x10] ;  /* 0x00000400ff037b82 */ /* 0x002e620000000800 */
[----:B------:R-:W-:Y:S02]  /*1da0*/  IADD3 R7, R7, 0x1, RZ ;  /* 0x0000000107077810 */ /* 0x000fe40007ffe0ff */
[----:B-1----:R-:W-:-:S04]  /*1db0*/  IADD3 R24, R3, R24, RZ ;  /* 0x0000001803187210 */ /* 0x002fc80007ffe0ff */
[----:B------:R-:W-:-:S13]  /*1dc0*/  ISETP.GE.AND P1, PT, R24, UR4, PT ;  /* 0x0000000418007c0c */ /* 0x000fda000bf26270 */
[----:B------:R-:W-:Y:S05]  /*1dd0*/  @!P1 BRA `(.L_x_2970) ;  /* 0xffffffe400009947 */ /* 0x000fea000383ffff */
[----:B------:R-:W-:Y:S05]  /*1de0*/  EXIT ;  /* 0x000000000000794d */ /* 0x000fea0003800000 */
.L_x_2971:
        /* <DEDUP_REMOVED lines=9> */
.L_x_3288:


//--------------------- .text._Z35group_norm_nhwc_fwd_one_pass_kernelI11Fp32IOBf16WLi128ELi42ELi672EEv26Group_norm_nhwc_fwd_params --------------------------
	.section	.text._Z35group_norm_nhwc_fwd_one_pass_kernelI11Fp32IOBf16WLi128ELi42ELi672EEv26Group_norm_nhwc_fwd_params,"ax",@progbits
	.align	128
        .global         _Z35group_norm_nhwc_fwd_one_pass_kernelI11Fp32IOBf16WLi128ELi42ELi672EEv26Group_norm_nhwc_fwd_params
        .type           _Z35group_norm_nhwc_fwd_one_pass_kernelI11Fp32IOBf16WLi128ELi42ELi672EEv26Group_norm_nhwc_fwd_params,@function
        .size           _Z35group_norm_nhwc_fwd_one_pass_kernelI11Fp32IOBf16WLi128ELi42ELi672EEv26Group_norm_nhwc_fwd_params,(.L_x_3289 - _Z35group_norm_nhwc_fwd_one_pass_kernelI11Fp32IOBf16WLi128ELi42ELi672EEv26Group_norm_nhwc_fwd_params)
        .other          _Z35group_norm_nhwc_fwd_one_pass_kernelI11Fp32IOBf16WLi128ELi42ELi672EEv26Group_norm_nhwc_fwd_params,@"STO_CUDA_ENTRY STV_DEFAULT"
_Z35group_norm_nhwc_fwd_one_pass_kernelI11Fp32IOBf16WLi128ELi42ELi672EEv26Group_norm_nhwc_fwd_params:
.text._Z35group_norm_nhwc_fwd_one_pass_kernelI11Fp32IOBf16WLi128ELi42ELi672EEv26Group_norm_nhwc_fwd_params:
        /* <DEDUP_REMOVED lines=11> */
[----:B------:R-:W-:Y:S01]  /*00b0*/  HFMA2.MMA R24, -RZ, RZ, 0, 0 ;  /* 0x00000000ff187435 */ /* 0x000fe200000001ff */
[----:B------:R-:W-:Y:S02]  /*00c0*/  ULDC.U8 UR10, c[0x0][0x28c] ;  /* 0x0000a300000a7ab9 */ /* 0x000fe40000000000 */
        /* <DEDUP_REMOVED lines=13> */
.L_x_2993:
[----:B0-----:R-:W0:Y:S01]  /*01a0*/  LDC R13, c[0x0][0x288] ;  /* 0x0000a200ff0d7b82 */ /* 0x001e220000000800 */
[C---:B------:R-:W-:Y:S01]  /*01b0*/  IADD3 R21, R27.reuse, 0x40, RZ ;  /* 0x000000401b157810 */ /* 0x040fe20007ffe0ff */
[----:B------:R-:W-:Y:S01]  /*01c0*/  ULDC.64 UR14, c[0x0][0x278] ;  /* 0x00009e00000e7ab9 */ /* 0x000fe20000000a00 */
[----:B------:R-:W-:Y:S01]  /*01d0*/  SHF.R.S32.HI R11, RZ, 0x1f, R26 ;  /* 0x0000001fff0b7819 */ /* 0x000fe2000001141a */
[----:B------:R-:W-:Y:S01]  /*01e0*/  ULDC.64 UR12, c[0x0][0x280] ;  /* 0x0000a000000c7ab9 */ /* 0x000fe20000000a00 */
[----:B------:R-:W-:Y:S02]  /*01f0*/  SHF.R.S32.HI R23, RZ, 0x1f, R21 ;  /* 0x0000001fff177819 */ /* 0x000fe40000011415 */
[----:B------:R-:W-:Y:S01]  /*0200*/  IADD3 R18, R27, 0x60, RZ ;  /* 0x000000601b127810 */ /* 0x000fe20007ffe0ff */
[----:B------:R-:W1:Y:S03]  /*0210*/  @P0 LDC.64 R8, c[0x0][0x270] ;  /* 0x00009c00ff080b82 */ /* 0x000e660000000a00 */
        /* <DEDUP_REMOVED lines=204> */
.L_x_2973:
[----:B------:R-:W-:Y:S05]  /*0ee0*/  BSYNC B0 ;  /* 0x0000000000007941 */ /* 0x000fea0003800000 */
.L_x_2972:
        /* <DEDUP_REMOVED lines=28> */
.L_x_2976:
[----:B-1----:R-:W2:Y:S04]  /*10b0*/  LDG.E.STRONG.GPU R16, desc[UR8][R14.64] ;  /* 0x000000080e107981 */ /* 0x002ea8000c1ef900 */
[----:B--2---:R-:W-:Y:S01]  /*10c0*/  CCTL.IVALL ;  /* 0x00000000ff00798f */ /* 0x004fe20002000000 */
[----:B------:R-:W-:Y:S05]  /*10d0*/  YIELD ;  /* 0x0000000000007946 */ /* 0x000fea0003800000 */
[----:B------:R-:W-:-:S13]  /*10e0*/  ISETP.NE.AND P1, PT, R16, R19, PT ;  /* 0x000000131000720c */ /* 0x000fda0003f25270 */
[----:B------:R-:W-:Y:S05]  /*10f0*/  @P1 BRA `(.L_x_2976) ;  /* 0xfffffffc00ec1947 */ /* 0x000fea000383ffff */
.L_x_2975:
        /* <DEDUP_REMOVED lines=11> */
.L_x_2978:
[----:B------:R-:W-:-:S13]  /*11b0*/  ISETP.EQ.OR P4, PT, R22, UR7, P2 ;  /* 0x0000000716007c0c */ /* 0x000fda0009782670 */
[----:B------:R-:W1:Y:S01]  /*11c0*/  @!P4 LDC R19, c[0x0][0x10] ;  /* 0x00000400ff13cb82 */ /* 0x000e620000000800 */
        /* <DEDUP_REMOVED lines=40> */
[-C--:B0-----:R-:W-:Y:S02]  /*1450*/  @!P1 IMAD R21, R21, R18.reuse, R20 ;  /* 0x0000001215159224 */ /* 0x081fe400078e0214 */
        /* <DEDUP_REMOVED lines=20> */
.L_x_2977:
[----:B0-----:R-:W-:-:S13]  /*15a0*/  LOP3.LUT P1, R17, R23, 0x3, RZ, 0xc0, !PT ;  /* 0x0000000317117812 */ /* 0x001fda000782c0ff */
        /* <DEDUP_REMOVED lines=18> */
.L_x_2980:
[----:B------:R-:W-:Y:S05]  /*16d0*/  BSYNC B0 ;  /* 0x0000000000007941 */ /* 0x000fea0003800000 */
.L_x_2979:
        /* <DEDUP_REMOVED lines=16> */
[-C--:B-1----:R-:W-:Y:S02]  /*17e0*/  @!P1 IMAD R19, R22, R18.reuse, R19 ;  /* 0x0000001216139224 */ /* 0x082fe400078e0213 */
        /* <DEDUP_REMOVED lines=15> */
.L_x_2974:
[----:B------:R-:W-:Y:S01]  /*18e0*/  ULDC.64 UR12, c[0x0][0x218] ;  /* 0x00008600000c7ab9 */ /* 0x000fe20000000a00 */
[----:B------:R-:W-:Y:S01]  /*18f0*/  LOP3.LUT P1, RZ, R10, UR7, RZ, 0xfc, !PT ;  /* 0x000000070aff7c12 */ /* 0x000fe2000f82fcff */
[----:B------:R-:W2:Y:S01]  /*1900*/  S2UR UR6, SR_CgaCtaId ;  /* 0x00000000000679c3 */ /* 0x000ea20000008800 */
[----:B------:R-:W-:Y:S01]  /*1910*/  ISETP.EQ.U32.AND P3, PT, RZ, UR12, PT ;  /* 0x0000000cff007c0c */ /* 0x000fe2000bf62070 */
[----:B------:R-:W-:Y:S01]  /*1920*/  UMOV UR5, 0x400 ;  /* 0x0000040000057882 */ /* 0x000fe20000000000 */
[----:B-1----:R-:W-:Y:S02]  /*1930*/  IADD3 R15, R29, R0, RZ ;  /* 0x000000001d0f7210 */ /* 0x002fe40007ffe0ff */
[----:B------:R-:W-:Y:S01]  /*1940*/  ISETP.EQ.OR.EX P1, PT, RZ, UR13, P1, P3 ;  /* 0x0000000dff007c0c */ /* 0x000fe20008f22730 */
[----:B------:R-:W-:Y:S02]  /*1950*/  ULDC.64 UR12, c[0x0][0x278] ;  /* 0x00009e00000c7ab9 */ /* 0x000fe40000000a00 */
[----:B------:R-:W1:Y:S08]  /*1960*/  LDC.64 R22, c[0x0][0x228] ;  /* 0x00008a00ff167b82 */ /* 0x000e700000000a00 */
        /* <DEDUP_REMOVED lines=10> */
[----:B------:R-:W-:Y:S01]  /*1a10*/  @!P1 STG.E.64 desc[UR8][R36.64], R34 ;  /* 0x0000002224009986 */ /* 0x000fe2000c101b08 */
[----:B------:R-:W-:Y:S06]  /*1a20*/  BAR.SYNC.DEFER_BLOCKING 0x0 ;  /* 0x0000000000007b1d */ /* 0x000fec0000010000 */
[----:B------:R-:W2:Y:S04]  /*1a30*/  LDG.E.U16 R18, desc[UR8][R22.64] ;  /* 0x0000000816127981 */ /* 0x000ea8000c1e1500 */
[----:B------:R1:W3:Y:S04]  /*1a40*/  LDG.E.U16 R15, desc[UR8][R22.64+0x2] ;  /* 0x00000208160f7981 */ /* 0x0002e8000c1e1500 */
[----:B------:R-:W4:Y:S04]  /*1a50*/  LDG.E.U16 R0, desc[UR8][R20.64] ;  /* 0x0000000814007981 */ /* 0x000f28000c1e1500 */
[----:B------:R-:W5:Y:S01]  /*1a60*/  LDG.E.U16 R14, desc[UR8][R20.64+0x2] ;  /* 0x00000208140e7981 */ /* 0x000f62000c1e1500 */
[----:B------:R-:W-:-:S02]  /*1a70*/  ISETP.NE.AND P4, PT, RZ, UR10, PT ;  /* 0x0000000aff007c0c */ /* 0x000fc4000bf85270 */
[----:B------:R-:W-:Y:S01]  /*1a80*/  ISETP.GE.U32.AND P2, PT, R26, UR12, PT ;  /* 0x0000000c1a007c0c */ /* 0x000fe2000bf46070 */
[----:B0-----:R-:W0:Y:S03]  /*1a90*/  LDS.64 R16, [UR5+0xc8] ;  /* 0x0000c805ff107984 */ /* 0x001e260008000a00 */
[----:B------:R-:W-:-:S04]  /*1aa0*/  ISETP.GE.AND.EX P2, PT, R11, UR13, PT, P2 ;  /* 0x0000000d0b007c0c */ /* 0x000fc8000bf46320 */
[----:B------:R-:W-:Y:S01]  /*1ab0*/  ISETP.GT.U32.OR P2, PT, R10, 0x29f, P2 ;  /* 0x0000029f0a00780c */ /* 0x000fe20001744470 */
[----:B0-----:R-:W-:-:S04]  /*1ac0*/  FMUL.FTZ R16, R16, UR6 ;  /* 0x0000000610107c20 */ /* 0x001fc80008410000 */
[C---:B------:R-:W-:Y:S01]  /*1ad0*/  FMUL.FTZ R19, R16.reuse, R16 ;  /* 0x0000001010137220 */ /* 0x040fe20000410000 */
[C---:B------:R-:W-:Y:S01]  /*1ae0*/  FADD.FTZ R13, -R16.reuse, R2 ;  /* 0x00000002100d7221 */ /* 0x040fe20000010100 */
[----:B------:R-:W-:Y:S01]  /*1af0*/  IADD3 R2, R27, 0x60, RZ ;  /* 0x000000601b027810 */ /* 0x000fe20007ffe0ff */
[C---:B-1----:R-:W-:Y:S01]  /*1b00*/  FADD.FTZ R23, -R16.reuse, R6 ;  /* 0x0000000610177221 */ /* 0x042fe20000010100 */
[----:B------:R-:W-:Y:S01]  /*1b10*/  FFMA.FTZ R17, R17, UR6, -R19 ;  /* 0x0000000611117c23 */ /* 0x000fe20008010813 */
[C---:B------:R-:W-:Y:S01]  /*1b20*/  FADD.FTZ R35, -R16.reuse, R7 ;  /* 0x0000000710237221 */ /* 0x040fe20000010100 */
[C---:B------:R-:W-:Y:S01]  /*1b30*/  FADD.FTZ R3, -R16.reuse, R3 ;  /* 0x0000000310037221 */ /* 0x040fe20000010100 */
[----:B------:R-:W-:Y:S01]  /*1b40*/  SHF.R.S32.HI R6, RZ, 0x1f, R2 ;  /* 0x0000001fff067819 */ /* 0x000fe20000011402 */
[C---:B------:R-:W-:Y:S01]  /*1b50*/  FADD.FTZ R5, -R16.reuse, R5 ;  /* 0x0000000510057221 */ /* 0x040fe20000010100 */
[----:B------:R-:W-:Y:S01]  /*1b60*/  FSETP.GTU.FTZ.AND P1, PT, R17, RZ, PT ;  /* 0x000000ff1100720b */ /* 0x000fe20003f3c000 */
[C---:B------:R-:W-:Y:S01]  /*1b70*/  FADD.FTZ R37, -R16.reuse, R8 ;  /* 0x0000000810257221 */ /* 0x040fe20000010100 */
[----:B------:R-:W-:-:S11]  /*1b80*/  FADD.FTZ R9, -R16, R9 ;  /* 0x0000000910097221 */ /* 0x000fd60000010100 */
[----:B------:R-:W0:Y:S02]  /*1b90*/  @P1 LDC R12, c[0x0][0x238] ;  /* 0x00008e00ff0c1b82 */ /* 0x000e240000000800 */
[----:B0-----:R-:W-:Y:S01]  /*1ba0*/  @P1 FADD.FTZ R19, R17, R12 ;  /* 0x0000000c11131221 */ /* 0x001fe20000010000 */
[----:B------:R-:W-:Y:S01]  /*1bb0*/  MOV R12, 0x3f800000 ;  /* 0x3f800000000c7802 */ /* 0x000fe20000000f00 */
[----:B------:R-:W-:Y:S01]  /*1bc0*/  FADD.FTZ R17, -R16, R4 ;  /* 0x0000000410117221 */ /* 0x000fe20000010100 */
[----:B------:R-:W-:-:S04]  /*1bd0*/  IADD3 R4, R27, 0x40, RZ ;  /* 0x000000401b047810 */ /* 0x000fc80007ffe0ff */
[----:B------:R-:W0:Y:S01]  /*1be0*/  @P1 MUFU.RSQ R12, R19 ;  /* 0x00000013000c1308 */ /* 0x000e220000001400 */
[----:B------:R-:W-:Y:S02]  /*1bf0*/  ISETP.GE.U32.AND P3, PT, R4, UR12, PT ;  /* 0x0000000c04007c0c */ /* 0x000fe4000bf66070 */
[----:B------:R-:W-:Y:S02]  /*1c00*/  ISETP.GE.U32.AND P1, PT, R2, UR12, PT ;  /* 0x0000000c02007c0c */ /* 0x000fe4000bf26070 */
[----:B------:R-:W-:Y:S02]  /*1c10*/  SHF.R.S32.HI R7, RZ, 0x1f, R4 ;  /* 0x0000001fff077819 */ /* 0x000fe40000011404 */
[----:B------:R-:W-:Y:S02]  /*1c20*/  ISETP.GE.AND.EX P1, PT, R6, UR13, PT, P1 ;  /* 0x0000000d06007c0c */ /* 0x000fe4000bf26310 */
[----:B------:R-:W-:Y:S02]  /*1c30*/  ISETP.GE.AND.EX P3, PT, R7, UR13, PT, P3 ;  /* 0x0000000d07007c0c */ /* 0x000fe4000bf66330 */
[----:B------:R-:W-:-:S02]  /*1c40*/  ISETP.GT.U32.OR P1, PT, R10, 0x29f, P1 ;  /* 0x0000029f0a00780c */ /* 0x000fc40000f24470 */
[----:B------:R-:W-:Y:S01]  /*1c50*/  ISETP.GT.U32.OR P3, PT, R10, 0x29f, P3 ;  /* 0x0000029f0a00780c */ /* 0x000fe20001f64470 */
[-C--:B0-----:R-:W-:Y:S01]  /*1c60*/  FMUL.FTZ R13, R13, R12.reuse ;  /* 0x0000000c0d0d7220 */ /* 0x081fe20000410000 */
[-C--:B------:R-:W-:Y:S01]  /*1c70*/  FMUL.FTZ R3, R3, R12.reuse ;  /* 0x0000000c03037220 */ /* 0x080fe20000410000 */
[-C--:B------:R-:W-:Y:S01]  /*1c80*/  FMUL.FTZ R17, R17, R12.reuse ;  /* 0x0000000c11117220 */ /* 0x080fe20000410000 */
[-C--:B------:R-:W-:Y:S01]  /*1c90*/  FMUL.FTZ R5, R5, R12.reuse ;  /* 0x0000000c05057220 */ /* 0x080fe20000410000 */
[-C--:B------:R-:W-:Y:S01]  /*1ca0*/  FMUL.FTZ R23, R23, R12.reuse ;  /* 0x0000000c17177220 */ /* 0x080fe20000410000 */
[-C--:B------:R-:W-:Y:S01]  /*1cb0*/  FMUL.FTZ R35, R35, R12.reuse ;  /* 0x0000000c23237220 */ /* 0x080fe20000410000 */
[----:B------:R-:W-:Y:S01]  /*1cc0*/  FMUL.FTZ R37, R37, R12 ;  /* 0x0000000c25257220 */ /* 0x000fe20000410000 */
[----:B--2---:R-:W-:Y:S02]  /*1cd0*/  SHF.L.U32 R18, R18, 0x10, RZ ;  /* 0x0000001012127819 */ /* 0x004fe400000006ff */
[----:B---3--:R-:W-:-:S02]  /*1ce0*/  SHF.L.U32 R16, R15, 0x10, RZ ;  /* 0x000000100f107819 */ /* 0x008fc400000006ff */
        /* <DEDUP_REMOVED lines=16> */
.L_x_2981:
        /* <DEDUP_REMOVED lines=13> */
.L_x_2983:
[----:B------:R-:W-:Y:S05]  /*1ec0*/  BSYNC B0 ;  /* 0x0000000000007941 */ /* 0x000fea0003800000 */
.L_x_2982:
        /* <DEDUP_REMOVED lines=13> */
.L_x_2984:
        /* <DEDUP_REMOVED lines=13> */
.L_x_2986:
[----:B------:R-:W-:Y:S05]  /*2070*/  BSYNC B0 ;  /* 0x0000000000007941 */ /* 0x000fea0003800000 */
.L_x_2985:
        /* <DEDUP_REMOVED lines=13> */
.L_x_2987:
        /* <DEDUP_REMOVED lines=13> */
.L_x_2989:
[----:B------:R-:W-:Y:S05]  /*2220*/  BSYNC B0 ;  /* 0x0000000000007941 */ /* 0x000fea0003800000 */
.L_x_2988:
        /* <DEDUP_REMOVED lines=13> */
.L_x_2990:
        /* <DEDUP_REMOVED lines=12> */
.L_x_2992:
[----:B------:R-:W-:Y:S05]  /*23c0*/  BSYNC B0 ;  /* 0x0000000000007941 */ /* 0x000fea0003800000 */
.L_x_2991:
[----:B-1----:R-:W1:Y:S01]  /*23d0*/  LDC R3, c[0x0][0x10] ;  /* 0x00000400ff037b82 */ /* 0x002e620000000800 */
[----:B------:R-:W-:Y:S02]  /*23e0*/  IADD3 R24, R24, 0x1, RZ ;  /* 0x0000000118187810 */ /* 0x000fe40007ffe0ff */
[----:B-1----:R-:W-:-:S04]  /*23f0*/  IADD3 R28, R3, R28, RZ ;  /* 0x0000001c031c7210 */ /* 0x002fc80007ffe0ff */
[----:B------:R-:W-:-:S13]  /*2400*/  ISETP.GE.AND P1, PT, R28, UR4, PT ;  /* 0x000000041c007c0c */ /* 0x000fda000bf26270 */
[----:B------:R-:W-:Y:S05]  /*2410*/  @!P1 BRA `(.L_x_2993) ;  /* 0xffffffdc00609947 */ /* 0x000fea000383ffff */
[----:B------:R-:W-:Y:S05]  /*2420*/  EXIT ;  /* 0x000000000000794d */ /* 0x000fea0003800000 */
.L_x_2994:
        /* <DEDUP_REMOVED lines=13> */
.L_x_3289:


//--------------------- .text._Z35group_norm_nhwc_fwd_one_pass_kernelI11Fp32IOBf16WLi256ELi42ELi672EEv26Group_norm_nhwc_fwd_params --------------------------
	.section	.text._Z35group_norm_nhwc_fwd_one_pass_kernelI11Fp32IOBf16WLi256ELi42ELi672EEv26Group_norm_nhwc_fwd_params,"ax",@progbits
	.align	128
        .global         _Z35group_norm_nhwc_fwd_one_pass_kernelI11Fp32IOBf16WLi256ELi42ELi672EEv26Group_norm_nhwc_fwd_params
        .type           _Z35group_norm_nhwc_fwd_one_pass_kernelI11Fp32IOBf16WLi256ELi42ELi672EEv26Group_norm_nhwc_fwd_params,@function
        .size           _Z35group_norm_nhwc_fwd_one_pass_kernelI11Fp32IOBf16WLi256ELi42ELi672EEv26Group_norm_nhwc_fwd_params,(.L_x_3290 - _Z35group_norm_nhwc_fwd_one_pass_kernelI11Fp32IOBf16WLi256ELi42ELi672EEv26Group_norm_nhwc_fwd_params)
        .other          _Z35group_norm_nhwc_fwd_one_pass_kernelI11Fp32IOBf16WLi256ELi42ELi672EEv26Group_norm_nhwc_fwd_params,@"STO_CUDA_ENTRY STV_DEFAULT"
_Z35group_norm_nhwc_fwd_one_pass_kernelI11Fp32IOBf16WLi256ELi42ELi672EEv26Group_norm_nhwc_fwd_params:
.text._Z35group_norm_nhwc_fwd_one_pass_kernelI11Fp32IOBf16WLi256ELi42ELi672EEv26Group_norm_nhwc_fwd_params:
        /* <DEDUP_REMOVED lines=40> */
.L_x_3028:
        /* <DEDUP_REMOVED lines=287> */
.L_x_2996:
[----:B------:R-:W-:Y:S05]  /*1470*/  BSYNC B0 ;  /* 0x0000000000007941 */ /* 0x000fea0003800000 */
.L_x_2995:
[----:B------:R-:W1:Y:S02]  /*1480*/  LDC R24, c[0x0][0xc] ;  /* 0x00000300ff187b82 */ /* 0x000e640000000800 */
        /* <DEDUP_REMOVED lines=13> */
[----:B---3--:R-:W-:Y:S01]  /*1560*/  IMAD.WIDE R26, R25, 0x4, R26 ;  /* 0x00000004191a7825 */ /* 0x008fe200078e021a */
[----:B------:R-:W-:Y:S02]  /*1570*/  MOV R25, 0xffffffff ;  /* 0xffffffff00197802 */ /* 0x000fe40000000f00 */
[----:B------:R-:W-:Y:S02]  /*1580*/  SEL R42, R24, RZ, !P1 ;  /* 0x000000ff182a7207 */ /* 0x000fe40004800000 */
[----:B------:R-:W-:Y:S01]  /*1590*/  SEL R25, R25, 0x1, P1 ;  /* 0x0000000119197807 */ /* 0x000fe20000800000 */
[----:B------:R-:W-:Y:S02]  /*15a0*/  IMAD.WIDE.U32 R28, R29, 0x8, R26 ;  /* 0x000000081d1c7825 */ /* 0x000fe400078e001a */
[----:B------:R-:W1:Y:S01]  /*15b0*/  LDC.64 R26, c[0x0][0x240] ;  /* 0x00009000ff1a7b82 */ /* 0x000e620000000a00 */
[----:B------:R-:W-:Y:S02]  /*15c0*/  ISETP.NE.AND P1, PT, R42, -0x1, PT ;  /* 0xffffffff2a00780c */ /* 0x000fe40003f25270 */
[----:B------:R2:W-:Y:S01]  /*15d0*/  STG.E.64 desc[UR8][R28.64], R30 ;  /* 0x0000001e1c007986 */ /* 0x0005e2000c101b08 */
[----:B-1----:R-:W-:Y:S01]  /*15e0*/  IMAD.WIDE.U32 R26, R59, 0x4, R26 ;  /* 0x000000043b1a7825 */ /* 0x002fe200078e001a */
[----:B------:R-:W-:Y:S06]  /*15f0*/  MEMBAR.ALL.GPU ;  /* 0x0000000000007992 */ /* 0x000fec000000a000 */
[----:B------:R-:W-:-:S00]  /*1600*/  ERRBAR ;  /* 0x00000000000079ab */ /* 0x000fc00000000000 */
[----:B------:R-:W-:Y:S06]  /*1610*/  CGAERRBAR ;  /* 0x00000000000075ab */ /* 0x000fec0000000000 */
[----:B------:R2:W-:Y:S01]  /*1620*/  REDG.E.ADD.S32.STRONG.GPU desc[UR8][R26.64], R25 ;  /* 0x000000191a00798e */ /* 0x0005e2000c10e388 */
[----:B------:R-:W-:Y:S05]  /*1630*/  @!P1 BRA `(.L_x_2998) ;  /* 0x0000000000149947 */ /* 0x000fea0003800000 */
.L_x_2999:
[----:B--2---:R-:W2:Y:S04]  /*1640*/  LDG.E.STRONG.GPU R25, desc[UR8][R26.64] ;  /* 0x000000081a197981 */ /* 0x004ea8000c1ef900 */
[----:B--2---:R-:W-:Y:S01]  /*1650*/  CCTL.IVALL ;  /* 0x00000000ff00798f */ /* 0x004fe20002000000 */
[----:B------:R-:W-:Y:S05]  /*1660*/  YIELD ;  /* 0x0000000000007946 */ /* 0x000fea0003800000 */
[----:B------:R-:W-:-:S13]  /*1670*/  ISETP.NE.AND P1, PT, R25, R42, PT ;  /* 0x0000002a1900720c */ /* 0x000fda0003f25270 */
[----:B------:R-:W-:Y:S05]  /*1680*/  @P1 BRA `(.L_x_2999) ;  /* 0xfffffffc00ec1947 */ /* 0x000fea000383ffff */
.L_x_2998:
        /* <DEDUP_REMOVED lines=11> */
.L_x_3001:
        /* <DEDUP_REMOVED lines=19> */
[-C--:B-1----:R-:W-:Y:S02]  /*1870*/  @!P2 IMAD R27, R28, R61.reuse, RZ ;  /* 0x0000003d1c1ba224 */ /* 0x082fe400078e02ff */
        /* <DEDUP_REMOVED lines=14> */
[-C--:B0-----:R-:W-:Y:S02]  /*1960*/  @!P1 IMAD R27, R28, R61.reuse, RZ ;  /* 0x0000003d1c1b9224 */ /* 0x081fe400078e02ff */
        /* <DEDUP_REMOVED lines=28> */
.L_x_3000:
        /* <DEDUP_REMOVED lines=19> */
.L_x_3003:
[----:B------:R-:W-:Y:S05]  /*1c60*/  BSYNC B0 ;  /* 0x0000000000007941 */ /* 0x000fea0003800000 */
.L_x_3002:
        /* <DEDUP_REMOVED lines=13> */
[-C--:B--2---:R-:W-:Y:S02]  /*1d40*/  @!P1 IMAD R27, R26, R59.reuse, RZ ;  /* 0x0000003b1a1b9224 */ /* 0x084fe400078e02ff */
        /* <DEDUP_REMOVED lines=18> */
.L_x_2997:
        /* <DEDUP_REMOVED lines=19> */
[----:B------:R-:W-:Y:S01]  /*1fa0*/  @!P1 STG.E.64 desc[UR8][R24.64], R58 ;  /* 0x0000003a18009986 */ /* 0x000fe2000c101b08 */
[----:B------:R-:W-:Y:S06]  /*1fb0*/  BAR.SYNC.DEFER_BLOCKING 0x0 ;  /* 0x0000000000007b1d */ /* 0x000fec0000010000 */
[----:B------:R-:W2:Y:S04]  /*1fc0*/  LDG.E.U16 R38, desc[UR8][R26.64] ;  /* 0x000000081a267981 */ /* 0x000ea8000c1e1500 */
[----:B------:R1:W3:Y:S04]  /*1fd0*/  LDG.E.U16 R42, desc[UR8][R26.64+0x2] ;  /* 0x000002081a2a7981 */ /* 0x0002e8000c1e1500 */
[----:B------:R-:W4:Y:S04]  /*1fe0*/  LDG.E.U16 R44, desc[UR8][R28.64] ;  /* 0x000000081c2c7981 */ /* 0x000f28000c1e1500 */
[----:B------:R5:W4:Y:S01]  /*1ff0*/  LDG.E.U16 R46, desc[UR8][R28.64+0x2] ;  /* 0x000002081c2e7981 */ /* 0x000b22000c1e1500 */
[----:B------:R-:W-:-:S02]  /*2000*/  ISETP.NE.AND P6, PT, RZ, UR10, PT ;  /* 0x0000000aff007c0c */ /* 0x000fc4000bfc5270 */
[----:B------:R-:W-:Y:S01]  /*2010*/  ISETP.GE.U32.AND P2, PT, R7, UR14, PT ;  /* 0x0000000e07007c0c */ /* 0x000fe2000bf46070 */
[----:B------:R-:W0:Y:S03]  /*2020*/  LDS.64 R24, [UR5+0xc8] ;  /* 0x0000c805ff187984 */ /* 0x000e260008000a00 */
[----:B------:R-:W-:-:S04]  /*2030*/  ISETP.GE.AND.EX P2, PT, R41, UR15, PT, P2 ;  /* 0x0000000f29007c0c */ /* 0x000fc8000bf46320 */
[----:B------:R-:W-:Y:S01]  /*2040*/  ISETP.GT.U32.OR P2, PT, R4, 0x29f, P2 ;  /* 0x0000029f0400780c */ /* 0x000fe20001744470 */
[----:B0-----:R-:W-:-:S04]  /*2050*/  FMUL.FTZ R48, R24, UR11 ;  /* 0x0000000b18307c20 */ /* 0x001fc80008410000 */
[C---:B------:R-:W-:Y:S01]  /*2060*/  FMUL.FTZ R24, R48.reuse, R48 ;  /* 0x0000003030187220 */ /* 0x040fe20000410000 */
[C---:B------:R-:W-:Y:S01]  /*2070*/  FADD.FTZ R63, -R48.reuse, R16 ;  /* 0x00000010303f7221 */ /* 0x040fe20000010100 */
[C---:B------:R-:W-:Y:S01]  /*2080*/  FADD.FTZ R17, -R48.reuse, R17 ;  /* 0x0000001130117221 */ /* 0x040fe20000010100 */
[C---:B-1----:R-:W-:Y:S01]  /*2090*/  FADD.FTZ R27, -R48.reuse, R19 ;  /* 0x00000013301b7221 */ /* 0x042fe20000010100 */
[----:B------:R-:W-:Y:S01]  /*20a0*/  FFMA.FTZ R24, R25, UR11, -R24 ;  /* 0x0000000b19187c23 */ /* 0x000fe20008010818 */
[C---:B-----5:R-:W-:Y:S01]  /*20b0*/  FADD.FTZ R29, -R48.reuse, R20 ;  /* 0x00000014301d7221 */ /* 0x060fe20000010100 */
[C---:B------:R-:W-:Y:S01]  /*20c0*/  FADD.FTZ R31, -R48.reuse, R21 ;  /* 0x00000015301f7221 */ /* 0x040fe20000010100 */
[C---:B------:R-:W-:Y:S01]  /*20d0*/  FADD.FTZ R65, -R48.reuse, R12 ;  /* 0x0000000c30417221 */ /* 0x040fe20000010100 */
        /* <DEDUP_REMOVED lines=8> */
[----:B------:R-:W-:-:S06]  /*2160*/  FADD.FTZ R35, -R48, R35 ;  /* 0x0000002330237221 */ /* 0x000fcc0000010100 */
[----:B------:R-:W0:Y:S02]  /*2170*/  @P1 LDC R25, c[0x0][0x238] ;  /* 0x00008e00ff191b82 */ /* 0x000e240000000800 */
[----:B0-----:R-:W-:Y:S01]  /*2180*/  @P1 FADD.FTZ R30, R24, R25 ;  /* 0x00000019181e1221 */ /* 0x001fe20000010000 */
[----:B------:R-:W-:Y:S01]  /*2190*/  MOV R24, 0x3f800000 ;  /* 0x3f80000000187802 */ /* 0x000fe20000000f00 */
[----:B------:R-:W-:-:S05]  /*21a0*/  FADD.FTZ R25, -R48, R18 ;  /* 0x0000001230197221 */ /* 0x000fca0000010100 */
[----:B------:R-:W0:Y:S01]  /*21b0*/  @P1 MUFU.RSQ R24, R30 ;  /* 0x0000001e00181308 */ /* 0x000e220000001400 */
[----:B------:R-:W-:-:S04]  /*21c0*/  ISETP.GE.U32.AND P1, PT, R6, UR14, PT ;  /* 0x0000000e06007c0c */ /* 0x000fc8000bf26070 */
[----:B------:R-:W-:-:S04]  /*21d0*/  ISETP.GE.AND.EX P1, PT, R39, UR15, PT, P1 ;  /* 0x0000000f27007c0c */ /* 0x000fc8000bf26310 */
[----:B------:R-:W-:Y:S01]  /*21e0*/  ISETP.GT.U32.OR P1, PT, R4, 0x29f, P1 ;  /* 0x0000029f0400780c */ /* 0x000fe20000f24470 */
[-C--:B0-----:R-:W-:Y:S01]  /*21f0*/  FMUL.FTZ R17, R17, R24.reuse ;  /* 0x0000001811117220 */ /* 0x081fe20000410000 */
[----:B------:R-:W-:Y:S01]  /*2200*/  FMUL.FTZ R12, R63, R24 ;  /* 0x000000183f0c7220 */ /* 0x000fe20000410000 */
[----:B------:R-:W-:Y:S01]  /*2210*/  FADD.FTZ R63, -R48, R34 ;  /* 0x00000022303f7221 */ /* 0x000fe20000010100 */
[----:B--2---:R-:W-:Y:S02]  /*2220*/  SHF.L.U32 R20, R38, 0x10, RZ ;  /* 0x0000001026147819 */ /* 0x004fe400000006ff */
[----:B---3--:R-:W-:Y:S02]  /*2230*/  SHF.L.U32 R21, R42, 0x10, RZ ;  /* 0x000000102a157819 */ /* 0x008fe400000006ff */
[----:B----4-:R-:W-:Y:S02]  /*2240*/  SHF.L.U32 R19, R44, 0x10, RZ ;  /* 0x000000102c137819 */ /* 0x010fe400000006ff */
        /* <DEDUP_REMOVED lines=14> */
.L_x_3004:
        /* <DEDUP_REMOVED lines=13> */
.L_x_3006:
[----:B------:R-:W-:Y:S05]  /*2400*/  BSYNC B0 ;  /* 0x0000000000007941 */ /* 0x000fea0003800000 */
.L_x_3005:
[-C--:B------:R-:W-:Y:S01]  /*2410*/  FMUL.FTZ R65, R65, R24.reuse ;  /* 0x0000001841417220 */ /* 0x080fe20000410000 */
[-C--:B------:R-:W-:Y:S01]  /*2420*/  FMUL.FTZ R67, R67, R24.reuse ;  /* 0x0000001843437220 */ /* 0x080fe20000410000 */
[-C--:B------:R-:W-:Y:S01]  /*2430*/  FMUL.FTZ R69, R69, R24.reuse ;  /* 0x0000001845457220 */ /* 0x080fe20000410000 */
[----:B------:R-:W-:Y:S01]  /*2440*/  FMUL.FTZ R71, R71, R24 ;  /* 0x0000001847477220 */ /* 0x000fe20000410000 */
        /* <DEDUP_REMOVED lines=13> */
.L_x_3007:
        /* <DEDUP_REMOVED lines=13> */
.L_x_3009:
[----:B------:R-:W-:Y:S05]  /*25f0*/  BSYNC B0 ;  /* 0x0000000000007941 */ /* 0x000fea0003800000 */
.L_x_3008:
        /* <DEDUP_REMOVED lines=13> */
.L_x_3010:
        /* <DEDUP_REMOVED lines=13> */
.L_x_3012:
[----:B------:R-:W-:Y:S05]  /*27a0*/  BSYNC B0 ;  /* 0x0000000000007941 */ /* 0x000fea0003800000 */
.L_x_3011:
        /* <DEDUP_REMOVED lines=19> */
[----:B------:R-:W-:Y:S01]  /*28e0*/  FMUL.FTZ R35, R35, R24 ;  /* 0x0000001823237220 */ /* 0x000fe20000410000 */
[----:B------:R-:W-:Y:S01]  /*28f0*/  ISETP.GT.U32.OR P5, PT, R4, 0x29f, P5 ;  /* 0x0000029f0400780c */ /* 0x000fe20002fa4470 */
[----:B0-----:R-:W-:Y:S01]  /*2900*/  FFMA.FTZ R12, R20, R25, R19 ;  /* 0x00000019140c7223 */ /* 0x001fe20000010013 */
        /* <DEDUP_REMOVED lines=16> */
.L_x_3013:
        /* <DEDUP_REMOVED lines=13> */
.L_x_3015:
[----:B------:R-:W-:Y:S05]  /*2ae0*/  BSYNC B0 ;  /* 0x0000000000007941 */ /* 0x000fea0003800000 */
.L_x_3014:
        /* <DEDUP_REMOVED lines=13> */
.L_x_3016:
        /* <DEDUP_REMOVED lines=13> */
.L_x_3018:
[----:B------:R-:W-:Y:S05]  /*2c90*/  BSYNC B0 ;  /* 0x0000000000007941 */ /* 0x000fea0003800000 */
.L_x_3017:
        /* <DEDUP_REMOVED lines=13> */
.L_x_3019:
        /* <DEDUP_REMOVED lines=13> */
.L_x_3021:
[----:B------:R-:W-:Y:S05]  /*2e40*/  BSYNC B0 ;  /* 0x0000000000007941 */ /* 0x000fea0003800000 */
.L_x_3020:
        /* <DEDUP_REMOVED lines=13> */
.L_x_3022:
        /* <DEDUP_REMOVED lines=13> */
.L_x_3024:
[----:B------:R-:W-:Y:S05]  /*2ff0*/  BSYNC B0 ;  /* 0x0000000000007941 */ /* 0x000fea0003800000 */
.L_x_3023:
        /* <DEDUP_REMOVED lines=13> */
.L_x_3025:
        /* <DEDUP_REMOVED lines=8> */
[----:B01----:R-:W-:Y:S02]  /*3150*/  LEA R12, P1, R54, UR12, 0x2 ;  /* 0x0000000c360c7c11 */ /* 0x003fe4000f8210ff */
[----:B------:R-:W-:-:S04]  /*3160*/  IADD3 R51, R55, R51, RZ ;  /* 0x0000003337337210 */ /* 0x000fc80007ffe0ff */
[----:B------:R-:W-:-:S05]  /*3170*/  LEA.HI.X R13, R54, UR13, R51, 0x2, P1 ;  /* 0x0000000d360d7c11 */ /* 0x000fca00088f1433 */
[----:B------:R2:W-:Y:S02]  /*3180*/  STG.E.64 desc[UR8][R12.64], R20 ;  /* 0x000000140c007986 */ /* 0x0005e4000c101b08 */
.L_x_3027:
[----:B------:R-:W-:Y:S05]  /*3190*/  BSYNC B0 ;  /* 0x0000000000007941 */ /* 0x000fea0003800000 */
.L_x_3026:
[----:B012---:R-:W0:Y:S01]  /*31a0*/  LDC R13, c[0x0][0x10] ;  /* 0x00000400ff0d7b82 */ /* 0x007e220000000800 */
[----:B------:R-:W-:Y:S02]  /*31b0*/  IADD3 R5, R5, 0x1, RZ ;  /* 0x0000000105057810 */ /* 0x000fe40007ffe0ff */
[----:B0-----:R-:W-:-:S04]  /*31c0*/  IADD3 R40, R13, R40, RZ ;  /* 0x000000280d287210 */ /* 0x001fc80007ffe0ff */
[----:B------:R-:W-:-:S13]  /*31d0*/  ISETP.GE.AND P1, PT, R40, UR4, PT ;  /* 0x0000000428007c0c */ /* 0x000fda000bf26270 */
[----:B------:R-:W-:Y:S05]  /*31e0*/  @!P1 BRA `(.L_x_3028) ;  /* 0xffffffd000249947 */ /* 0x000fea000383ffff */
[----:B------:R-:W-:Y:S05]  /*31f0*/  EXIT ;  /* 0x000000000000794d */ /* 0x000fea0003800000 */
.L_x_3029:
        /* <DEDUP_REMOVED lines=16> */
.L_x_3290:


//--------------------- .text._Z35group_norm_nhwc_fwd_one_pass_kernelI11Fp32IOBf16WLi512ELi42ELi672EEv26Group_norm_nhwc_fwd_params --------------------------
	.section	.text._Z35group_norm_nhwc_fwd_one_pass_kernelI11Fp32IOBf16WLi512ELi42ELi672EEv26Group_norm_nhwc_fwd_params,"ax",@progbits
	.align	128
        .global         _Z35group_norm_nhwc_fwd_one_pass_kernelI11Fp32IOBf16WLi512ELi42ELi672EEv26Group_norm_nhwc_fwd_params
        .type           _Z35group_norm_nhwc_fwd_one_pass_kernelI11Fp32IOBf16WLi512ELi42ELi672EEv26Group_norm_nhwc_fwd_params,@function
        .size           _Z35group_norm_nhwc_fwd_one_pass_kernelI11Fp32IOBf16WLi512ELi42ELi672EEv26Group_norm_nhwc_fwd_params,(.L_x_3291 - _Z35group_norm_nhwc_fwd_one_pass_kernelI11Fp32IOBf16WLi512ELi42ELi672EEv26Group_norm_nhwc_fwd_params)
        .other          _Z35group_norm_nhwc_fwd_one_pass_kernelI11Fp32IOBf16WLi512ELi42ELi672EEv26Group_norm_nhwc_fwd_params,@"STO_CUDA_ENTRY STV_DEFAULT"
_Z35group_norm_nhwc_fwd_one_pass_kernelI11Fp32IOBf16WLi512ELi42ELi672EEv26Group_norm_nhwc_fwd_params:
.text._Z35group_norm_nhwc_fwd_one_pass_kernelI11Fp32IOBf16WLi512ELi42ELi672EEv26Group_norm_nhwc_fwd_params:
        /* <DEDUP_REMOVED lines=46> */
.L_x_3087:
[----:B0-----:R-:W0:Y:S01]  /*02e0*/  LDC R9, c[0x0][0x288] ;  /* 0x0000a200ff097b82 */ /* 0x001e220000000800 */
[----:B------:R-:W-:Y:S01]  /*02f0*/  IABS R10, UR6 ;  /* 0x00000006000a7c13 */ /* 0x000fe20008000000 */
        /* <DEDUP_REMOVED lines=457> */
.L_x_3031:
[----:B------:R-:W-:Y:S05]  /*1f90*/  BSYNC B0 ;  /* 0x0000000000007941 */ /* 0x000fea0003800000 */
.L_x_3030:
        /* <DEDUP_REMOVED lines=30> */
.L_x_3034:
[----:B-1----:R-:W2:Y:S04]  /*2180*/  LDG.E.STRONG.GPU R36, desc[UR10][R34.64] ;  /* 0x0000000a22247981 */ /* 0x002ea8000c1ef900 */
[----:B--2---:R-:W-:Y:S01]  /*2190*/  CCTL.IVALL ;  /* 0x00000000ff00798f */ /* 0x004fe20002000000 */
[----:B------:R-:W-:Y:S05]  /*21a0*/  YIELD ;  /* 0x0000000000007946 */ /* 0x000fea0003800000 */
[----:B------:R-:W-:-:S13]  /*21b0*/  ISETP.NE.AND P1, PT, R36, R39, PT ;  /* 0x000000272400720c */ /* 0x000fda0003f25270 */
[----:B------:R-:W-:Y:S05]  /*21c0*/  @P1 BRA `(.L_x_3034) ;  /* 0xfffffffc00ec1947 */ /* 0x000fea000383ffff */
.L_x_3033:
        /* <DEDUP_REMOVED lines=11> */
.L_x_3036:
        /* <DEDUP_REMOVED lines=67> */
.L_x_3035:
        /* <DEDUP_REMOVED lines=19> */
.L_x_3038:
[----:B------:R-:W-:Y:S05]  /*27e0*/  BSYNC B0 ;  /* 0x0000000000007941 */ /* 0x000fea0003800000 */
.L_x_3037:
        /* <DEDUP_REMOVED lines=34> */
.L_x_3032:
[----:B------:R-:W-:Y:S01]  /*2a10*/  ULDC.64 UR14, c[0x0][0x218] ;  /* 0x00008600000e7ab9 */ /* 0x000fe20000000a00 */
[----:B------:R-:W-:Y:S01]  /*2a20*/  LOP3.LUT P1, RZ, R2, UR9, RZ, 0xfc, !PT ;  /* 0x0000000902ff7c12 */ /* 0x000fe2000f82fcff */
[----:B------:R-:W2:Y:S01]  /*2a30*/  S2UR UR8, SR_CgaCtaId ;  /* 0x00000000000879c3 */ /* 0x000ea20000008800 */
[----:B------:R-:W-:Y:S01]  /*2a40*/  ISETP.EQ.U32.AND P2, PT, RZ, UR14, PT ;  /* 0x0000000eff007c0c */ /* 0x000fe2000bf42070 */
[----:B------:R-:W-:Y:S01]  /*2a50*/  UMOV UR7, 0x400 ;  /* 0x0000040000077882 */ /* 0x000fe20000000000 */
[----:B-1----:R-:W-:Y:S02]  /*2a60*/  MOV R41, UR6 ;  /* 0x0000000600297c02 */ /* 0x002fe40008000f00 */
[----:B------:R-:W-:Y:S01]  /*2a70*/  ISETP.EQ.OR.EX P1, PT, RZ, UR15, P1, P2 ;  /* 0x0000000fff007c0c */ /* 0x000fe20008f22720 */
[----:B------:R-:W-:Y:S01]  /*2a80*/  ULDC.64 UR14, c[0x0][0x278] ;  /* 0x00009e00000e7ab9 */ /* 0x000fe20000000a00 */
[----:B------:R-:W-:Y:S01]  /*2a90*/  IADD3 R43, R67, R68, RZ ;  /* 0x00000044432b7210 */ /* 0x000fe20007ffe0ff */
[----:B------:R-:W1:Y:S08]  /*2aa0*/  LDC.64 R38, c[0x0][0x228] ;  /* 0x00008a00ff267b82 */ /* 0x000e700000000a00 */
[----:B------:R-:W3:Y:S08]  /*2ab0*/  LDC.64 R36, c[0x0][0x230] ;  /* 0x00008c00ff247b82 */ /* 0x000ef00000000a00 */
[----:B------:R-:W4:Y:S01]  /*2ac0*/  @!P1 LDC.64 R34, c[0x0][0x218] ;  /* 0x00008600ff229b82 */ /* 0x000f220000000a00 */
[----:B--2---:R-:W-:-:S03]  /*2ad0*/  ULEA UR7, UR8, UR7, 0x18 ;  /* 0x0000000708077291 */ /* 0x004fc6000f8ec03f */
[----:B------:R-:W-:Y:S01]  /*2ae0*/  ULDC UR8, c[0x0][0x2a4] ;  /* 0x0000a90000087ab9 */ /* 0x000fe20000000800 */
[----:B-1----:R-:W-:-:S05]  /*2af0*/  IMAD.WIDE R38, R43, 0x2, R38 ;  /* 0x000000022b267825 */ /* 0x002fca00078e0226 */
[----:B------:R-:W-:Y:S01]  /*2b00*/  @!P3 STS.64 [UR7+0xc8], R32 ;  /* 0x0000c820ff00b988 */ /* 0x000fe20008000a07 */
[----:B---3--:R-:W-:-:S04]  /*2b10*/  IMAD.WIDE R42, R43, 0x2, R36 ;  /* 0x000000022b2a7825 */ /* 0x008fc800078e0224 */
[----:B----4-:R-:W-:-:S04]  /*2b20*/  @!P1 IMAD.WIDE R40, R41, 0x8, R34 ;  /* 0x0000000829289825 */ /* 0x010fc800078e0222 */
[----:B------:R-:W-:Y:S01]  /*2b30*/  @!P1 FMUL.FTZ R35, R33, UR8 ;  /* 0x0000000821239c20 */ /* 0x000fe20008410000 */
[----:B------:R-:W-:-:S05]  /*2b40*/  @!P1 FMUL.FTZ R34, R32, UR8 ;  /* 0x0000000820229c20 */ /* 0x000fca0008410000 */
[----:B------:R-:W-:Y:S01]  /*2b50*/  @!P1 STG.E.64 desc[UR10][R40.64], R34 ;  /* 0x0000002228009986 */ /* 0x000fe2000c101b0a */
[----:B------:R-:W-:Y:S06]  /*2b60*/  BAR.SYNC.DEFER_BLOCKING 0x0 ;  /* 0x0000000000007b1d */ /* 0x000fec0000010000 */
[----:B------:R-:W2:Y:S04]  /*2b70*/  LDG.E.U16 R68, desc[UR10][R38.64] ;  /* 0x0000000a26447981 */ /* 0x000ea8000c1e1500 */
[----:B------:R1:W3:Y:S04]  /*2b80*/  LDG.E.U16 R69, desc[UR10][R38.64+0x2] ;  /* 0x0000020a26457981 */ /* 0x0002e8000c1e1500 */
[----:B------:R-:W4:Y:S04]  /*2b90*/  LDG.E.U16 R74, desc[UR10][R42.64] ;  /* 0x0000000a2a4a7981 */ /* 0x000f28000c1e1500 */
[----:B------:R-:W5:Y:S01]  /*2ba0*/  LDG.E.U16 R75, desc[UR10][R42.64+0x2] ;  /* 0x0000020a2a4b7981 */ /* 0x000f62000c1e1500 */
[----:B------:R-:W-:-:S03]  /*2bb0*/  ISETP.NE.AND P5, PT, RZ, UR12, PT ;  /* 0x0000000cff007c0c */ /* 0x000fc6000bfa5270 */
[----:B------:R-:W0:Y:S02]  /*2bc0*/  LDS.64 R36, [UR7+0xc8] ;  /* 0x0000c807ff247984 */ /* 0x000e240008000a00 */
[----:B0-----:R-:W-:-:S05]  /*2bd0*/  FMUL.FTZ R36, R36, UR8 ;  /* 0x0000000824247c20 */ /* 0x001fca0008410000 */
[----:B------:R-:W-:-:S13]  /*2be0*/  R2UR UR7, R36 ;  /* 0x00000000240772ca */ /* 0x000fda00000e0000 */
[----:B------:R-:W-:Y:S01]  /*2bf0*/  MOV R32, UR7 ;  /* 0x0000000700207c02 */ /* 0x000fe20008000f00 */
[----:B------:R-:W-:Y:S01]  /*2c00*/  FADD.FTZ R22, R22, -UR7 ;  /* 0x8000000716167e21 */ /* 0x000fe20008010000 */
[----:B------:R-:W-:Y:S01]  /*2c10*/  FADD.FTZ R23, R23, -UR7 ;  /* 0x8000000717177e21 */ /* 0x000fe20008010000 */
[----:B-1----:R-:W-:Y:S01]  /*2c20*/  FADD.FTZ R38, R20, -UR7 ;  /* 0x8000000714267e21 */ /* 0x002fe20008010000 */
        /* <DEDUP_REMOVED lines=34> */
.L_x_3039:
        /* <DEDUP_REMOVED lines=13> */
.L_x_3041:
[----:B------:R-:W-:Y:S05]  /*2f20*/  BSYNC B0 ;  /* 0x0000000000007941 */ /* 0x000fea0003800000 */
.L_x_3040:
        /* <DEDUP_REMOVED lines=17> */
.L_x_3042:
        /* <DEDUP_REMOVED lines=13> */
.L_x_3044:
[----:B------:R-:W-:Y:S05]  /*3110*/  BSYNC B0 ;  /* 0x0000000000007941 */ /* 0x000fea0003800000 */
.L_x_3043:
[C---:B------:R-:W-:Y:S01]  /*3120*/  IADD3 R39, R66.reuse, 0x80, RZ ;  /* 0x0000008042277810 */ /* 0x040fe20007ffe0ff */
[----:B------:R-:W-:Y:S01]  /*3130*/  FMUL.FTZ R41, R41, UR8 ;  /* 0x0000000829297c20 */ /* 0x000fe20008410000 */
[----:B------:R-:W-:Y:S01]  /*3140*/  IADD3 R36, R66, 0xa0, RZ ;  /* 0x000000a042247810 */ /* 0x000fe20007ffe0ff */
[----:B------:R-:W-:Y:S01]  /*3150*/  FMUL.FTZ R42, R42, UR8 ;  /* 0x000000082a2a7c20 */ /* 0x000fe20008410000 */
[----:B------:R-:W-:Y:S01]  /*3160*/  IADD3 R3, R66, 0xc0, RZ ;  /* 0x000000c042037810 */ /* 0x000fe20007ffe0ff */
[----:B------:R-:W-:Y:S01]  /*3170*/  FADD.FTZ R26, R26, -UR7 ;  /* 0x800000071a1a7e21 */ /* 0x000fe20008010000 */
[----:B------:R-:W-:Y:S01]  /*3180*/  ISETP.GE.U32.AND P6, PT, R64, UR14, PT ;  /* 0x0000000e40007c0c */ /* 0x000fe2000bfc6070 */
[----:B------:R-:W-:Y:S01]  /*3190*/  FADD.FTZ R27, R27, -UR7 ;  /* 0x800000071b1b7e21 */ /* 0x000fe20008010000 */
[----:B------:R-:W-:Y:S01]  /*31a0*/  ISETP.GE.U32.AND P1, PT, R63, UR14, PT ;  /* 0x0000000e3f007c0c */ /* 0x000fe2000bf26070 */
[----:B0-----:R-:W-:Y:S01]  /*31b0*/  FFMA.FTZ R20, R34, R41, R33 ;  /* 0x0000002922147223 */ /* 0x001fe20000010021 */
[----:B------:R-:W-:Y:S01]  /*31c0*/  ISETP.GE.U32.AND P2, PT, R39, UR14, PT ;  /* 0x0000000e27007c0c */ /* 0x000fe2000bf46070 */
[----:B------:R-:W-:Y:S01]  /*31d0*/  FFMA.FTZ R21, R35, R42, R32 ;  /* 0x0000002a23157223 */ /* 0x000fe20000010020 */
[----:B------:R-:W-:-:S02]  /*31e0*/  ISETP.GE.U32.AND P3, PT, R36, UR14, PT ;  /* 0x0000000e24007c0c */ /* 0x000fc4000bf66070 */
[----:B------:R-:W-:Y:S02]  /*31f0*/  ISETP.GE.U32.AND P4, PT, R3, UR14, PT ;  /* 0x0000000e03007c0c */ /* 0x000fe4000bf86070 */
[----:B------:R-:W-:Y:S02]  /*3200*/  SHF.R.S32.HI R40, RZ, 0x1f, R39 ;  /* 0x0000001fff287819 */ /* 0x000fe40000011427 */
[----:B------:R-:W-:Y:S02]  /*3210*/  SHF.R.S32.HI R37, RZ, 0x1f, R36 ;  /* 0x0000001fff257819 */ /* 0x000fe40000011424 */
[----:B------:R-:W-:Y:S02]  /*3220*/  SHF.R.S32.HI R38, RZ, 0x1f, R3 ;  /* 0x0000001fff267819 */ /* 0x000fe40000011403 */
        /* <DEDUP_REMOVED lines=21> */
.L_x_3045:
        /* <DEDUP_REMOVED lines=13> */
.L_x_3047:
[----:B------:R-:W-:Y:S05]  /*3450*/  BSYNC B0 ;  /* 0x0000000000007941 */ /* 0x000fea0003800000 */
.L_x_3046:
[----:B------:R-:W-:Y:S01]  /*3460*/  FMUL.FTZ R26, R26, UR8 ;  /* 0x000000081a1a7c20 */ /* 0x000fe20008410000 */
[----:B------:R-:W-:Y:S01]  /*3470*/  FMUL.FTZ R27, R27, UR8 ;  /* 0x000000081b1b7c20 */ /* 0x000fe20008410000 */
[----:B------:R-:W-:Y:S01]  /*3480*/  FADD.FTZ R5, R6, -UR7 ;  /* 0x8000000706057e21 */ /* 0x000fe20008010000 */
[----:B0-----:R-:W-:Y:S01]  /*3490*/  FADD.FTZ R24, R7, -UR7 ;  /* 0x8000000707187e21 */ /* 0x001fe20008010000 */
        /* <DEDUP_REMOVED lines=13> */
.L_x_3048:
        /* <DEDUP_REMOVED lines=13> */
.L_x_3050:
[----:B------:R-:W-:Y:S05]  /*3640*/  BSYNC B0 ;  /* 0x0000000000007941 */ /* 0x000fea0003800000 */
.L_x_3049:
        /* <DEDUP_REMOVED lines=17> */
.L_x_3051:
        /* <DEDUP_REMOVED lines=13> */
.L_x_3053:
[----:B------:R-:W-:Y:S05]  /*3830*/  BSYNC B0 ;  /* 0x0000000000007941 */ /* 0x000fea0003800000 */
.L_x_3052:
        /* <DEDUP_REMOVED lines=17> */
.L_x_3054:
        /* <DEDUP_REMOVED lines=13> */
.L_x_3056:
[----:B------:R-:W-:Y:S05]  /*3a20*/  BSYNC B0 ;  /* 0x0000000000007941 */ /* 0x000fea0003800000 */
.L_x_3055:
        /* <DEDUP_REMOVED lines=17> */
.L_x_3057:
        /* <DEDUP_REMOVED lines=13> */
.L_x_3059:
[----:B------:R-:W-:Y:S05]  /*3c10*/  BSYNC B0 ;  /* 0x0000000000007941 */ /* 0x000fea0003800000 */
.L_x_3058:
[----:B------:R-:W-:Y:S01]  /*3c20*/  SHF.R.S32.HI R23, RZ, 0x1f, R62 ;  /* 0x0000001fff177819 */ /* 0x000fe2000001143e */
        /* <DEDUP_REMOVED lines=12> */
[----:B------:R-:W-:Y:S02]  /*3cf0*/  ISETP.GE.U32.AND P2, PT, R60, UR14, PT ;  /* 0x0000000e3c007c0c */ /* 0x000fe4000bf46070 */
[----:B------:R-:W-:Y:S02]  /*3d00*/  ISETP.GE.U32.AND P3, PT, R59, UR14, PT ;  /* 0x0000000e3b007c0c */ /* 0x000fe4000bf66070 */
[----:B------:R-:W-:Y:S02]  /*3d10*/  ISETP.GE.U32.AND P4, PT, R58, UR14, PT ;  /* 0x0000000e3a007c0c */ /* 0x000fe4000bf86070 */
        /* <DEDUP_REMOVED lines=21> */
.L_x_3060:
        /* <DEDUP_REMOVED lines=13> */
.L_x_3062:
[----:B------:R-:W-:Y:S05]  /*3f40*/  BSYNC B0 ;  /* 0x0000000000007941 */ /* 0x000fea0003800000 */
.L_x_3061:
        /* <DEDUP_REMOVED lines=17> */
.L_x_3063:
        /* <DEDUP_REMOVED lines=13> */
.L_x_3065:
[----:B------:R-:W-:Y:S05]  /*4130*/  BSYNC B0 ;  /* 0x0000000000007941 */ /* 0x000fea0003800000 */
.L_x_3064:
        /* <DEDUP_REMOVED lines=17> */
.L_x_3066:
        /* <DEDUP_REMOVED lines=13> */
.L_x_3068:
[----:B------:R-:W-:Y:S05]  /*4320*/  BSYNC B0 ;  /* 0x0000000000007941 */ /* 0x000fea0003800000 */
.L_x_3067:
        /* <DEDUP_REMOVED lines=17> */
.L_x_3069:
        /* <DEDUP_REMOVED lines=13> */
.L_x_3071:
[----:B------:R-:W-:Y:S05]  /*4510*/  BSYNC B0 ;  /* 0x0000000000007941 */ /* 0x000fea0003800000 */
.L_x_3070:
        /* <DEDUP_REMOVED lines=17> */
.L_x_3072:
        /* <DEDUP_REMOVED lines=13> */
.L_x_3074:
[----:B------:R-:W-:Y:S05]  /*4700*/  BSYNC B0 ;  /* 0x0000000000007941 */ /* 0x000fea0003800000 */
.L_x_3073:
        /* <DEDUP_REMOVED lines=16> */
[----:B------:R-:W-:Y:S01]  /*4810*/  ISETP.GT.U32.OR P1, PT, R2, 0x29f, P1 ;  /* 0x0000029f0200780c */ /* 0x000fe20000f24470 */
[----:B0-----:R-:W-:Y:S01]  /*4820*/  FFMA.FTZ R6, R34, R30, R33 ;  /* 0x0000001e22067223 */ /* 0x001fe20000010021 */
        /* <DEDUP_REMOVED lines=13> */
.L_x_3075:
        /* <DEDUP_REMOVED lines=13> */
.L_x_3077:
[----:B------:R-:W-:Y:S05]  /*49d0*/  BSYNC B0 ;  /* 0x0000000000007941 */ /* 0x000fea0003800000 */
.L_x_3076:
        /* <DEDUP_REMOVED lines=13> */
.L_x_3078:
        /* <DEDUP_REMOVED lines=13> */
.L_x_3080:
[----:B------:R-:W-:Y:S05]  /*4b80*/  BSYNC B0 ;  /* 0x0000000000007941 */ /* 0x000fea0003800000 */
.L_x_3079:
[----:B------:R-:W-:Y:S01]  /*4b90*/  FADD.FTZ R46, R46, -UR7 ;  /* 0x800000072e2e7e21 */ /* 0x000fe20008010000 */
[----:B------:R-:W-:Y:S01]  /*4ba0*/  FADD.FTZ R47, R47, -UR7 ;  /* 0x800000072f2f7e21 */ /* 0x000fe20008010000 */
[----:B------:R-:W-:Y:S01]  /*4bb0*/  FADD.FTZ R48, R48, -UR7 ;  /* 0x8000000730307e21 */ /* 0x000fe20008010000 */
[----:B------:R-:W-:Y:S01]  /*4bc0*/  FADD.FTZ R49, R49, -UR7 ;  /* 0x8000000731317e21 */ /* 0x000fe20008010000 */
[----:B------:R-:W-:Y:S01]  /*4bd0*/  FMUL.FTZ R46, R46, UR8 ;  /* 0x000000082e2e7c20 */ /* 0x000fe20008410000 */
[----:B------:R-:W-:Y:S01]  /*4be0*/  FMUL.FTZ R47, R47, UR8 ;  /* 0x000000082f2f7c20 */ /* 0x000fe20008410000 */
[----:B------:R-:W-:Y:S01]  /*4bf0*/  ISETP.GT.U32.OR P4, PT, R2, 0x29f, P4 ;  /* 0x0000029f0200780c */ /* 0x000fe20002784470 */
[----:B------:R-:W-:Y:S01]  /*4c00*/  FMUL.FTZ R48, R48, UR8 ;  /* 0x0000000830307c20 */ /* 0x000fe20008410000 */
[----:B------:R-:W-:Y:S01]  /*4c10*/  ISETP.GT.U32.OR P3, PT, R2, 0x29f, P3 ;  /* 0x0000029f0200780c */ /* 0x000fe20001f64470 */
[----:B------:R-:W-:Y:S01]  /*4c20*/  FMUL.FTZ R49, R49, UR8 ;  /* 0x0000000831317c20 */ /* 0x000fe20008410000 */
[----:B0-----:R-:W-:Y:S01]  /*4c30*/  FFMA.FTZ R6, R34, R46, R33 ;  /* 0x0000002e22067223 */ /* 0x001fe20000010021 */
        /* <DEDUP_REMOVED lines=12> */
.L_x_3081:
        /* <DEDUP_REMOVED lines=13> */
.L_x_3083:
[----:B------:R-:W-:Y:S05]  /*4dd0*/  BSYNC B0 ;  /* 0x0000000000007941 */ /* 0x000fea0003800000 */
.L_x_3082:
        /* <DEDUP_REMOVED lines=13> */
.L_x_3084:
        /* <DEDUP_REMOVED lines=8> */
[----:B0-----:R-:W-:Y:S02]  /*4f30*/  LEA R6, P1, R70, UR14, 0x2 ;  /* 0x0000000e46067c11 */ /* 0x001fe4000f8210ff */
[----:B------:R-:W-:-:S04]  /*4f40*/  IADD3 R5, R71, R5, RZ ;  /* 0x0000000547057210 */ /* 0x000fc80007ffe0ff */
[----:B------:R-:W-:-:S05]  /*4f50*/  LEA.HI.X R7, R70, UR15, R5, 0x2, P1 ;  /* 0x0000000f46077c11 */ /* 0x000fca00088f1405 */
[----:B------:R1:W-:Y:S02]  /*4f60*/  STG.E.64 desc[UR10][R6.64], R34 ;  /* 0x0000002206007986 */ /* 0x0003e4000c101b0a */
.L_x_3086:
[----:B------:R-:W-:Y:S05]  /*4f70*/  BSYNC B0 ;  /* 0x0000000000007941 */ /* 0x000fea0003800000 */
.L_x_3085:
[----:B------:R-:W-:Y:S01]  /*4f80*/  ULDC UR7, c[0x0][0x10] ;  /* 0x0000040000077ab9 */ /* 0x000fe20000000800 */
[----:B------:R-:W-:Y:S02]  /*4f90*/  UIADD3 UR4, UR4, 0x1, URZ ;  /* 0x0000000104047890 */ /* 0x000fe4000fffe03f */
[----:B------:R-:W-:-:S04]  /*4fa0*/  UIADD3 UR6, UR7, UR6, URZ ;  /* 0x0000000607067290 */ /* 0x000fc8000fffe03f */
[----:B------:R-:W-:-:S06]  /*4fb0*/  UISETP.GE.AND UP0, UPT, UR6, UR5, UPT ;  /* 0x000000050600728c */ /* 0x000fcc000bf06270 */
[----:B------:R-:W-:-:S13]  /*4fc0*/  PLOP3.LUT P1, PT, PT, PT, UP0, 0x80, 0x0 ;  /* 0x000000000000781c */ /* 0x000fda0003f2f008 */
[----:B------:R-:W-:Y:S05]  /*4fd0*/  @!P1 BRA `(.L_x_3087) ;  /* 0xffffffb000c09947 */ /* 0x000fea000383ffff */
[----:B------:R-:W-:Y:S05]  /*4fe0*/  EXIT ;  /* 0x000000000000794d */ /* 0x000fea0003800000 */
.L_x_3088:
        /* <DEDUP_REMOVED lines=9> */
.L_x_3291:


//--------------------- .text._Z35group_norm_nhwc_fwd_one_pass_kernelI11Fp32IOFp16WLi64ELi42ELi672EEv26Group_norm_nhwc_fwd_params --------------------------
	.section	.text._Z35group_norm_nhwc_fwd_one_pass_kernelI11Fp32IOFp16WLi64ELi42ELi672EEv26Group_norm_nhwc_fwd_params,"ax",@progbits
	.align	128
        .global         _Z35group_norm_nhwc_fwd_one_pass_kernelI11Fp32IOFp16WLi64ELi42ELi672EEv26Group_norm_nhwc_fwd_params
        .type           _Z35group_norm_nhwc_fwd_one_pass_kernelI11Fp32IOFp16WLi64ELi42ELi672EEv26Group_norm_nhwc_fwd_params,@function
        .size           _Z35group_norm_nhwc_fwd_one_pass_kernelI11Fp32IOFp16WLi64ELi42ELi672EEv26Group_norm_nhwc_fwd_params,(.L_x_3292 - _Z35group_norm_nhwc_fwd_one_pass_kernelI11Fp32IOFp16WLi64ELi42ELi672EEv26Group_norm_nhwc_fwd_params)
        .other          _Z35group_norm_nhwc_fwd_one_pass_kernelI11Fp32IOFp16WLi64ELi42ELi672EEv26Group_norm_nhwc_fwd_params,@"STO_CUDA_ENTRY STV_DEFAULT"
_Z35group_norm_nhwc_fwd_one_pass_kernelI11Fp32IOFp16WLi64ELi42ELi672EEv26Group_norm_nhwc_fwd_params:
.text._Z35group_norm_nhwc_fwd_one_pass_kernelI11Fp32IOFp16WLi64ELi42ELi672EEv26Group_norm_nhwc_fwd_params:
        /* <DEDUP_REMOVED lines=30> */
.L_x_3104:
        /* <DEDUP_REMOVED lines=170> */
.L_x_3090:
[----:B------:R-:W-:Y:S05]  /*0c80*/  BSYNC B0 ;  /* 0x0000000000007941 */ /* 0x000fea0003800000 */
.L_x_3089:
        /* <DEDUP_REMOVED lines=28> */
.L_x_3093:
[----:B-1----:R-:W2:Y:S04]  /*0e50*/  LDG.E.STRONG.GPU R10, desc[UR8][R8.64] ;  /* 0x00000008080a7981 */ /* 0x002ea8000c1ef900 */
[----:B--2---:R-:W-:Y:S01]  /*0e60*/  CCTL.IVALL ;  /* 0x00000000ff00798f */ /* 0x004fe20002000000 */
[----:B------:R-:W-:Y:S05]  /*0e70*/  YIELD ;  /* 0x0000000000007946 */ /* 0x000fea0003800000 */
[----:B------:R-:W-:-:S13]  /*0e80*/  ISETP.NE.AND P1, PT, R10, R13, PT ;  /* 0x0000000d0a00720c */ /* 0x000fda0003f25270 */
[----:B------:R-:W-:Y:S05]  /*0e90*/  @P1 BRA `(.L_x_3093) ;  /* 0xfffffffc00ec1947 */ /* 0x000fea000383ffff */
.L_x_3092:
        /* <DEDUP_REMOVED lines=11> */
.L_x_3095:
        /* <DEDUP_REMOVED lines=63> */
.L_x_3094:
        /* <DEDUP_REMOVED lines=19> */
.L_x_3097:
[----:B------:R-:W-:Y:S05]  /*1470*/  BSYNC B0 ;  /* 0x0000000000007941 */ /* 0x000fea0003800000 */
.L_x_3096:
        /* <DEDUP_REMOVED lines=33> */
.L_x_3091:
        /* <DEDUP_REMOVED lines=48> */
[----:B--2---:R-:W-:Y:S02]  /*1990*/  HADD2.F32 R2, -RZ, R0.H0_H0 ;  /* 0x20000000ff027230 */ /* 0x004fe40000004100 */
[----:B---3--:R-:W-:Y:S02]  /*19a0*/  HADD2.F32 R18, -RZ, R18.H0_H0 ;  /* 0x20000012ff127230 */ /* 0x008fe40000004100 */
[----:B----4-:R-:W-:-:S02]  /*19b0*/  HADD2.F32 R3, -RZ, R19.H0_H0 ;  /* 0x20000013ff037230 */ /* 0x010fc40000004100 */
[----:B------:R-:W-:Y:S02]  /*19c0*/  HADD2.F32 R0, -RZ, R25.H0_H0 ;  /* 0x20000019ff007230 */ /* 0x000fe40000004100 */
[C-C-:B------:R-:W-:Y:S01]  /*19d0*/  FFMA.FTZ R4, R2.reuse, R9, R18.reuse ;  /* 0x0000000902047223 */ /* 0x140fe20000010012 */
        /* <DEDUP_REMOVED lines=13> */
.L_x_3098:
        /* <DEDUP_REMOVED lines=14> */
.L_x_3100:
[----:B------:R-:W-:Y:S05]  /*1b90*/  BSYNC B0 ;  /* 0x0000000000007941 */ /* 0x000fea0003800000 */
.L_x_3099:
        /* <DEDUP_REMOVED lines=13> */
.L_x_3101:
        /* <DEDUP_REMOVED lines=17> */
.L_x_3103:
[----:B------:R-:W-:Y:S05]  /*1d80*/  BSYNC B0 ;  /* 0x0000000000007941 */ /* 0x000fea0003800000 */
.L_x_3102:
[----:B-1----:R-:W1:Y:S01]  /*1d90*/  LDC R3, c[0x0][0x10] ;  /* 0x00000400ff037b82 */ /* 0x002e620000000800 */
[----:B------:R-:W-:Y:S02]  /*1da0*/  IADD3 R7, R7, 0x1, RZ ;  /* 0x0000000107077810 */ /* 0x000fe40007ffe0ff */
[----:B-1----:R-:W-:-:S04]  /*1db0*/  IADD3 R24, R3, R24, RZ ;  /* 0x0000001803187210 */ /* 0x002fc80007ffe0ff */
[----:B------:R-:W-:-:S13]  /*1dc0*/  ISETP.GE.AND P1, PT, R24, UR4, PT ;  /* 0x0000000418007c0c */ /* 0x000fda000bf26270 */
[----:B------:R-:W-:Y:S05]  /*1dd0*/  @!P1 BRA `(.L_x_3104) ;  /* 0xffffffe400009947 */ /* 0x000fea000383ffff */
[----:B------:R-:W-:Y:S05]  /*1de0*/  EXIT ;  /* 0x000000000000794d */ /* 0x000fea0003800000 */
.L_x_3105:
        /* <DEDUP_REMOVED lines=9> */
.L_x_3292:


//--------------------- .text._Z35group_norm_nhwc_fwd_one_pass_kernelI11Fp32IOFp16WLi128ELi42ELi672EEv26Group_norm_nhwc_fwd_params --------------------------
	.section	.text._Z35group_norm_nhwc_fwd_one_pass_kernelI11Fp32IOFp16WLi128ELi42ELi672EEv26Group_norm_nhwc_fwd_params,"ax",@progbits
	.align	128
        .global         _Z35group_norm_nhwc_fwd_one_pass_kernelI11Fp32IOFp16WLi128ELi42ELi672EEv26Group_norm_nhwc_fwd_params
        .type           _Z35group_norm_nhwc_fwd_one_pass_kernelI11Fp32IOFp16WLi128ELi42ELi672EEv26Group_norm_nhwc_fwd_params,@function
        .size           _Z35group_norm_nhwc_fwd_one_pass_kernelI11Fp32IOFp16WLi128ELi42ELi672EEv26Group_norm_nhwc_fwd_params,(.L_x_3293 - _Z35group_norm_nhwc_fwd_one_pass_kernelI11Fp32IOFp16WLi128ELi42ELi672EEv26Group_norm_nhwc_fwd_params)
        .other          _Z35group_norm_nhwc_fwd_one_pass_kernelI11Fp32IOFp16WLi128ELi42ELi672EEv26Group_norm_nhwc_fwd_params,@"STO_CUDA_ENTRY STV_DEFAULT"
_Z35group_norm_nhwc_fwd_one_pass_kernelI11Fp32IOFp16WLi128ELi42ELi672EEv26Group_norm_nhwc_fwd_params:
.text._Z35group_norm_nhwc_fwd_one_pass_kernelI11Fp32IOFp16WLi128ELi42ELi672EEv26Group_norm_nhwc_fwd_params:
        /* <DEDUP_REMOVED lines=26> */
.L_x_3127:
        /* <DEDUP_REMOVED lines=212> */
.L_x_3107:
[----:B------:R-:W-:Y:S05]  /*0ee0*/  BSYNC B0 ;  /* 0x0000000000007941 */ /* 0x000fea0003800000 */
.L_x_3106:
        /* <DEDUP_REMOVED lines=28> */
.L_x_3110:
[----:B-1----:R-:W2:Y:S04]  /*10b0*/  LDG.E.STRONG.GPU R16, desc[UR8][R14.64] ;  /* 0x000000080e107981 */ /* 0x002ea8000c1ef900 */
[----:B--2---:R-:W-:Y:S01]  /*10c0*/  CCTL.IVALL ;  /* 0x00000000ff00798f */ /* 0x004fe20002000000 */
[----:B------:R-:W-:Y:S05]  /*10d0*/  YIELD ;  /* 0x0000000000007946 */ /* 0x000fea0003800000 */
[----:B------:R-:W-:-:S13]  /*10e0*/  ISETP.NE.AND P1, PT, R16, R19, PT ;  /* 0x000000131000720c */ /* 0x000fda0003f25270 */
[----:B------:R-:W-:Y:S05]  /*10f0*/  @P1 BRA `(.L_x_3110) ;  /* 0xfffffffc00ec1947 */ /* 0x000fea000383ffff */
.L_x_3109:
        /* <DEDUP_REMOVED lines=11> */
.L_x_3112:
        /* <DEDUP_REMOVED lines=63> */
.L_x_3111:
        /* <DEDUP_REMOVED lines=19> */
.L_x_3114:
[----:B------:R-:W-:Y:S05]  /*16d0*/  BSYNC B0 ;  /* 0x0000000000007941 */ /* 0x000fea0003800000 */
.L_x_3113:
        /* <DEDUP_REMOVED lines=32> */
.L_x_3108:
        /* <DEDUP_REMOVED lines=63> */
[----:B--2---:R-:W-:Y:S02]  /*1cd0*/  HADD2.F32 R18, -RZ, R18.H0_H0 ;  /* 0x20000012ff127230 */ /* 0x004fe40000004100 */
[----:B---3--:R-:W-:-:S02]  /*1ce0*/  HADD2.F32 R16, -RZ, R15.H0_H0 ;  /* 0x2000000fff107230 */ /* 0x008fc40000004100 */
        /* <DEDUP_REMOVED lines=16> */
.L_x_3115:
        /* <DEDUP_REMOVED lines=13> */
.L_x_3117:
[----:B------:R-:W-:Y:S05]  /*1ec0*/  BSYNC B0 ;  /* 0x0000000000007941 */ /* 0x000fea0003800000 */
.L_x_3116:
        /* <DEDUP_REMOVED lines=13> */
.L_x_3118:
        /* <DEDUP_REMOVED lines=13> */
.L_x_3120:
[----:B------:R-:W-:Y:S05]  /*2070*/  BSYNC B0 ;  /* 0x0000000000007941 */ /* 0x000fea0003800000 */
.L_x_3119:
        /* <DEDUP_REMOVED lines=13> */
.L_x_3121:
        /* <DEDUP_REMOVED lines=13> */
.L_x_3123:
[----:B------:R-:W-:Y:S05]  /*2220*/  BSYNC B0 ;  /* 0x0000000000007941 */ /* 0x000fea0003800000 */
.L_x_3122:
        /* <DEDUP_REMOVED lines=13> */
.L_x_3124:
        /* <DEDUP_REMOVED lines=12> */
.L_x_3126:
[----:B------:R-:W-:Y:S05]  /*23c0*/  BSYNC B0 ;  /* 0x0000000000007941 */ /* 0x000fea0003800000 */
.L_x_3125:
[----:B-1----:R-:W1:Y:S01]  /*23d0*/  LDC R3, c[0x0][0x10] ;  /* 0x00000400ff037b82 */ /* 0x002e620000000800 */
[----:B------:R-:W-:Y:S02]  /*23e0*/  IADD3 R24, R24, 0x1, RZ ;  /* 0x0000000118187810 */ /* 0x000fe40007ffe0ff */
[----:B-1----:R-:W-:-:S04]  /*23f0*/  IADD3 R28, R3, R28, RZ ;  /* 0x0000001c031c7210 */ /* 0x002fc80007ffe0ff */
[----:B------:R-:W-:-:S13]  /*2400*/  ISETP.GE.AND P1, PT, R28, UR4, PT ;  /* 0x000000041c007c0c */ /* 0x000fda000bf26270 */
[----:B------:R-:W-:Y:S05]  /*2410*/  @!P1 BRA `(.L_x_3127) ;  /* 0xffffffdc00609947 */ /* 0x000fea000383ffff */
[----:B------:R-:W-:Y:S05]  /*2420*/  EXIT ;  /* 0x000000000000794d */ /* 0x000fea0003800000 */
.L_x_3128:
        /* <DEDUP_REMOVED lines=13> */
.L_x_3293:


//--------------------- .text._Z35group_norm_nhwc_fwd_one_pass_kernelI11Fp32IOFp16WLi256ELi42ELi672EEv26Group_norm_nhwc_fwd_params --------------------------
	.section	.text._Z35group_norm_nhwc_fwd_one_pass_kernelI11Fp32IOFp16WLi256ELi42ELi672EEv26Group_norm_nhwc_fwd_params,"ax",@progbits
	.align	128
        .global         _Z35group_norm_nhwc_fwd_one_pass_kernelI11Fp32IOFp16WLi256ELi42ELi672EEv26Group_norm_nhwc_fwd_params
        .type           _Z35group_norm_nhwc_fwd_one_pass_kernelI11Fp32IOFp16WLi256ELi42ELi672EEv26Group_norm_nhwc_fwd_params,@function
        .size           _Z35group_norm_nhwc_fwd_one_pass_kernelI11Fp32IOFp16WLi256ELi42ELi672EEv26Group_norm_nhwc_fwd_params,(.L_x_3294 - _Z35group_norm_nhwc_fwd_one_pass_kernelI11Fp32IOFp16WLi256ELi42ELi672EEv26Group_norm_nhwc_fwd_params)
        .other          _Z35group_norm_nhwc_fwd_one_pass_kernelI11Fp32IOFp16WLi256ELi42ELi672EEv26Group_norm_nhwc_fwd_params,@"STO_CUDA_ENTRY STV_DEFAULT"
_Z35group_norm_nhwc_fwd_one_pass_kernelI11Fp32IOFp16WLi256ELi42ELi672EEv26Group_norm_nhwc_fwd_params:
.text._Z35group_norm_nhwc_fwd_one_pass_kernelI11Fp32IOFp16WLi256ELi42ELi672EEv26Group_norm_nhwc_fwd_params:
        /* <DEDUP_REMOVED lines=40> */
.L_x_3162:
        /* <DEDUP_REMOVED lines=287> */
.L_x_3130:
[----:B------:R-:W-:Y:S05]  /*1470*/  BSYNC B0 ;  /* 0x0000000000007941 */ /* 0x000fea0003800000 */
.L_x_3129:
        /* <DEDUP_REMOVED lines=28> */
.L_x_3133:
[----:B--2---:R-:W2:Y:S04]  /*1640*/  LDG.E.STRONG.GPU R25, desc[UR8][R26.64] ;  /* 0x000000081a197981 */ /* 0x004ea8000c1ef900 */
[----:B--2---:R-:W-:Y:S01]  /*1650*/  CCTL.IVALL ;  /* 0x00000000ff00798f */ /* 0x004fe20002000000 */
[----:B------:R-:W-:Y:S05]  /*1660*/  YIELD ;  /* 0x0000000000007946 */ /* 0x000fea0003800000 */
[----:B------:R-:W-:-:S13]  /*1670*/  ISETP.NE.AND P1, PT, R25, R42, PT ;  /* 0x0000002a1900720c */ /* 0x000fda0003f25270 */
[----:B------:R-:W-:Y:S05]  /*1680*/  @P1 BRA `(.L_x_3133) ;  /* 0xfffffffc00ec1947 */ /* 0x000fea000383ffff */
.L_x_3132:
        /* <DEDUP_REMOVED lines=11> */
.L_x_3135:
        /* <DEDUP_REMOVED lines=63> */
.L_x_3134:
        /* <DEDUP_REMOVED lines=19> */
.L_x_3137:
[----:B------:R-:W-:Y:S05]  /*1c60*/  BSYNC B0 ;  /* 0x0000000000007941 */ /* 0x000fea0003800000 */
.L_x_3136:
        /* <DEDUP_REMOVED lines=32> */
.L_x_3131:
        /* <DEDUP_REMOVED lines=59> */
[----:B--2---:R-:W-:Y:S02]  /*2220*/  HADD2.F32 R20, -RZ, R38.H0_H0 ;  /* 0x20000026ff147230 */ /* 0x004fe40000004100 */
[----:B---3--:R-:W-:Y:S02]  /*2230*/  HADD2.F32 R21, -RZ, R42.H0_H0 ;  /* 0x2000002aff157230 */ /* 0x008fe40000004100 */
[----:B----4-:R-:W-:Y:S02]  /*2240*/  HADD2.F32 R19, -RZ, R44.H0_H0 ;  /* 0x2000002cff137230 */ /* 0x010fe40000004100 */
[----:B------:R-:W-:-:S03]  /*2250*/  HADD2.F32 R18, -RZ, R46.H0_H0 ;  /* 0x2000002eff127230 */ /* 0x000fc60000004100 */
        /* <DEDUP_REMOVED lines=13> */
.L_x_3138:
        /* <DEDUP_REMOVED lines=13> */
.L_x_3140:
[----:B------:R-:W-:Y:S05]  /*2400*/  BSYNC B0 ;  /* 0x0000000000007941 */ /* 0x000fea0003800000 */
.L_x_3139:
        /* <DEDUP_REMOVED lines=17> */
.L_x_3141:
        /* <DEDUP_REMOVED lines=13> */
.L_x_3143:
[----:B------:R-:W-:Y:S05]  /*25f0*/  BSYNC B0 ;  /* 0x0000000000007941 */ /* 0x000fea0003800000 */
.L_x_3142:
        /* <DEDUP_REMOVED lines=13> */
.L_x_3144:
        /* <DEDUP_REMOVED lines=13> */
.L_x_3146:
[----:B------:R-:W-:Y:S05]  /*27a0*/  BSYNC B0 ;  /* 0x0000000000007941 */ /* 0x000fea0003800000 */
.L_x_3145:
        /* <DEDUP_REMOVED lines=38> */
.L_x_3147:
        /* <DEDUP_REMOVED lines=13> */
.L_x_3149:
[----:B------:R-:W-:Y:S05]  /*2ae0*/  BSYNC B0 ;  /* 0x0000000000007941 */ /* 0x000fea0003800000 */
.L_x_3148:
        /* <DEDUP_REMOVED lines=13> */
.L_x_3150:
        /* <DEDUP_REMOVED lines=13> */
.L_x_3152:
[----:B------:R-:W-:Y:S05]  /*2c90*/  BSYNC B0 ;  /* 0x0000000000007941 */ /* 0x000fea0003800000 */
.L_x_3151:
        /* <DEDUP_REMOVED lines=13> */
.L_x_3153:
        /* <DEDUP_REMOVED lines=13> */
.L_x_3155:
[----:B------:R-:W-:Y:S05]  /*2e40*/  BSYNC B0 ;  /* 0x0000000000007941 */ /* 0x000fea0003800000 */
.L_x_3154:
        /* <DEDUP_REMOVED lines=13> */
.L_x_3156:
        /* <DEDUP_REMOVED lines=13> */
.L_x_3158:
[----:B------:R-:W-:Y:S05]  /*2ff0*/  BSYNC B0 ;  /* 0x0000000000007941 */ /* 0x000fea0003800000 */
.L_x_3157:
        /* <DEDUP_REMOVED lines=13> */
.L_x_3159:
        /* <DEDUP_REMOVED lines=12> */
.L_x_3161:
[----:B------:R-:W-:Y:S05]  /*3190*/  BSYNC B0 ;  /* 0x0000000000007941 */ /* 0x000fea0003800000 */
.L_x_3160:
[----:B012---:R-:W0:Y:S01]  /*31a0*/  LDC R13, c[0x0][0x10] ;  /* 0x00000400ff0d7b82 */ /* 0x007e220000000800 */
[----:B------:R-:W-:Y:S02]  /*31b0*/  IADD3 R5, R5, 0x1, RZ ;  /* 0x0000000105057810 */ /* 0x000fe40007ffe0ff */
[----:B0-----:R-:W-:-:S04]  /*31c0*/  IADD3 R40, R13, R40, RZ ;  /* 0x000000280d287210 */ /* 0x001fc80007ffe0ff */
[----:B------:R-:W-:-:S13]  /*31d0*/  ISETP.GE.AND P1, PT, R40, UR4, PT ;  /* 0x0000000428007c0c */ /* 0x000fda000bf26270 */
[----:B------:R-:W-:Y:S05]  /*31e0*/  @!P1 BRA `(.L_x_3162) ;  /* 0xffffffd000249947 */ /* 0x000fea000383ffff */
[----:B------:R-:W-:Y:S05]  /*31f0*/  EXIT ;  /* 0x000000000000794d */ /* 0x000fea0003800000 */
.L_x_3163:
        /* <DEDUP_REMOVED lines=16> */
.L_x_3294:


//--------------------- .text._Z35group_norm_nhwc_fwd_one_pass_kernelI11Fp32IOFp16WLi512ELi42ELi672EEv26Group_norm_nhwc_fwd_params --------------------------
	.section	.text._Z35group_norm_nhwc_fwd_one_pass_kernelI11Fp32IOFp16WLi512ELi42ELi672EEv26Group_norm_nhwc_fwd_params,"ax",@progbits
	.align	128
        .global         _Z35group_norm_nhwc_fwd_one_pass_kernelI11Fp32IOFp16WLi512ELi42ELi672EEv26Group_norm_nhwc_fwd_params
        .type           _Z35group_norm_nhwc_fwd_one_pass_kernelI11Fp32IOFp16WLi512ELi42ELi672EEv26Group_norm_nhwc_fwd_params,@function
        .size           _Z35group_norm_nhwc_fwd_one_pass_kernelI11Fp32IOFp16WLi512ELi42ELi672EEv26Group_norm_nhwc_fwd_params,(.L_x_3295 - _Z35group_norm_nhwc_fwd_one_pass_kernelI11Fp32IOFp16WLi512ELi42ELi672EEv26Group_norm_nhwc_fwd_params)
        .other          _Z35group_norm_nhwc_fwd_one_pass_kernelI11Fp32IOFp16WLi512ELi42ELi672EEv26Group_norm_nhwc_fwd_params,@"STO_CUDA_ENTRY STV_DEFAULT"
_Z35group_norm_nhwc_fwd_one_pass_kernelI11Fp32IOFp16WLi512ELi42ELi672EEv26Group_norm_nhwc_fwd_params:
.text._Z35group_norm_nhwc_fwd_one_pass_kernelI11Fp32IOFp16WLi512ELi42ELi672EEv26Group_norm_nhwc_fwd_params:
        /* <DEDUP_REMOVED lines=46> */
.L_x_3221:
        /* <DEDUP_REMOVED lines=459> */
.L_x_3165:
[----:B------:R-:W-:Y:S05]  /*1f90*/  BSYNC B0 ;  /* 0x0000000000007941 */ /* 0x000fea0003800000 */
.L_x_3164:
        /* <DEDUP_REMOVED lines=30> */
.L_x_3168:
[----:B-1----:R-:W2:Y:S04]  /*2180*/  LDG.E.STRONG.GPU R36, desc[UR10][R34.64] ;  /* 0x0000000a22247981 */ /* 0x002ea8000c1ef900 */
[----:B--2---:R-:W-:Y:S01]  /*2190*/  CCTL.IVALL ;  /* 0x00000000ff00798f */ /* 0x004fe20002000000 */
[----:B------:R-:W-:Y:S05]  /*21a0*/  YIELD ;  /* 0x0000000000007946 */ /* 0x000fea0003800000 */
[----:B------:R-:W-:-:S13]  /*21b0*/  ISETP.NE.AND P1, PT, R36, R39, PT ;  /* 0x000000272400720c */ /* 0x000fda0003f25270 */
[----:B------:R-:W-:Y:S05]  /*21c0*/  @P1 BRA `(.L_x_3168) ;  /* 0xfffffffc00ec1947 */ /* 0x000fea000383ffff */
.L_x_3167:
        /* <DEDUP_REMOVED lines=11> */
.L_x_3170:
        /* <DEDUP_REMOVED lines=67> */
.L_x_3169:
        /* <DEDUP_REMOVED lines=19> */
.L_x_3172:
[----:B------:R-:W-:Y:S05]  /*27e0*/  BSYNC B0 ;  /* 0x0000000000007941 */ /* 0x000fea0003800000 */
.L_x_3171:
        /* <DEDUP_REMOVED lines=34> */
.L_x_3166:
        /* <DEDUP_REMOVED lines=68> */
.L_x_3173:
        /* <DEDUP_REMOVED lines=13> */
.L_x_3175:
[----:B------:R-:W-:Y:S05]  /*2f20*/  BSYNC B0 ;  /* 0x0000000000007941 */ /* 0x000fea0003800000 */
.L_x_3174:
        /* <DEDUP_REMOVED lines=17> */
.L_x_3176:
        /* <DEDUP_REMOVED lines=13> */
.L_x_3178:
[----:B------:R-:W-:Y:S05]  /*3110*/  BSYNC B0 ;  /* 0x0000000000007941 */ /* 0x000fea0003800000 */
.L_x_3177:
        /* <DEDUP_REMOVED lines=38> */
.L_x_3179:
        /* <DEDUP_REMOVED lines=13> */
.L_x_3181:
[----:B------:R-:W-:Y:S05]  /*3450*/  BSYNC B0 ;  /* 0x0000000000007941 */ /* 0x000fea0003800000 */
.L_x_3180:
        /* <DEDUP_REMOVED lines=17> */
.L_x_3182:
        /* <DEDUP_REMOVED lines=13> */
.L_x_3184:
[----:B------:R-:W-:Y:S05]  /*3640*/  BSYNC B0 ;  /* 0x0000000000007941 */ /* 0x000fea0003800000 */
.L_x_3183:
        /* <DEDUP_REMOVED lines=17> */
.L_x_3185:
        /* <DEDUP_REMOVED lines=13> */
.L_x_3187:
[----:B------:R-:W-:Y:S05]  /*3830*/  BSYNC B0 ;  /* 0x0000000000007941 */ /* 0x000fea0003800000 */
.L_x_3186:
        /* <DEDUP_REMOVED lines=17> */
.L_x_3188:
        /* <DEDUP_REMOVED lines=13> */
.L_x_3190:
[----:B------:R-:W-:Y:S05]  /*3a20*/  BSYNC B0 ;  /* 0x0000000000007941 */ /* 0x000fea0003800000 */
.L_x_3189:
        /* <DEDUP_REMOVED lines=17> */
.L_x_3191:
        /* <DEDUP_REMOVED lines=13> */
.L_x_3193:
[----:B------:R-:W-:Y:S05]  /*3c10*/  BSYNC B0 ;  /* 0x0000000000007941 */ /* 0x000fea0003800000 */
.L_x_3192:
        /* <DEDUP_REMOVED lines=37> */
.L_x_3194:
        /* <DEDUP_REMOVED lines=13> */
.L_x_3196:
[----:B------:R-:W-:Y:S05]  /*3f40*/  BSYNC B0 ;  /* 0x0000000000007941 */ /* 0x000fea0003800000 */
.L_x_3195:
        /* <DEDUP_REMOVED lines=17> */
.L_x_3197:
        /* <DEDUP_REMOVED lines=13> */
.L_x_3199:
[----:B------:R-:W-:Y:S05]  /*4130*/  BSYNC B0 ;  /* 0x0000000000007941 */ /* 0x000fea0003800000 */
.L_x_3198:
        /* <DEDUP_REMOVED lines=17> */
.L_x_3200:
        /* <DEDUP_REMOVED lines=13> */
.L_x_3202:
[----:B------:R-:W-:Y:S05]  /*4320*/  BSYNC B0 ;  /* 0x0000000000007941 */ /* 0x000fea0003800000 */
.L_x_3201:
        /* <DEDUP_REMOVED lines=17> */
.L_x_3203:
        /* <DEDUP_REMOVED lines=13> */
.L_x_3205:
[----:B------:R-:W-:Y:S05]  /*4510*/  BSYNC B0 ;  /* 0x0000000000007941 */ /* 0x000fea0003800000 */
.L_x_3204:
        /* <DEDUP_REMOVED lines=17> */
.L_x_3206:
        /* <DEDUP_REMOVED lines=13> */
.L_x_3208:
[----:B------:R-:W-:Y:S05]  /*4700*/  BSYNC B0 ;  /* 0x0000000000007941 */ /* 0x000fea0003800000 */
.L_x_3207:
        /* <DEDUP_REMOVED lines=31> */
.L_x_3209:
        /* <DEDUP_REMOVED lines=13> */
.L_x_3211:
[----:B------:R-:W-:Y:S05]  /*49d0*/  BSYNC B0 ;  /* 0x0000000000007941 */ /* 0x000fea0003800000 */
.L_x_3210:
        /* <DEDUP_REMOVED lines=13> */
.L_x_3212:
        /* <DEDUP_REMOVED lines=13> */
.L_x_3214:
[----:B------:R-:W-:Y:S05]  /*4b80*/  BSYNC B0 ;  /* 0x0000000000007941 */ /* 0x000fea0003800000 */
.L_x_3213:
        /* <DEDUP_REMOVED lines=23> */
.L_x_3215:
        /* <DEDUP_REMOVED lines=13> */
.L_x_3217:
[----:B------:R-:W-:Y:S05]  /*4dd0*/  BSYNC B0 ;  /* 0x0000000000007941 */ /* 0x000fea0003800000 */
.L_x_3216:
        /* <DEDUP_REMOVED lines=13> */
.L_x_3218:
        /* <DEDUP_REMOVED lines=12> */
.L_x_3220:
[----:B------:R-:W-:Y:S05]  /*4f70*/  BSYNC B0 ;  /* 0x0000000000007941 */ /* 0x000fea0003800000 */
.L_x_3219:
[----:B------:R-:W-:Y:S01]  /*4f80*/  ULDC UR7, c[0x0][0x10] ;  /* 0x0000040000077ab9 */ /* 0x000fe20000000800 */
[----:B------:R-:W-:Y:S02]  /*4f90*/  UIADD3 UR4, UR4, 0x1, URZ ;  /* 0x0000000104047890 */ /* 0x000fe4000fffe03f */
[----:B------:R-:W-:-:S04]  /*4fa0*/  UIADD3 UR6, UR7, UR6, URZ ;  /* 0x0000000607067290 */ /* 0x000fc8000fffe03f */
[----:B------:R-:W-:-:S06]  /*4fb0*/  UISETP.GE.AND UP0, UPT, UR6, UR5, UPT ;  /* 0x000000050600728c */ /* 0x000fcc000bf06270 */
[----:B------:R-:W-:-:S13]  /*4fc0*/  PLOP3.LUT P1, PT, PT, PT, UP0, 0x80, 0x0 ;  /* 0x000000000000781c */ /* 0x000fda0003f2f008 */
[----:B------:R-:W-:Y:S05]  /*4fd0*/  @!P1 BRA `(.L_x_3221) ;  /* 0xffffffb000c09947 */ /* 0x000fea000383ffff */
[----:B------:R-:W-:Y:S05]  /*4fe0*/  EXIT ;  /* 0x000000000000794d */ /* 0x000fea0003800000 */
.L_x_3222:
        /* <DEDUP_REMOVED lines=9> */
.L_x_3295:


//--------------------- .nv.shared.reserved.0     --------------------------
	.section	.nv.shared.reserved.0,"aw",@nobits
	.weak		__nv_reservedSMEM_offset_0_alias
	.size		__nv_reservedSMEM_offset_0_alias, 0, 0
	.other		__nv_reservedSMEM_offset_0_alias,@"STO_CUDA_RESERVED_SHARED STV_DEFAULT"
__nv_reservedSMEM_offset_0_alias:
	.zero		0


//--------------------- .nv.global                --------------------------
	.section	.nv.global,"aw",@nobits
.nv.global:
	.type		_ZN61_INTERNAL_a3db6c8f_30_group_norm_nhwc_one_pass_42_cu_44ca18256thrust23THRUST_300001_SM_900_NS12placeholders2_5E,@object
	.size		_ZN61_INTERNAL_a3db6c8f_30_group_norm_nhwc_one_pass_42_cu_44ca18256thrust23THRUST_300001_SM_900_NS12placeholders2_5E,(_ZN61_INTERNAL_a3db6c8f_30_group_norm_nhwc_one_pass_42_cu_44ca18254cuda3std3__45__cpo6cbeginE - _ZN61_INTERNAL_a3db6c8f_30_group_norm_nhwc_one_pass_42_cu_44ca18256thrust23THRUST_300001_SM_900_NS12placeholders2_5E)
_ZN61_INTERNAL_a3db6c8f_30_group_norm_nhwc_one_pass_42_cu_44ca18256thrust23THRUST_300001_SM_900_NS12placeholders2_5E:
	.zero		1
	.type		_ZN61_INTERNAL_a3db6c8f_30_group_norm_nhwc_one_pass_42_cu_44ca18254cuda3std3__45__cpo6cbeginE,@object
	.size		_ZN61_INTERNAL_a3db6c8f_30_group_norm_nhwc_one_pass_42_cu_44ca18254cuda3std3__45__cpo6cbeginE,(_ZN61_INTERNAL_a3db6c8f_30_group_norm_nhwc_one_pass_42_cu_44ca18254cuda3std6ranges3__45__cpo6cbeginE - _ZN61_INTERNAL_a3db6c8f_30_group_norm_nhwc_one_pass_42_cu_44ca18254cuda3std3__45__cpo6cbeginE)
_ZN61_INTERNAL_a3db6c8f_30_group_norm_nhwc_one_pass_42_cu_44ca18254cuda3std3__45__cpo6cbeginE:
	.zero		1
	.type		_ZN61_INTERNAL_a3db6c8f_30_group_norm_nhwc_one_pass_42_cu_44ca18254cuda3std6ranges3__45__cpo6cbeginE,@object
	.size		_ZN61_INTERNAL_a3db6c8f_30_group_norm_nhwc_one_pass_42_cu_44ca18254cuda3std6ranges3__45__cpo6cbeginE,(_ZN61_INTERNAL_a3db6c8f_30_group_norm_nhwc_one_pass_42_cu_44ca18254cuda3std3__48in_placeE - _ZN61_INTERNAL_a3db6c8f_30_group_norm_nhwc_one_pass_42_cu_44ca18254cuda3std6ranges3__45__cpo6cbeginE)
_ZN61_INTERNAL_a3db6c8f_30_group_norm_nhwc_one_pass_42_cu_44ca18254cuda3std6ranges3__45__cpo6cbeginE:
	.zero		1
	.type		_ZN61_INTERNAL_a3db6c8f_30_group_norm_nhwc_one_pass_42_cu_44ca18254cuda3std3__48in_placeE,@object
	.size		_ZN61_INTERNAL_a3db6c8f_30_group_norm_nhwc_one_pass_42_cu_44ca18254cuda3std3__48in_placeE,(_ZN61_INTERNAL_a3db6c8f_30_group_norm_nhwc_one_pass_42_cu_44ca18254cuda3std6ranges3__45__cpo4sizeE - _ZN61_INTERNAL_a3db6c8f_30_group_norm_nhwc_one_pass_42_cu_44ca18254cuda3std3__48in_placeE)
_ZN61_INTERNAL_a3db6c8f_30_group_norm_nhwc_one_pass_42_cu_44ca18254cuda3std3__48in_placeE:
	.zero		1
	.type		_ZN61_INTERNAL_a3db6c8f_30_group_norm_nhwc_one_pass_42_cu_44ca18254cuda3std6ranges3__45__cpo4sizeE,@object
	.size		_ZN61_INTERNAL_a3db6c8f_30_group_norm_nhwc_one_pass_42_cu_44ca18254cuda3std6ranges3__45__cpo4sizeE,(_ZN61_INTERNAL_a3db6c8f_30_group_norm_nhwc_one_pass_42_cu_44ca18256thrust23THRUST_300001_SM_900_NS12placeholders2_9E - _ZN61_INTERNAL_a3db6c8f_30_group_norm_nhwc_one_pass_42_cu_44ca18254cuda3std6ranges3__45__cpo4sizeE)
_ZN61_INTERNAL_a3db6c8f_30_group_norm_nhwc_one_pass_42_cu_44ca18254cuda3std6ranges3__45__cpo4sizeE:
	.zero		1
	.type		_ZN61_INTERNAL_a3db6c8f_30_group_norm_nhwc_one_pass_42_cu_44ca18256thrust23THRUST_300001_SM_900_NS12placeholders2_9E,@object
	.size		_ZN61_INTERNAL_a3db6c8f_30_group_norm_nhwc_one_pass_42_cu_44ca18256thrust23THRUST_300001_SM_900_NS12placeholders2_9E,(_ZN61_INTERNAL_a3db6c8f_30_group_norm_nhwc_one_pass_42_cu_44ca18254cuda3std3__45__cpo7crbeginE - _ZN61_INTERNAL_a3db6c8f_30_group_norm_nhwc_one_pass_42_cu_44ca18256thrust23THRUST_300001_SM_900_NS12placeholders2_9E)
_ZN61_INTERNAL_a3db6c8f_30_group_norm_nhwc_one_pass_42_cu_44ca18256thrust23THRUST_300001_SM_900_NS12placeholders2_9E:
	.zero		1
	.type		_ZN61_INTERNAL_a3db6c8f_30_group_norm_nhwc_one_pass_42_cu_44ca18254cuda3std3__45__cpo7crbeginE,@object
	.size		_ZN61_INTERNAL_a3db6c8f_30_group_norm_nhwc_one_pass_42_cu_44ca18254cuda3std3__45__cpo7crbeginE,(_ZN61_INTERNAL_a3db6c8f_30_group_norm_nhwc_one_pass_42_cu_44ca18254cuda3std6ranges3__45__cpo4nextE - _ZN61_INTERNAL_a3db6c8f_30_group_norm_nhwc_one_pass_42_cu_44ca18254cuda3std3__45__cpo7crbeginE)
_ZN61_INTERNAL_a3db6c8f_30_group_norm_nhwc_one_pass_42_cu_44ca18254cuda3std3__45__cpo7crbeginE:
	.zero		1
	.type		_ZN61_INTERNAL_a3db6c8f_30_group_norm_nhwc_one_pass_42_cu_44ca18254cuda3std6ranges3__45__cpo4nextE,@object
	.size		_ZN61_INTERNAL_a3db6c8f_30_group_norm_nhwc_one_pass_42_cu_44ca18254cuda3std6ranges3__45__cpo4nextE,(_ZN61_INTERNAL_a3db6c8f_30_group_norm_nhwc_one_pass_42_cu_44ca18254cuda3std6ranges3__45__cpo4swapE - _ZN61_INTERNAL_a3db6c8f_30_group_norm_nhwc_one_pass_42_cu_44ca18254cuda3std6ranges3__45__cpo4nextE)
_ZN61_INTERNAL_a3db6c8f_30_group_norm_nhwc_one_pass_42_cu_44ca18254cuda3std6ranges3__45__cpo4nextE:
	.zero		1
	.type		_ZN61_INTERNAL_a3db6c8f_30_group_norm_nhwc_one_pass_42_cu_44ca18254cuda3std6ranges3__45__cpo4swapE,@object
	.size		_ZN61_INTERNAL_a3db6c8f_30_group_norm_nhwc_one_pass_42_cu_44ca18254cuda3std6ranges3__45__cpo4swapE,(_ZN61_INTERNAL_a3db6c8f_30_group_norm_nhwc_one_pass_42_cu_44ca18256thrust23THRUST_300001_SM_900_NS12placeholders2_1E - _ZN61_INTERNAL_a3db6c8f_30_group_norm_nhwc_one_pass_42_cu_44ca18254cuda3std6ranges3__45__cpo4swapE)
_ZN61_INTERNAL_a3db6c8f_30_group_norm_nhwc_one_pass_42_cu_44ca18254cuda3std6ranges3__45__cpo4swapE:
	.zero		1
	.type		_ZN61_INTERNAL_a3db6c8f_30_group_norm_nhwc_one_pass_42_cu_44ca18256thrust23THRUST_300001_SM_900_NS12placeholders2_1E,@object
	.size		_ZN61_INTERNAL_a3db6c8f_30_group_norm_nhwc_one_pass_42_cu_44ca18256thrust23THRUST_300001_SM_900_NS12placeholders2_1E,(_ZN61_INTERNAL_a3db6c8f_30_group_norm_nhwc_one_pass_42_cu_44ca18256thrust23THRUST_300001_SM_900_NS12placeholders2_3E - _ZN61_INTERNAL_a3db6c8f_30_group_norm_nhwc_one_pass_42_cu_44ca18256thrust23THRUST_300001_SM_900_NS12placeholders2_1E)
_ZN61_INTERNAL_a3db6c8f_30_group_norm_nhwc_one_pass_42_cu_44ca18256thrust23THRUST_300001_SM_900_NS12placeholders2_1E:
	.zero		1
	.type		_ZN61_INTERNAL_a3db6c8f_30_group_norm_nhwc_one_pass_42_cu_44ca18256thrust23THRUST_300001_SM_900_NS12placeholders2_3E,@object
	.size		_ZN61_INTERNAL_a3db6c8f_30_group_norm_nhwc_one_pass_42_cu_44ca18256thrust23THRUST_300001_SM_900_NS12placeholders2_3E,(_ZN61_INTERNAL_a3db6c8f_30_group_norm_nhwc_one_pass_42_cu_44ca18254cuda3std3__45__cpo5beginE - _ZN61_INTERNAL_a3db6c8f_30_group_norm_nhwc_one_pass_42_cu_44ca18256thrust23THRUST_300001_SM_900_NS12placeholders2_3E)
_ZN61_INTERNAL_a3db6c8f_30_group_norm_nhwc_one_pass_42_cu_44ca18256thrust23THRUST_300001_SM_900_NS12placeholders2_3E:
	.zero		1
	.type		_ZN61_INTERNAL_a3db6c8f_30_group_norm_nhwc_one_pass_42_cu_44ca18254cuda3std3__45__cpo5beginE,@object
	.size		_ZN61_INTERNAL_a3db6c8f_30_group_norm_nhwc_one_pass_42_cu_44ca18254cuda3std3__45__cpo5beginE,(_ZN61_INTERNAL_a3db6c8f_30_group_norm_nhwc_one_pass_42_cu_44ca18254cuda3std6ranges3__45__cpo5beginE - _ZN61_INTERNAL_a3db6c8f_30_group_norm_nhwc_one_pass_42_cu_44ca18254cuda3std3__45__cpo5beginE)
_ZN61_INTERNAL_a3db6c8f_30_group_norm_nhwc_one_pass_42_cu_44ca18254cuda3std3__45__cpo5beginE:
	.zero		1
	.type		_ZN61_INTERNAL_a3db6c8f_30_group_norm_nhwc_one_pass_42_cu_44ca18254cuda3std6ranges3__45__cpo5beginE,@object
	.size		_ZN61_INTERNAL_a3db6c8f_30_group_norm_nhwc_one_pass_42_cu_44ca18254cuda3std6ranges3__45__cpo5beginE,(_ZN61_INTERNAL_a3db6c8f_30_group_norm_nhwc_one_pass_42_cu_44ca18254cuda3std3__463_GLOBAL__N__a3db6c8f_30_group_norm_nhwc_one_pass_42_cu_44ca18256ignoreE - _ZN61_INTERNAL_a3db6c8f_30_group_norm_nhwc_one_pass_42_cu_44ca18254cuda3std6ranges3__45__cpo5beginE)
_ZN61_INTERNAL_a3db6c8f_30_group_norm_nhwc_one_pass_42_cu_44ca18254cuda3std6ranges3__45__cpo5beginE:
	.zero		1
	.type		_ZN61_INTERNAL_a3db6c8f_30_group_norm_nhwc_one_pass_42_cu_44ca18254cuda3std3__463_GLOBAL__N__a3db6c8f_30_group_norm_nhwc_one_pass_42_cu_44ca18256ignoreE,@object
	.size		_ZN61_INTERNAL_a3db6c8f_30_group_norm_nhwc_one_pass_42_cu_44ca18254cuda3std3__463_GLOBAL__N__a3db6c8f_30_group_norm_nhwc_one_pass_42_cu_44ca18256ignoreE,(_ZN61_INTERNAL_a3db6c8f_30_group_norm_nhwc_one_pass_42_cu_44ca18254cuda3std6ranges3__45__cpo4dataE - _ZN61_INTERNAL_a3db6c8f_30_group_norm_nhwc_one_pass_42_cu_44ca18254cuda3std3__463_GLOBAL__N__a3db6c8f_30_group_norm_nhwc_one_pass_42_cu_44ca18256ignoreE)
_ZN61_INTERNAL_a3db6c8f_30_group_norm_nhwc_one_pass_42_cu_44ca18254cuda3std3__463_GLOBAL__N__a3db6c8f_30_group_norm_nhwc_one_pass_42_cu_44ca18256ignoreE:
	.zero		1
	.type		_ZN61_INTERNAL_a3db6c8f_30_group_norm_nhwc_one_pass_42_cu_44ca18254cuda3std6ranges3__45__cpo4dataE,@object
	.size		_ZN61_INTERNAL_a3db6c8f_30_group_norm_nhwc_one_pass_42_cu_44ca18254cuda3std6ranges3__45__cpo4dataE,(_ZN61_INTERNAL_a3db6c8f_30_group_norm_nhwc_one_pass_42_cu_44ca18256thrust23THRUST_300001_SM_900_NS12placeholders2_7E - _ZN61_INTERNAL_a3db6c8f_30_group_norm_nhwc_one_pass_42_cu_44ca18254cuda3std6ranges3__45__cpo4dataE)
_ZN61_INTERNAL_a3db6c8f_30_group_norm_nhwc_one_pass_42_cu_44ca18254cuda3std6ranges3__45__cpo4dataE:
	.zero		1
	.type		_ZN61_INTERNAL_a3db6c8f_30_group_norm_nhwc_one_pass_42_cu_44ca18256thrust23THRUST_300001_SM_900_NS12placeholders2_7E,@object
	.size		_ZN61_INTERNAL_a3db6c8f_30_group_norm_nhwc_one_pass_42_cu_44ca18256thrust23THRUST_300001_SM_900_NS12placeholders2_7E,(_ZN61_INTERNAL_a3db6c8f_30_group_norm_nhwc_one_pass_42_cu_44ca18254cuda3std3__45__cpo6rbeginE - _ZN61_INTERNAL_a3db6c8f_30_group_norm_nhwc_one_pass_42_cu_44ca18256thrust23THRUST_300001_SM_900_NS12placeholders2_7E)
_ZN61_INTERNAL_a3db6c8f_30_group_norm_nhwc_one_pass_42_cu_44ca18256thrust23THRUST_300001_SM_900_NS12placeholders2_7E:
	.zero		1
	.type		_ZN61_INTERNAL_a3db6c8f_30_group_norm_nhwc_one_pass_42_cu_44ca18254cuda3std3__45__cpo6rbeginE,@object
	.size		_ZN61_INTERNAL_a3db6c8f_30_group_norm_nhwc_one_pass_42_cu_44ca18254cuda3std3__45__cpo6rbeginE,(_ZN61_INTERNAL_a3db6c8f_30_group_norm_nhwc_one_pass_42_cu_44ca18254cuda3std6ranges3__45__cpo7advanceE - _ZN61_INTERNAL_a3db6c8f_30_group_norm_nhwc_one_pass_42_cu_44ca18254cuda3std3__45__cpo6rbeginE)
_ZN61_INTERNAL_a3db6c8f_30_group_norm_nhwc_one_pass_42_cu_44ca18254cuda3std3__45__cpo6rbeginE:
	.zero		1
	.type		_ZN61_INTERNAL_a3db6c8f_30_group_norm_nhwc_one_pass_42_cu_44ca18254cuda3std6ranges3__45__cpo7advanceE,@object
	.size		_ZN61_INTERNAL_a3db6c8f_30_group_norm_nhwc_one_pass_42_cu_44ca18254cuda3std6ranges3__45__cpo7advanceE,(_ZN61_INTERNAL_a3db6c8f_30_group_norm_nhwc_one_pass_42_cu_44ca18254cuda3std3__47nulloptE - _ZN61_INTERNAL_a3db6c8f_30_group_norm_nhwc_one_pass_42_cu_44ca18254cuda3std6ranges3__45__cpo7advanceE)
_ZN61_INTERNAL_a3db6c8f_30_group_norm_nhwc_one_pass_42_cu_44ca18254cuda3std6ranges3__45__cpo7advanceE:
	.zero		1
	.type		_ZN61_INTERNAL_a3db6c8f_30_group_norm_nhwc_one_pass_42_cu_44ca18254cuda3std3__47nulloptE,@object
	.size		_ZN61_INTERNAL_a3db6c8f_30_group_norm_nhwc_one_pass_42_cu_44ca18254cuda3std3__47nulloptE,(_ZN61_INTERNAL_a3db6c8f_30_group_norm_nhwc_one_pass_42_cu_44ca18254cuda3std6ranges3__45__cpo8distanceE - _ZN61_INTERNAL_a3db6c8f_30_group_norm_nhwc_one_pass_42_cu_44ca18254cuda3std3__47nulloptE)
_ZN61_INTERNAL_a3db6c8f_30_group_norm_nhwc_one_pass_42_cu_44ca18254cuda3std3__47nulloptE:
	.zero		1
	.type		_ZN61_INTERNAL_a3db6c8f_30_group_norm_nhwc_one_pass_42_cu_44ca18254cuda3std6ranges3__45__cpo8distanceE,@object
	.size		_ZN61_INTERNAL_a3db6c8f_30_group_norm_nhwc_one_pass_42_cu_44ca18254cuda3std6ranges3__45__cpo8distanceE,(_ZN61_INTERNAL_a3db6c8f_30_group_norm_nhwc_one_pass_42_cu_44ca18256thrust23THRUST_300001_SM_900_NS12placeholders2_6E - _ZN61_INTERNAL_a3db6c8f_30_group_norm_nhwc_one_pass_42_cu_44ca18254cuda3std6ranges3__45__cpo8distanceE)
_ZN61_INTERNAL_a3db6c8f_30_group_norm_nhwc_one_pass_42_cu_44ca18254cuda3std6ranges3__45__cpo8distanceE:
	.zero		1
	.type		_ZN61_INTERNAL_a3db6c8f_30_group_norm_nhwc_one_pass_42_cu_44ca18256thrust23THRUST_300001_SM_900_NS12placeholders2_6E,@object
	.size		_ZN61_INTERNAL_a3db6c8f_30_group_norm_nhwc_one_pass_42_cu_44ca18256thrust23THRUST_300001_SM_900_NS12placeholders2_6E,(_ZN61_INTERNAL_a3db6c8f_30_group_norm_nhwc_one_pass_42_cu_44ca18254cuda3std3__45__cpo4cendE - _ZN61_INTERNAL_a3db6c8f_30_group_norm_nhwc_one_pass_42_cu_44ca18256thrust23THRUST_300001_SM_900_NS12placeholders2_6E)
_ZN61_INTERNAL_a3db6c8f_30_group_norm_nhwc_one_pass_42_cu_44ca18256thrust23THRUST_300001_SM_900_NS12placeholders2_6E:
	.zero		1
	.type		_ZN61_INTERNAL_a3db6c8f_30_group_norm_nhwc_one_pass_42_cu_44ca18254cuda3std3__45__cpo4cendE,@object
	.size		_ZN61_INTERNAL_a3db6c8f_30_group_norm_nhwc_one_pass_42_cu_44ca18254cuda3std3__45__cpo4cendE,(_ZN61_INTERNAL_a3db6c8f_30_group_norm_nhwc_one_pass_42_cu_44ca18254cuda3std6ranges3__45__cpo4cendE - _ZN61_INTERNAL_a3db6c8f_30_group_norm_nhwc_one_pass_42_cu_44ca18254cuda3std3__45__cpo4cendE)
_ZN61_INTERNAL_a3db6c8f_30_group_norm_nhwc_one_pass_42_cu_44ca18254cuda3std3__45__cpo4cendE:
	.zero		1
	.type		_ZN61_INTERNAL_a3db6c8f_30_group_norm_nhwc_one_pass_42_cu_44ca18254cuda3std6ranges3__45__cpo4cendE,@object
	.size		_ZN61_INTERNAL_a3db6c8f_30_group_norm_nhwc_one_pass_42_cu_44ca18254cuda3std6ranges3__45__cpo4cendE,(_ZN61_INTERNAL_a3db6c8f_30_group_norm_nhwc_one_pass_42_cu_44ca18254cuda3std3__420unreachable_sentinelE - _ZN61_INTERNAL_a3db6c8f_30_group_norm_nhwc_one_pass_42_cu_44ca18254cuda3std6ranges3__45__cpo4cendE)
_ZN61_INTERNAL_a3db6c8f_30_group_norm_nhwc_one_pass_42_cu_44ca18254cuda3std6ranges3__45__cpo4cendE:
	.zero		1
	.type		_ZN61_INTERNAL_a3db6c8f_30_group_norm_nhwc_one_pass_42_cu_44ca18254cuda3std3__420unreachable_sentinelE,@object
	.size		_ZN61_INTERNAL_a3db6c8f_30_group_norm_nhwc_one_pass_42_cu_44ca18254cuda3std3__420unreachable_sentinelE,(_ZN61_INTERNAL_a3db6c8f_30_group_norm_nhwc_one_pass_42_cu_44ca18254cuda3std6ranges3__45__cpo5ssizeE - _ZN61_INTERNAL_a3db6c8f_30_group_norm_nhwc_one_pass_42_cu_44ca18254cuda3std3__420unreachable_sentinelE)
_ZN61_INTERNAL_a3db6c8f_30_group_norm_nhwc_one_pass_42_cu_44ca18254cuda3std3__420unreachable_sentinelE:
	.zero		1
	.type		_ZN61_INTERNAL_a3db6c8f_30_group_norm_nhwc_one_pass_42_cu_44ca18254cuda3std6ranges3__45__cpo5ssizeE,@object
	.size		_ZN61_INTERNAL_a3db6c8f_30_group_norm_nhwc_one_pass_42_cu_44ca18254cuda3std6ranges3__45__cpo5ssizeE,(_ZN61_INTERNAL_a3db6c8f_30_group_norm_nhwc_one_pass_42_cu_44ca18256thrust23THRUST_300001_SM_900_NS12placeholders3_10E - _ZN61_INTERNAL_a3db6c8f_30_group_norm_nhwc_one_pass_42_cu_44ca18254cuda3std6ranges3__45__cpo5ssizeE)
_ZN61_INTERNAL_a3db6c8f_30_group_norm_nhwc_one_pass_42_cu_44ca18254cuda3std6ranges3__45__cpo5ssizeE:
	.zero		1
	.type		_ZN61_INTERNAL_a3db6c8f_30_group_norm_nhwc_one_pass_42_cu_44ca18256thrust23THRUST_300001_SM_900_NS12placeholders3_10E,@object
	.size		_ZN61_INTERNAL_a3db6c8f_30_group_norm_nhwc_one_pass_42_cu_44ca18256thrust23THRUST_300001_SM_900_NS12placeholders3_10E,(_ZN61_INTERNAL_a3db6c8f_30_group_norm_nhwc_one_pass_42_cu_44ca18254cuda3std3__45__cpo5crendE - _ZN61_INTERNAL_a3db6c8f_30_group_norm_nhwc_one_pass_42_cu_44ca18256thrust23THRUST_300001_SM_900_NS12placeholders3_10E)
_ZN61_INTERNAL_a3db6c8f_30_group_norm_nhwc_one_pass_42_cu_44ca18256thrust23THRUST_300001_SM_900_NS12placeholders3_10E:
	.zero		1
	.type		_ZN61_INTERNAL_a3db6c8f_30_group_norm_nhwc_one_pass_42_cu_44ca18254cuda3std3__45__cpo5crendE,@object
	.size		_ZN61_INTERNAL_a3db6c8f_30_group_norm_nhwc_one_pass_42_cu_44ca18254cuda3std3__45__cpo5crendE,(_ZN61_INTERNAL_a3db6c8f_30_group_norm_nhwc_one_pass_42_cu_44ca18254cuda3std6ranges3__45__cpo4prevE - _ZN61_INTERNAL_a3db6c8f_30_group_norm_nhwc_one_pass_42_cu_44ca18254cuda3std3__45__cpo5crendE)
_ZN61_INTERNAL_a3db6c8f_30_group_norm_nhwc_one_pass_42_cu_44ca18254cuda3std3__45__cpo5crendE:
	.zero		1
	.type		_ZN61_INTERNAL_a3db6c8f_30_group_norm_nhwc_one_pass_42_cu_44ca18254cuda3std6ranges3__45__cpo4prevE,@object
	.size		_ZN61_INTERNAL_a3db6c8f_30_group_norm_nhwc_one_pass_42_cu_44ca18254cuda3std6ranges3__45__cpo4prevE,(_ZN61_INTERNAL_a3db6c8f_30_group_norm_nhwc_one_pass_42_cu_44ca18254cuda3std6ranges3__45__cpo9iter_moveE - _ZN61_INTERNAL_a3db6c8f_30_group_norm_nhwc_one_pass_42_cu_44ca18254cuda3std6ranges3__45__cpo4prevE)
_ZN61_INTERNAL_a3db6c8f_30_group_norm_nhwc_one_pass_42_cu_44ca18254cuda3std6ranges3__45__cpo4prevE:
	.zero		1
	.type		_ZN61_INTERNAL_a3db6c8f_30_group_norm_nhwc_one_pass_42_cu_44ca18254cuda3std6ranges3__45__cpo9iter_moveE,@object
	.size		_ZN61_INTERNAL_a3db6c8f_30_group_norm_nhwc_one_pass_42_cu_44ca18254cuda3std6ranges3__45__cpo9iter_moveE,(_ZN61_INTERNAL_a3db6c8f_30_group_norm_nhwc_one_pass_42_cu_44ca18256thrust23THRUST_300001_SM_900_NS12placeholders2_2E - _ZN61_INTERNAL_a3db6c8f_30_group_norm_nhwc_one_pass_42_cu_44ca18254cuda3std6ranges3__45__cpo9iter_moveE)
_ZN61_INTERNAL_a3db6c8f_30_group_norm_nhwc_one_pass_42_cu_44ca18254cuda3std6ranges3__45__cpo9iter_moveE:
	.zero		1
	.type		_ZN61_INTERNAL_a3db6c8f_30_group_norm_nhwc_one_pass_42_cu_44ca18256thrust23THRUST_300001_SM_900_NS12placeholders2_2E,@object
	.size		_ZN61_INTERNAL_a3db6c8f_30_group_norm_nhwc_one_pass_42_cu_44ca18256thrust23THRUST_300001_SM_900_NS12placeholders2_2E,(_ZN61_INTERNAL_a3db6c8f_30_group_norm_nhwc_one_pass_42_cu_44ca18256thrust23THRUST_300001_SM_900_NS12placeholders2_4E - _ZN61_INTERNAL_a3db6c8f_30_group_norm_nhwc_one_pass_42_cu_44ca18256thrust23THRUST_300001_SM_900_NS12placeholders2_2E)
_ZN61_INTERNAL_a3db6c8f_30_group_norm_nhwc_one_pass_42_cu_44ca18256thrust23THRUST_300001_SM_900_NS12placeholders2_2E:
	.zero		1
	.type		_ZN61_INTERNAL_a3db6c8f_30_group_norm_nhwc_one_pass_42_cu_44ca18256thrust23THRUST_300001_SM_900_NS12placeholders2_4E,@object
	.size		_ZN61_INTERNAL_a3db6c8f_30_group_norm_nhwc_one_pass_42_cu_44ca18256thrust23THRUST_300001_SM_900_NS12placeholders2_4E,(_ZN61_INTERNAL_a3db6c8f_30_group_norm_nhwc_one_pass_42_cu_44ca18254cuda3std3__45__cpo3endE - _ZN61_INTERNAL_a3db6c8f_30_group_norm_nhwc_one_pass_42_cu_44ca18256thrust23THRUST_300001_SM_900_NS12placeholders2_4E)
_ZN61_INTERNAL_a3db6c8f_30_group_norm_nhwc_one_pass_42_cu_44ca18256thrust23THRUST_300001_SM_900_NS12placeholders2_4E:
	.zero		1
	.type		_ZN61_INTERNAL_a3db6c8f_30_group_norm_nhwc_one_pass_42_cu_44ca18254cuda3std3__45__cpo3endE,@object
	.size		_ZN61_INTERNAL_a3db6c8f_30_group_norm_nhwc_one_pass_42_cu_44ca18254cuda3std3__45__cpo3endE,(_ZN61_INTERNAL_a3db6c8f_30_group_norm_nhwc_one_pass_42_cu_44ca18254cuda3std6ranges3__45__cpo3endE - _ZN61_INTERNAL_a3db6c8f_30_group_norm_nhwc_one_pass_42_cu_44ca18254cuda3std3__45__cpo3endE)
_ZN61_INTERNAL_a3db6c8f_30_group_norm_nhwc_one_pass_42_cu_44ca18254cuda3std3__45__cpo3endE:
	.zero		1
	.type		_ZN61_INTERNAL_a3db6c8f_30_group_norm_nhwc_one_pass_42_cu_44ca18254cuda3std6ranges3__45__cpo3endE,@object
	.size		_ZN61_INTERNAL_a3db6c8f_30_group_norm_nhwc_one_pass_42_cu_44ca18254cuda3std6ranges3__45__cpo3endE,(_ZN61_INTERNAL_a3db6c8f_30_group_norm_nhwc_one_pass_42_cu_44ca18254cuda3std3__419piecewise_constructE - _ZN61_INTERNAL_a3db6c8f_30_group_norm_nhwc_one_pass_42_cu_44ca18254cuda3std6ranges3__45__cpo3endE)
_ZN61_INTERNAL_a3db6c8f_30_group_norm_nhwc_one_pass_42_cu_44ca18254cuda3std6ranges3__45__cpo3endE:
	.zero		1
	.type		_ZN61_INTERNAL_a3db6c8f_30_group_norm_nhwc_one_pass_42_cu_44ca18254cuda3std3__419piecewise_constructE,@object
	.size		_ZN61_INTERNAL_a3db6c8f_30_group_norm_nhwc_one_pass_42_cu_44ca18254cuda3std3__419piecewise_constructE,(_ZN61_INTERNAL_a3db6c8f_30_group_norm_nhwc_one_pass_42_cu_44ca18254cuda3std6ranges3__45__cpo5cdataE - _ZN61_INTERNAL_a3db6c8f_30_group_norm_nhwc_one_pass_42_cu_44ca18254cuda3std3__419piecewise_constructE)
_ZN61_INTERNAL_a3db6c8f_30_group_norm_nhwc_one_pass_42_cu_44ca18254cuda3std3__419piecewise_constructE:
	.zero		1
	.type		_ZN61_INTERNAL_a3db6c8f_30_group_norm_nhwc_one_pass_42_cu_44ca18254cuda3std6ranges3__45__cpo5cdataE,@object
	.size		_ZN61_INTERNAL_a3db6c8f_30_group_norm_nhwc_one_pass_42_cu_44ca18254cuda3std6ranges3__45__cpo5cdataE,(_ZN61_INTERNAL_a3db6c8f_30_group_norm_nhwc_one_pass_42_cu_44ca18256thrust23THRUST_300001_SM_900_NS12placeholders2_8E - _ZN61_INTERNAL_a3db6c8f_30_group_norm_nhwc_one_pass_42_cu_44ca18254cuda3std6ranges3__45__cpo5cdataE)
_ZN61_INTERNAL_a3db6c8f_30_group_norm_nhwc_one_pass_42_cu_44ca18254cuda3std6ranges3__45__cpo5cdataE:
	.zero		1
	.type		_ZN61_INTERNAL_a3db6c8f_30_group_norm_nhwc_one_pass_42_cu_44ca18256thrust23THRUST_300001_SM_900_NS12placeholders2_8E,@object
	.size		_ZN61_INTERNAL_a3db6c8f_30_group_norm_nhwc_one_pass_42_cu_44ca18256thrust23THRUST_300001_SM_900_NS12placeholders2_8E,(_ZN61_INTERNAL_a3db6c8f_30_group_norm_nhwc_one_pass_42_cu_44ca18254cuda3std3__45__cpo4rendE - _ZN61_INTERNAL_a3db6c8f_30_group_norm_nhwc_one_pass_42_cu_44ca18256thrust23THRUST_300001_SM_900_NS12placeholders2_8E)
_ZN61_INTERNAL_a3db6c8f_30_group_norm_nhwc_one_pass_42_cu_44ca18256thrust23THRUST_300001_SM_900_NS12placeholders2_8E:
	.zero		1
	.type		_ZN61_INTERNAL_a3db6c8f_30_group_norm_nhwc_one_pass_42_cu_44ca18254cuda3std3__45__cpo4rendE,@object
	.size		_ZN61_INTERNAL_a3db6c8f_30_group_norm_nhwc_one_pass_42_cu_44ca18254cuda3std3__45__cpo4rendE,(_ZN61_INTERNAL_a3db6c8f_30_group_norm_nhwc_one_pass_42_cu_44ca18254cuda3std6ranges3__45__cpo9iter_swapE - _ZN61_INTERNAL_a3db6c8f_30_group_norm_nhwc_one_pass_42_cu_44ca18254cuda3std3__45__cpo4rendE)
_ZN61_INTERNAL_a3db6c8f_30_group_norm_nhwc_one_pass_42_cu_44ca18254cuda3std3__45__cpo4rendE:
	.zero		1
	.type		_ZN61_INTERNAL_a3db6c8f_30_group_norm_nhwc_one_pass_42_cu_44ca18254cuda3std6ranges3__45__cpo9iter_swapE,@object
	.size		_ZN61_INTERNAL_a3db6c8f_30_group_norm_nhwc_one_pass_42_cu_44ca18254cuda3std6ranges3__45__cpo9iter_swapE,(_ZN61_INTERNAL_a3db6c8f_30_group_norm_nhwc_one_pass_42_cu_44ca18254cuda3std3__48unexpectE - _ZN61_INTERNAL_a3db6c8f_30_group_norm_nhwc_one_pass_42_cu_44ca18254cuda3std6ranges3__45__cpo9iter_swapE)
_ZN61_INTERNAL_a3db6c8f_30_group_norm_nhwc_one_pass_42_cu_44ca18254cuda3std6ranges3__45__cpo9iter_swapE:
	.zero		1
	.type		_ZN61_INTERNAL_a3db6c8f_30_group_norm_nhwc_one_pass_42_cu_44ca18254cuda3std3__48unexpectE,@object
	.size		_ZN61_INTERNAL_a3db6c8f_30_group_norm_nhwc_one_pass_42_cu_44ca18254cuda3std3__48unexpectE,(_ZN61_INTERNAL_a3db6c8f_30_group_norm_nhwc_one_pass_42_cu_44ca18256thrust23THRUST_300001_SM_900_NS6system6detail10sequential3seqE - _ZN61_INTERNAL_a3db6c8f_30_group_norm_nhwc_one_pass_42_cu_44ca18254cuda3std3__48unexpectE)
_ZN61_INTERNAL_a3db6c8f_30_group_norm_nhwc_one_pass_42_cu_44ca18254cuda3std3__48unexpectE:
	.zero		1
	.type		_ZN61_INTERNAL_a3db6c8f_30_group_norm_nhwc_one_pass_42_cu_44ca18256thrust23THRUST_300001_SM_900_NS6system6detail10sequential3seqE,@object
	.size		_ZN61_INTERNAL_a3db6c8f_30_group_norm_nhwc_one_pass_42_cu_44ca18256thrust23THRUST_300001_SM_900_NS6system6detail10sequential3seqE,(.L_29 - _ZN61_INTERNAL_a3db6c8f_30_group_norm_nhwc_one_pass_42_cu_44ca18256thrust23THRUST_300001_SM_900_NS6system6detail10sequential3seqE)
_ZN61_INTERNAL_a3db6c8f_30_group_norm_nhwc_one_pass_42_cu_44ca18256thrust23THRUST_300001_SM_900_NS6system6detail10sequential3seqE:
	.zero		1
.L_29:


//--------------------- .nv.shared._Z35group_norm_nhwc_bwd_one_pass_kernelI11Bf16IOFp32WLi64ELi42ELi672EEv26Group_norm_nhwc_bwd_params --------------------------
	.section	.nv.shared._Z35group_norm_nhwc_bwd_one_pass_kernelI11Bf16IOFp32WLi64ELi42ELi672EEv26Group_norm_nhwc_bwd_params,"aw",@nobits
	.sectionflags	@""
	.align	16
.nv.shared._Z35group_norm_nhwc_bwd_one_pass_kernelI11Bf16IOFp32WLi64ELi42ELi672EEv26Group_norm_nhwc_bwd_params:
	.zero		11984


//--------------------- .nv.shared._Z35group_norm_nhwc_bwd_one_pass_kernelI11Bf16IOFp32WLi128ELi42ELi672EEv26Group_norm_nhwc_bwd_params --------------------------
	.section	.nv.shared._Z35group_norm_nhwc_bwd_one_pass_kernelI11Bf16IOFp32WLi128ELi42ELi672EEv26Group_norm_nhwc_bwd_params,"aw",@nobits
	.sectionflags	@""
	.align	16
.nv.shared._Z35group_norm_nhwc_bwd_one_pass_kernelI11Bf16IOFp32WLi128ELi42ELi672EEv26Group_norm_nhwc_bwd_params:
	.zero		11984


//--------------------- .nv.shared._Z35group_norm_nhwc_bwd_one_pass_kernelI11Bf16IOFp32WLi256ELi42ELi672EEv26Group_norm_nhwc_bwd_params --------------------------
	.section	.nv.shared._Z35group_norm_nhwc_bwd_one_pass_kernelI11Bf16IOFp32WLi256ELi42ELi672EEv26Group_norm_nhwc_bwd_params,"aw",@nobits
	.sectionflags	@""
	.align	16
.nv.shared._Z35group_norm_nhwc_bwd_one_pass_kernelI11Bf16IOFp32WLi256ELi42ELi672EEv26Group_norm_nhwc_bwd_params:
	.zero		11984


//--------------------- .nv.shared._Z35group_norm_nhwc_bwd_one_pass_kernelI11Bf16IOFp32WLi512ELi42ELi672EEv26Group_norm_nhwc_bwd_params --------------------------
	.section	.nv.shared._Z35group_norm_nhwc_bwd_one_pass_kernelI11Bf16IOFp32WLi512ELi42ELi672EEv26Group_norm_nhwc_bwd_params,"aw",@nobits
	.sectionflags	@""
	.align	16
.nv.shared._Z35group_norm_nhwc_bwd_one_pass_kernelI11Bf16IOFp32WLi512ELi42ELi672EEv26Group_norm_nhwc_bwd_params:
	.zero		11984


//--------------------- .nv.shared._Z35group_norm_nhwc_bwd_one_pass_kernelI11Bf16IOBf16WLi64ELi42ELi672EEv26Group_norm_nhwc_bwd_params --------------------------
	.section	.nv.shared._Z35group_norm_nhwc_bwd_one_pass_kernelI11Bf16IOBf16WLi64ELi42ELi672EEv26Group_norm_nhwc_bwd_params,"aw",@nobits
	.sectionflags	@""
	.align	16
.nv.shared._Z35group_norm_nhwc_bwd_one_pass_kernelI11Bf16IOBf16WLi64ELi42ELi672EEv26Group_norm_nhwc_bwd_params:
	.zero		11984


//--------------------- .nv.shared._Z35group_norm_nhwc_bwd_one_pass_kernelI11Bf16IOBf16WLi128ELi42ELi672EEv26Group_norm_nhwc_bwd_params --------------------------
	.section	.nv.shared._Z35group_norm_nhwc_bwd_one_pass_kernelI11Bf16IOBf16WLi128ELi42ELi672EEv26Group_norm_nhwc_bwd_params,"aw",@nobits
	.sectionflags	@""
	.align	16
.nv.shared._Z35group_norm_nhwc_bwd_one_pass_kernelI11Bf16IOBf16WLi128ELi42ELi672EEv26Group_norm_nhwc_bwd_params:
	.zero		11984


//--------------------- .nv.shared._Z35group_norm_nhwc_bwd_one_pass_kernelI11Bf16IOBf16WLi256ELi42ELi672EEv26Group_norm_nhwc_bwd_params --------------------------
	.section	.nv.shared._Z35group_norm_nhwc_bwd_one_pass_kernelI11Bf16IOBf16WLi256ELi42ELi672EEv26Group_norm_nhwc_bwd_params,"aw",@nobits
	.sectionflags	@""
	.align	16
.nv.shared._Z35group_norm_nhwc_bwd_one_pass_kernelI11Bf16IOBf16WLi256ELi42ELi672EEv26Group_norm_nhwc_bwd_params:
	.zero		11984


//--------------------- .nv.shared._Z35group_norm_nhwc_bwd_one_pass_kernelI11Bf16IOBf16WLi512ELi42ELi672EEv26Group_norm_nhwc_bwd_params --------------------------
	.section	.nv.shared._Z35group_norm_nhwc_bwd_one_pass_kernelI11Bf16IOBf16WLi512ELi42ELi672EEv26Group_norm_nhwc_bwd_params,"aw",@nobits
	.sectionflags	@""
	.align	16
.nv.shared._Z35group_norm_nhwc_bwd_one_pass_kernelI11Bf16IOBf16WLi512ELi42ELi672EEv26Group_norm_nhwc_bwd_params:
	.zero		11984


//--------------------- .nv.shared._Z35group_norm_nhwc_bwd_one_pass_kernelI11Bf16IOFp16WLi64ELi42ELi672EEv26Group_norm_nhwc_bwd_params --------------------------
	.section	.nv.shared._Z35group_norm_nhwc_bwd_one_pass_kernelI11Bf16IOFp16WLi64ELi42ELi672EEv26Group_norm_nhwc_bwd_params,"aw",@nobits
	.sectionflags	@""
	.align	16
.nv.shared._Z35group_norm_nhwc_bwd_one_pass_kernelI11Bf16IOFp16WLi64ELi42ELi672EEv26Group_norm_nhwc_bwd_params:
	.zero		11984


//--------------------- .nv.shared._Z35group_norm_nhwc_bwd_one_pass_kernelI11Bf16IOFp16WLi128ELi42ELi672EEv26Group_norm_nhwc_bwd_params --------------------------
	.section	.nv.shared._Z35group_norm_nhwc_bwd_one_pass_kernelI11Bf16IOFp16WLi128ELi42ELi672EEv26Group_norm_nhwc_bwd_params,"aw",@nobits
	.sectionflags	@""
	.align	16
.nv.shared._Z35group_norm_nhwc_bwd_one_pass_kernelI11Bf16IOFp16WLi128ELi42ELi672EEv26Group_norm_nhwc_bwd_params:
	.zero		11984


//--------------------- .nv.shared._Z35group_norm_nhwc_bwd_one_pass_kernelI11Bf16IOFp16WLi256ELi42ELi672EEv26Group_norm_nhwc_bwd_params --------------------------
	.section	.nv.shared._Z35group_norm_nhwc_bwd_one_pass_kernelI11Bf16IOFp16WLi256ELi42ELi672EEv26Group_norm_nhwc_bwd_params,"aw",@nobits
	.sectionflags	@""
	.align	16
.nv.shared._Z35group_norm_nhwc_bwd_one_pass_kernelI11Bf16IOFp16WLi256ELi42ELi672EEv26Group_norm_nhwc_bwd_params:
	.zero		11984


//--------------------- .nv.shared._Z35group_norm_nhwc_bwd_one_pass_kernelI11Bf16IOFp16WLi512ELi42ELi672EEv26Group_norm_nhwc_bwd_params --------------------------
	.section	.nv.shared._Z35group_norm_nhwc_bwd_one_pass_kernelI11Bf16IOFp16WLi512ELi42ELi672EEv26Group_norm_nhwc_bwd_params,"aw",@nobits
	.sectionflags	@""
	.align	16
.nv.shared._Z35group_norm_nhwc_bwd_one_pass_kernelI11Bf16IOFp16WLi512ELi42ELi672EEv26Group_norm_nhwc_bwd_params:
	.zero		11984


//--------------------- .nv.shared._Z35group_norm_nhwc_bwd_one_pass_kernelI11Fp16IOFp32WLi64ELi42ELi672EEv26Group_norm_nhwc_bwd_params --------------------------
	.section	.nv.shared._Z35group_norm_nhwc_bwd_one_pass_kernelI11Fp16IOFp32WLi64ELi42ELi672EEv26Group_norm_nhwc_bwd_params,"aw",@nobits
	.sectionflags	@""
	.align	16
.nv.shared._Z35group_norm_nhwc_bwd_one_pass_kernelI11Fp16IOFp32WLi64ELi42ELi672EEv26Group_norm_nhwc_bwd_params:
	.zero		11984


//--------------------- .nv.shared._Z35group_norm_nhwc_bwd_one_pass_kernelI11Fp16IOFp32WLi128ELi42ELi672EEv26Group_norm_nhwc_bwd_params --------------------------
	.section	.nv.shared._Z35group_norm_nhwc_bwd_one_pass_kernelI11Fp16IOFp32WLi128ELi42ELi672EEv26Group_norm_nhwc_bwd_params,"aw",@nobits
	.sectionflags	@""
	.align	16
.nv.shared._Z35group_norm_nhwc_bwd_one_pass_kernelI11Fp16IOFp32WLi128ELi42ELi672EEv26Group_norm_nhwc_bwd_params:
	.zero		11984


//--------------------- .nv.shared._Z35group_norm_nhwc_bwd_one_pass_kernelI11Fp16IOFp32WLi256ELi42ELi672EEv26Group_norm_nhwc_bwd_params --------------------------
	.section	.nv.shared._Z35group_norm_nhwc_bwd_one_pass_kernelI11Fp16IOFp32WLi256ELi42ELi672EEv26Group_norm_nhwc_bwd_params,"aw",@nobits
	.sectionflags	@""
	.align	16
.nv.shared._Z35group_norm_nhwc_bwd_one_pass_kernelI11Fp16IOFp32WLi256ELi42ELi672EEv26Group_norm_nhwc_bwd_params:
	.zero		11984


//--------------------- .nv.shared._Z35group_norm_nhwc_bwd_one_pass_kernelI11Fp16IOFp32WLi512ELi42ELi672EEv26Group_norm_nhwc_bwd_params --------------------------
	.section	.nv.shared._Z35group_norm_nhwc_bwd_one_pass_kernelI11Fp16IOFp32WLi512ELi42ELi672EEv26Group_norm_nhwc_bwd_params,"aw",@nobits
	.sectionflags	@""
	.align	16
.nv.shared._Z35group_norm_nhwc_bwd_one_pass_kernelI11Fp16IOFp32WLi512ELi42ELi672EEv26Group_norm_nhwc_bwd_params:
	.zero		11984


//--------------------- .nv.shared._Z35group_norm_nhwc_bwd_one_pass_kernelI11Fp16IOBf16WLi64ELi42ELi672EEv26Group_norm_nhwc_bwd_params --------------------------
	.section	.nv.shared._Z35group_norm_nhwc_bwd_one_pass_kernelI11Fp16IOBf16WLi64ELi42ELi672EEv26Group_norm_nhwc_bwd_params,"aw",@nobits
	.sectionflags	@""
	.align	16
.nv.shared._Z35group_norm_nhwc_bwd_one_pass_kernelI11Fp16IOBf16WLi64ELi42ELi672EEv26Group_norm_nhwc_bwd_params:
	.zero		11984


//--------------------- .nv.shared._Z35group_norm_nhwc_bwd_one_pass_kernelI11Fp16IOBf16WLi128ELi42ELi672EEv26Group_norm_nhwc_bwd_params --------------------------
	.section	.nv.shared._Z35group_norm_nhwc_bwd_one_pass_kernelI11Fp16IOBf16WLi128ELi42ELi672EEv26Group_norm_nhwc_bwd_params,"aw",@nobits
	.sectionflags	@""
	.align	16
.nv.shared._Z35group_norm_nhwc_bwd_one_pass_kernelI11Fp16IOBf16WLi128ELi42ELi672EEv26Group_norm_nhwc_bwd_params:
	.zero		11984


//--------------------- .nv.shared._Z35group_norm_nhwc_bwd_one_pass_kernelI11Fp16IOBf16WLi256ELi42ELi672EEv26Group_norm_nhwc_bwd_params --------------------------
	.section	.nv.shared._Z35group_norm_nhwc_bwd_one_pass_kernelI11Fp16IOBf16WLi256ELi42ELi672EEv26Group_norm_nhwc_bwd_params,"aw",@nobits
	.sectionflags	@""
	.align	16
.nv.shared._Z35group_norm_nhwc_bwd_one_pass_kernelI11Fp16IOBf16WLi256ELi42ELi672EEv26Group_norm_nhwc_bwd_params:
	.zero		11984


//--------------------- .nv.shared._Z35group_norm_nhwc_bwd_one_pass_kernelI11Fp16IOBf16WLi512ELi42ELi672EEv26Group_norm_nhwc_bwd_params --------------------------
	.section	.nv.shared._Z35group_norm_nhwc_bwd_one_pass_kernelI11Fp16IOBf16WLi512ELi42ELi672EEv26Group_norm_nhwc_bwd_params,"aw",@nobits
	.sectionflags	@""
	.align	16
.nv.shared._Z35group_norm_nhwc_bwd_one_pass_kernelI11Fp16IOBf16WLi512ELi42ELi672EEv26Group_norm_nhwc_bwd_params:
	.zero		11984


//--------------------- .nv.shared._Z35group_norm_nhwc_bwd_one_pass_kernelI11Fp16IOFp16WLi64ELi42ELi672EEv26Group_norm_nhwc_bwd_params --------------------------
	.section	.nv.shared._Z35group_norm_nhwc_bwd_one_pass_kernelI11Fp16IOFp16WLi64ELi42ELi672EEv26Group_norm_nhwc_bwd_params,"aw",@nobits
	.sectionflags	@""
	.align	16
.nv.shared._Z35group_norm_nhwc_bwd_one_pass_kernelI11Fp16IOFp16WLi64ELi42ELi672EEv26Group_norm_nhwc_bwd_params:
	.zero		11984


//--------------------- .nv.shared._Z35group_norm_nhwc_bwd_one_pass_kernelI11Fp16IOFp16WLi128ELi42ELi672EEv26Group_norm_nhwc_bwd_params --------------------------
	.section	.nv.shared._Z35group_norm_nhwc_bwd_one_pass_kernelI11Fp16IOFp16WLi128ELi42ELi672EEv26Group_norm_nhwc_bwd_params,"aw",@nobits
	.sectionflags	@""
	.align	16
.nv.shared._Z35group_norm_nhwc_bwd_one_pass_kernelI11Fp16IOFp16WLi128ELi42ELi672EEv26Group_norm_nhwc_bwd_params:
	.zero		11984


//--------------------- .nv.shared._Z35group_norm_nhwc_bwd_one_pass_kernelI11Fp16IOFp16WLi256ELi42ELi672EEv26Group_norm_nhwc_bwd_params --------------------------
	.section	.nv.shared._Z35group_norm_nhwc_bwd_one_pass_kernelI11Fp16IOFp16WLi256ELi42ELi672EEv26Group_norm_nhwc_bwd_params,"aw",@nobits
	.sectionflags	@""
	.align	16
.nv.shared._Z35group_norm_nhwc_bwd_one_pass_kernelI11Fp16IOFp16WLi256ELi42ELi672EEv26Group_norm_nhwc_bwd_params:
	.zero		11984


//--------------------- .nv.shared._Z35group_norm_nhwc_bwd_one_pass_kernelI11Fp16IOFp16WLi512ELi42ELi672EEv26Group_norm_nhwc_bwd_params --------------------------
	.section	.nv.shared._Z35group_norm_nhwc_bwd_one_pass_kernelI11Fp16IOFp16WLi512ELi42ELi672EEv26Group_norm_nhwc_bwd_params,"aw",@nobits
	.sectionflags	@""
	.align	16
.nv.shared._Z35group_norm_nhwc_bwd_one_pass_kernelI11Fp16IOFp16WLi512ELi42ELi672EEv26Group_norm_nhwc_bwd_params:
	.zero		11984


//--------------------- .nv.shared._Z35group_norm_nhwc_bwd_one_pass_kernelI11Fp32IOFp32WLi64ELi42ELi672EEv26Group_norm_nhwc_bwd_params --------------------------
	.section	.nv.shared._Z35group_norm_nhwc_bwd_one_pass_kernelI11Fp32IOFp32WLi64ELi42ELi672EEv26Group_norm_nhwc_bwd_params,"aw",@nobits
	.sectionflags	@""
	.align	16
.nv.shared._Z35group_norm_nhwc_bwd_one_pass_kernelI11Fp32IOFp32WLi64ELi42ELi672EEv26Group_norm_nhwc_bwd_params:
	.zero		11984


//--------------------- .nv.shared._Z35group_norm_nhwc_bwd_one_pass_kernelI11Fp32IOFp32WLi128ELi42ELi672EEv26Group_norm_nhwc_bwd_params --------------------------
	.section	.nv.shared._Z35group_norm_nhwc_bwd_one_pass_kernelI11Fp32IOFp32WLi128ELi42ELi672EEv26Group_norm_nhwc_bwd_params,"aw",@nobits
	.sectionflags	@""
	.align	16
.nv.shared._Z35group_norm_nhwc_bwd_one_pass_kernelI11Fp32IOFp32WLi128ELi42ELi672EEv26Group_norm_nhwc_bwd_params:
	.zero		11984


//--------------------- .nv.shared._Z35group_norm_nhwc_bwd_one_pass_kernelI11Fp32IOFp32WLi256ELi42ELi672EEv26Group_norm_nhwc_bwd_params --------------------------
	.section	.nv.shared._Z35group_norm_nhwc_bwd_one_pass_kernelI11Fp32IOFp32WLi256ELi42ELi672EEv26Group_norm_nhwc_bwd_params,"aw",@nobits
	.sectionflags	@""
	.align	16
.nv.shared._Z35group_norm_nhwc_bwd_one_pass_kernelI11Fp32IOFp32WLi256ELi42ELi672EEv26Group_norm_nhwc_bwd_params:
	.zero		11984


//--------------------- .nv.shared._Z35group_norm_nhwc_bwd_one_pass_kernelI11Fp32IOFp32WLi512ELi42ELi672EEv26Group_norm_nhwc_bwd_params --------------------------
	.section	.nv.shared._Z35group_norm_nhwc_bwd_one_pass_kernelI11Fp32IOFp32WLi512ELi42ELi672EEv26Group_norm_nhwc_bwd_params,"aw",@nobits
	.sectionflags	@""
	.align	16
.nv.shared._Z35group_norm_nhwc_bwd_one_pass_kernelI11Fp32IOFp32WLi512ELi42ELi672EEv26Group_norm_nhwc_bwd_params:
	.zero		11984


//--------------------- .nv.shared._Z35group_norm_nhwc_bwd_one_pass_kernelI11Fp32IOBf16WLi64ELi42ELi672EEv26Group_norm_nhwc_bwd_params --------------------------
	.section	.nv.shared._Z35group_norm_nhwc_bwd_one_pass_kernelI11Fp32IOBf16WLi64ELi42ELi672EEv26Group_norm_nhwc_bwd_params,"aw",@nobits
	.sectionflags	@""
	.align	16
.nv.shared._Z35group_norm_nhwc_bwd_one_pass_kernelI11Fp32IOBf16WLi64ELi42ELi672EEv26Group_norm_nhwc_bwd_params:
	.zero		11984


//--------------------- .nv.shared._Z35group_norm_nhwc_bwd_one_pass_kernelI11Fp32IOBf16WLi128ELi42ELi672EEv26Group_norm_nhwc_bwd_params --------------------------
	.section	.nv.shared._Z35group_norm_nhwc_bwd_one_pass_kernelI11Fp32IOBf16WLi128ELi42ELi672EEv26Group_norm_nhwc_bwd_params,"aw",@nobits
	.sectionflags	@""
	.align	16
.nv.shared._Z35group_norm_nhwc_bwd_one_pass_kernelI11Fp32IOBf16WLi128ELi42ELi672EEv26Group_norm_nhwc_bwd_params:
	.zero		11984


//--------------------- .nv.shared._Z35group_norm_nhwc_bwd_one_pass_kernelI11Fp32IOBf16WLi256ELi42ELi672EEv26Group_norm_nhwc_bwd_params --------------------------
	.section	.nv.shared._Z35group_norm_nhwc_bwd_one_pass_kernelI11Fp32IOBf16WLi256ELi42ELi672EEv26Group_norm_nhwc_bwd_params,"aw",@nobits
	.sectionflags	@""
	.align	16
.nv.shared._Z35group_norm_nhwc_bwd_one_pass_kernelI11Fp32IOBf16WLi256ELi42ELi672EEv26Group_norm_nhwc_bwd_params:
	.zero		11984


//--------------------- .nv.shared._Z35group_norm_nhwc_bwd_one_pass_kernelI11Fp32IOBf16WLi512ELi42ELi672EEv26Group_norm_nhwc_bwd_params --------------------------
	.section	.nv.shared._Z35group_norm_nhwc_bwd_one_pass_kernelI11Fp32IOBf16WLi512ELi42ELi672EEv26Group_norm_nhwc_bwd_params,"aw",@nobits
	.sectionflags	@""
	.align	16
.nv.shared._Z35group_norm_nhwc_bwd_one_pass_kernelI11Fp32IOBf16WLi512ELi42ELi672EEv26Group_norm_nhwc_bwd_params:
	.zero		11984


//--------------------- .nv.shared._Z35group_norm_nhwc_bwd_one_pass_kernelI11Fp32IOFp16WLi64ELi42ELi672EEv26Group_norm_nhwc_bwd_params --------------------------
	.section	.nv.shared._Z35group_norm_nhwc_bwd_one_pass_kernelI11Fp32IOFp16WLi64ELi42ELi672EEv26Group_norm_nhwc_bwd_params,"aw",@nobits
	.sectionflags	@""
	.align	16
.nv.shared._Z35group_norm_nhwc_bwd_one_pass_kernelI11Fp32IOFp16WLi64ELi42ELi672EEv26Group_norm_nhwc_bwd_params:
	.zero		11984


//--------------------- .nv.shared._Z35group_norm_nhwc_bwd_one_pass_kernelI11Fp32IOFp16WLi128ELi42ELi672EEv26Group_norm_nhwc_bwd_params --------------------------
	.section	.nv.shared._Z35group_norm_nhwc_bwd_one_pass_kernelI11Fp32IOFp16WLi128ELi42ELi672EEv26Group_norm_nhwc_bwd_params,"aw",@nobits
	.sectionflags	@""
	.align	16
.nv.shared._Z35group_norm_nhwc_bwd_one_pass_kernelI11Fp32IOFp16WLi128ELi42ELi672EEv26Group_norm_nhwc_bwd_params:
	.zero		11984


//--------------------- .nv.shared._Z35group_norm_nhwc_bwd_one_pass_kernelI11Fp32IOFp16WLi256ELi42ELi672EEv26Group_norm_nhwc_bwd_params --------------------------
	.section	.nv.shared._Z35group_norm_nhwc_bwd_one_pass_kernelI11Fp32IOFp16WLi256ELi42ELi672EEv26Group_norm_nhwc_bwd_params,"aw",@nobits
	.sectionflags	@""
	.align	16
.nv.shared._Z35group_norm_nhwc_bwd_one_pass_kernelI11Fp32IOFp16WLi256ELi42ELi672EEv26Group_norm_nhwc_bwd_params:
	.zero		11984


//--------------------- .nv.shared._Z35group_norm_nhwc_bwd_one_pass_kernelI11Fp32IOFp16WLi512ELi42ELi672EEv26Group_norm_nhwc_bwd_params --------------------------
	.section	.nv.shared._Z35group_norm_nhwc_bwd_one_pass_kernelI11Fp32IOFp16WLi512ELi42ELi672EEv26Group_norm_nhwc_bwd_params,"aw",@nobits
	.sectionflags	@""
	.align	16
.nv.shared._Z35group_norm_nhwc_bwd_one_pass_kernelI11Fp32IOFp16WLi512ELi42ELi672EEv26Group_norm_nhwc_bwd_params:
	.zero		11984


//--------------------- .nv.shared._Z35group_norm_nhwc_fwd_one_pass_kernelI11Bf16IOFp32WLi64ELi42ELi672EEv26Group_norm_nhwc_fwd_params --------------------------
	.section	.nv.shared._Z35group_norm_nhwc_fwd_one_pass_kernelI11Bf16IOFp32WLi64ELi42ELi672EEv26Group_norm_nhwc_fwd_params,"aw",@nobits
	.sectionflags	@""
	.align	8
.nv.shared._Z35group_norm_nhwc_fwd_one_pass_kernelI11Bf16IOFp32WLi64ELi42ELi672EEv26Group_norm_nhwc_fwd_params:
	.zero		1232


//--------------------- .nv.shared._Z35group_norm_nhwc_fwd_one_pass_kernelI11Bf16IOFp32WLi128ELi42ELi672EEv26Group_norm_nhwc_fwd_params --------------------------
	.section	.nv.shared._Z35group_norm_nhwc_fwd_one_pass_kernelI11Bf16IOFp32WLi128ELi42ELi672EEv26Group_norm_nhwc_fwd_params,"aw",@nobits
	.sectionflags	@""
	.align	8
.nv.shared._Z35group_norm_nhwc_fwd_one_pass_kernelI11Bf16IOFp32WLi128ELi42ELi672EEv26Group_norm_nhwc_fwd_params:
	.zero		1232


//--------------------- .nv.shared._Z35group_norm_nhwc_fwd_one_pass_kernelI11Bf16IOFp32WLi256ELi42ELi672EEv26Group_norm_nhwc_fwd_params --------------------------
	.section	.nv.shared._Z35group_norm_nhwc_fwd_one_pass_kernelI11Bf16IOFp32WLi256ELi42ELi672EEv26Group_norm_nhwc_fwd_params,"aw",@nobits
	.sectionflags	@""
	.align	8
.nv.shared._Z35group_norm_nhwc_fwd_one_pass_kernelI11Bf16IOFp32WLi256ELi42ELi672EEv26Group_norm_nhwc_fwd_params:
	.zero		1232


//--------------------- .nv.shared._Z35group_norm_nhwc_fwd_one_pass_kernelI11Bf16IOFp32WLi512ELi42ELi672EEv26Group_norm_nhwc_fwd_params --------------------------
	.section	.nv.shared._Z35group_norm_nhwc_fwd_one_pass_kernelI11Bf16IOFp32WLi512ELi42ELi672EEv26Group_norm_nhwc_fwd_params,"aw",@nobits
	.sectionflags	@""
	.align	8
.nv.shared._Z35group_norm_nhwc_fwd_one_pass_kernelI11Bf16IOFp32WLi512ELi42ELi672EEv26Group_norm_nhwc_fwd_params:
	.zero		1232


//--------------------- .nv.shared._Z35group_norm_nhwc_fwd_one_pass_kernelI11Bf16IOBf16WLi64ELi42ELi672EEv26Group_norm_nhwc_fwd_params --------------------------
	.section	.nv.shared._Z35group_norm_nhwc_fwd_one_pass_kernelI11Bf16IOBf16WLi64ELi42ELi672EEv26Group_norm_nhwc_fwd_params,"aw",@nobits
	.sectionflags	@""
	.align	8
.nv.shared._Z35group_norm_nhwc_fwd_one_pass_kernelI11Bf16IOBf16WLi64ELi42ELi672EEv26Group_norm_nhwc_fwd_params:
	.zero		1232


//--------------------- .nv.shared._Z35group_norm_nhwc_fwd_one_pass_kernelI11Bf16IOBf16WLi128ELi42ELi672EEv26Group_norm_nhwc_fwd_params --------------------------
	.section	.nv.shared._Z35group_norm_nhwc_fwd_one_pass_kernelI11Bf16IOBf16WLi128ELi42ELi672EEv26Group_norm_nhwc_fwd_params,"aw",@nobits
	.sectionflags	@""
	.align	8
.nv.shared._Z35group_norm_nhwc_fwd_one_pass_kernelI11Bf16IOBf16WLi128ELi42ELi672EEv26Group_norm_nhwc_fwd_params:
	.zero		1232


//--------------------- .nv.shared._Z35group_norm_nhwc_fwd_one_pass_kernelI11Bf16IOBf16WLi256ELi42ELi672EEv26Group_norm_nhwc_fwd_params --------------------------
	.section	.nv.shared._Z35group_norm_nhwc_fwd_one_pass_kernelI11Bf16IOBf16WLi256ELi42ELi672EEv26Group_norm_nhwc_fwd_params,"aw",@nobits
	.sectionflags	@""
	.align	8
.nv.shared._Z35group_norm_nhwc_fwd_one_pass_kernelI11Bf16IOBf16WLi256ELi42ELi672EEv26Group_norm_nhwc_fwd_params:
	.zero		1232


//--------------------- .nv.shared._Z35group_norm_nhwc_fwd_one_pass_kernelI11Bf16IOBf16WLi512ELi42ELi672EEv26Group_norm_nhwc_fwd_params --------------------------
	.section	.nv.shared._Z35group_norm_nhwc_fwd_one_pass_kernelI11Bf16IOBf16WLi512ELi42ELi672EEv26Group_norm_nhwc_fwd_params,"aw",@nobits
	.sectionflags	@""
	.align	8
.nv.shared._Z35group_norm_nhwc_fwd_one_pass_kernelI11Bf16IOBf16WLi512ELi42ELi672EEv26Group_norm_nhwc_fwd_params:
	.zero		1232


//--------------------- .nv.shared._Z35group_norm_nhwc_fwd_one_pass_kernelI11Bf16IOFp16WLi64ELi42ELi672EEv26Group_norm_nhwc_fwd_params --------------------------
	.section	.nv.shared._Z35group_norm_nhwc_fwd_one_pass_kernelI11Bf16IOFp16WLi64ELi42ELi672EEv26Group_norm_nhwc_fwd_params,"aw",@nobits
	.sectionflags	@""
	.align	8
.nv.shared._Z35group_norm_nhwc_fwd_one_pass_kernelI11Bf16IOFp16WLi64ELi42ELi672EEv26Group_norm_nhwc_fwd_params:
	.zero		1232


//--------------------- .nv.shared._Z35group_norm_nhwc_fwd_one_pass_kernelI11Bf16IOFp16WLi128ELi42ELi672EEv26Group_norm_nhwc_fwd_params --------------------------
	.section	.nv.shared._Z35group_norm_nhwc_fwd_one_pass_kernelI11Bf16IOFp16WLi128ELi42ELi672EEv26Group_norm_nhwc_fwd_params,"aw",@nobits
	.sectionflags	@""
	.align	8
.nv.shared._Z35group_norm_nhwc_fwd_one_pass_kernelI11Bf16IOFp16WLi128ELi42ELi672EEv26Group_norm_nhwc_fwd_params:
	.zero		1232


//--------------------- .nv.shared._Z35group_norm_nhwc_fwd_one_pass_kernelI11Bf16IOFp16WLi256ELi42ELi672EEv26Group_norm_nhwc_fwd_params --------------------------
	.section	.nv.shared._Z35group_norm_nhwc_fwd_one_pass_kernelI11Bf16IOFp16WLi256ELi42ELi672EEv26Group_norm_nhwc_fwd_params,"aw",@nobits
	.sectionflags	@""
	.align	8
.nv.shared._Z35group_norm_nhwc_fwd_one_pass_kernelI11Bf16IOFp16WLi256ELi42ELi672EEv26Group_norm_nhwc_fwd_params:
	.zero		1232


//--------------------- .nv.shared._Z35group_norm_nhwc_fwd_one_pass_kernelI11Bf16IOFp16WLi512ELi42ELi672EEv26Group_norm_nhwc_fwd_params --------------------------
	.section	.nv.shared._Z35group_norm_nhwc_fwd_one_pass_kernelI11Bf16IOFp16WLi512ELi42ELi672EEv26Group_norm_nhwc_fwd_params,"aw",@nobits
	.sectionflags	@""
	.align	8
.nv.shared._Z35group_norm_nhwc_fwd_one_pass_kernelI11Bf16IOFp16WLi512ELi42ELi672EEv26Group_norm_nhwc_fwd_params:
	.zero		1232


//--------------------- .nv.shared._Z35group_norm_nhwc_fwd_one_pass_kernelI11Fp16IOFp32WLi64ELi42ELi672EEv26Group_norm_nhwc_fwd_params --------------------------
	.section	.nv.shared._Z35group_norm_nhwc_fwd_one_pass_kernelI11Fp16IOFp32WLi64ELi42ELi672EEv26Group_norm_nhwc_fwd_params,"aw",@nobits
	.sectionflags	@""
	.align	8
.nv.shared._Z35group_norm_nhwc_fwd_one_pass_kernelI11Fp16IOFp32WLi64ELi42ELi672EEv26Group_norm_nhwc_fwd_params:
	.zero		1232


//--------------------- .nv.shared._Z35group_norm_nhwc_fwd_one_pass_kernelI11Fp16IOFp32WLi128ELi42ELi672EEv26Group_norm_nhwc_fwd_params --------------------------
	.section	.nv.shared._Z35group_norm_nhwc_fwd_one_pass_kernelI11Fp16IOFp32WLi128ELi42ELi672EEv26Group_norm_nhwc_fwd_params,"aw",@nobits
	.sectionflags	@""
	.align	8
.nv.shared._Z35group_norm_nhwc_fwd_one_pass_kernelI11Fp16IOFp32WLi128ELi42ELi672EEv26Group_norm_nhwc_fwd_params:
	.zero		1232


//--------------------- .nv.shared._Z35group_norm_nhwc_fwd_one_pass_kernelI11Fp16IOFp32WLi256ELi42ELi672EEv26Group_norm_nhwc_fwd_params --------------------------
	.section	.nv.shared._Z35group_norm_nhwc_fwd_one_pass_kernelI11Fp16IOFp32WLi256ELi42ELi672EEv26Group_norm_nhwc_fwd_params,"aw",@nobits
	.sectionflags	@""
	.align	8
.nv.shared._Z35group_norm_nhwc_fwd_one_pass_kernelI11Fp16IOFp32WLi256ELi42ELi672EEv26Group_norm_nhwc_fwd_params:
	.zero		1232


//--------------------- .nv.shared._Z35group_norm_nhwc_fwd_one_pass_kernelI11Fp16IOFp32WLi512ELi42ELi672EEv26Group_norm_nhwc_fwd_params --------------------------
	.section	.nv.shared._Z35group_norm_nhwc_fwd_one_pass_kernelI11Fp16IOFp32WLi512ELi42ELi672EEv26Group_norm_nhwc_fwd_params,"aw",@nobits
	.sectionflags	@""
	.align	8
.nv.shared._Z35group_norm_nhwc_fwd_one_pass_kernelI11Fp16IOFp32WLi512ELi42ELi672EEv26Group_norm_nhwc_fwd_params:
	.zero		1232


//--------------------- .nv.shared._Z35group_norm_nhwc_fwd_one_pass_kernelI11Fp16IOBf16WLi64ELi42ELi672EEv26Group_norm_nhwc_fwd_params --------------------------
	.section	.nv.shared._Z35group_norm_nhwc_fwd_one_pass_kernelI11Fp16IOBf16WLi64ELi42ELi672EEv26Group_norm_nhwc_fwd_params,"aw",@nobits
	.sectionflags	@""
	.align	8
.nv.shared._Z35group_norm_nhwc_fwd_one_pass_kernelI11Fp16IOBf16WLi64ELi42ELi672EEv26Group_norm_nhwc_fwd_params:
	.zero		1232


//--------------------- .nv.shared._Z35group_norm_nhwc_fwd_one_pass_kernelI11Fp16IOBf16WLi128ELi42ELi672EEv26Group_norm_nhwc_fwd_params --------------------------
	.section	.nv.shared._Z35group_norm_nhwc_fwd_one_pass_kernelI11Fp16IOBf16WLi128ELi42ELi672EEv26Group_norm_nhwc_fwd_params,"aw",@nobits
	.sectionflags	@""
	.align	8
.nv.shared._Z35group_norm_nhwc_fwd_one_pass_kernelI11Fp16IOBf16WLi128ELi42ELi672EEv26Group_norm_nhwc_fwd_params:
	.zero		1232


//--------------------- .nv.shared._Z35group_norm_nhwc_fwd_one_pass_kernelI11Fp16IOBf16WLi256ELi42ELi672EEv26Group_norm_nhwc_fwd_params --------------------------
	.section	.nv.shared._Z35group_norm_nhwc_fwd_one_pass_kernelI11Fp16IOBf16WLi256ELi42ELi672EEv26Group_norm_nhwc_fwd_params,"aw",@nobits
	.sectionflags	@""
	.align	8
.nv.shared._Z35group_norm_nhwc_fwd_one_pass_kernelI11Fp16IOBf16WLi256ELi42ELi672EEv26Group_norm_nhwc_fwd_params:
	.zero		1232


//--------------------- .nv.shared._Z35group_norm_nhwc_fwd_one_pass_kernelI11Fp16IOBf16WLi512ELi42ELi672EEv26Group_norm_nhwc_fwd_params --------------------------
	.section	.nv.shared._Z35group_norm_nhwc_fwd_one_pass_kernelI11Fp16IOBf16WLi512ELi42ELi672EEv26Group_norm_nhwc_fwd_params,"aw",@nobits
	.sectionflags	@""
	.align	8
.nv.shared._Z35group_norm_nhwc_fwd_one_pass_kernelI11Fp16IOBf16WLi512ELi42ELi672EEv26Group_norm_nhwc_fwd_params:
	.zero		1232


//--------------------- .nv.shared._Z35group_norm_nhwc_fwd_one_pass_kernelI11Fp16IOFp16WLi64ELi42ELi672EEv26Group_norm_nhwc_fwd_params --------------------------
	.section	.nv.shared._Z35group_norm_nhwc_fwd_one_pass_kernelI11Fp16IOFp16WLi64ELi42ELi672EEv26Group_norm_nhwc_fwd_params,"aw",@nobits
	.sectionflags	@""
	.align	8
.nv.shared._Z35group_norm_nhwc_fwd_one_pass_kernelI11Fp16IOFp16WLi64ELi42ELi672EEv26Group_norm_nhwc_fwd_params:
	.zero		1232


//--------------------- .nv.shared._Z35group_norm_nhwc_fwd_one_pass_kernelI11Fp16IOFp16WLi128ELi42ELi672EEv26Group_norm_nhwc_fwd_params --------------------------
	.section	.nv.shared._Z35group_norm_nhwc_fwd_one_pass_kernelI11Fp16IOFp16WLi128ELi42ELi672EEv26Group_norm_nhwc_fwd_params,"aw",@nobits
	.sectionflags	@""
	.align	8
.nv.shared._Z35group_norm_nhwc_fwd_one_pass_kernelI11Fp16IOFp16WLi128ELi42ELi672EEv26Group_norm_nhwc_fwd_params:
	.zero		1232


//--------------------- .nv.shared._Z35group_norm_nhwc_fwd_one_pass_kernelI11Fp16IOFp16WLi256ELi42ELi672EEv26Group_norm_nhwc_fwd_params --------------------------
	.section	.nv.shared._Z35group_norm_nhwc_fwd_one_pass_kernelI11Fp16IOFp16WLi256ELi42ELi672EEv26Group_norm_nhwc_fwd_params,"aw",@nobits
	.sectionflags	@""
	.align	8
.nv.shared._Z35group_norm_nhwc_fwd_one_pass_kernelI11Fp16IOFp16WLi256ELi42ELi672EEv26Group_norm_nhwc_fwd_params:
	.zero		1232


//--------------------- .nv.shared._Z35group_norm_nhwc_fwd_one_pass_kernelI11Fp16IOFp16WLi512ELi42ELi672EEv26Group_norm_nhwc_fwd_params --------------------------
	.section	.nv.shared._Z35group_norm_nhwc_fwd_one_pass_kernelI11Fp16IOFp16WLi512ELi42ELi672EEv26Group_norm_nhwc_fwd_params,"aw",@nobits
	.sectionflags	@""
	.align	8
.nv.shared._Z35group_norm_nhwc_fwd_one_pass_kernelI11Fp16IOFp16WLi512ELi42ELi672EEv26Group_norm_nhwc_fwd_params:
	.zero		1232


//--------------------- .nv.shared._Z35group_norm_nhwc_fwd_one_pass_kernelI11Fp32IOFp32WLi64ELi42ELi672EEv26Group_norm_nhwc_fwd_params --------------------------
	.section	.nv.shared._Z35group_norm_nhwc_fwd_one_pass_kernelI11Fp32IOFp32WLi64ELi42ELi672EEv26Group_norm_nhwc_fwd_params,"aw",@nobits
	.sectionflags	@""
	.align	8
.nv.shared._Z35group_norm_nhwc_fwd_one_pass_kernelI11Fp32IOFp32WLi64ELi42ELi672EEv26Group_norm_nhwc_fwd_params:
	.zero		1232


//--------------------- .nv.shared._Z35group_norm_nhwc_fwd_one_pass_kernelI11Fp32IOFp32WLi128ELi42ELi672EEv26Group_norm_nhwc_fwd_params --------------------------
	.section	.nv.shared._Z35group_norm_nhwc_fwd_one_pass_kernelI11Fp32IOFp32WLi128ELi42ELi672EEv26Group_norm_nhwc_fwd_params,"aw",@nobits
	.sectionflags	@""
	.align	8
.nv.shared._Z35group_norm_nhwc_fwd_one_pass_kernelI11Fp32IOFp32WLi128ELi42ELi672EEv26Group_norm_nhwc_fwd_params:
	.zero		1232


//--------------------- .nv.shared._Z35group_norm_nhwc_fwd_one_pass_kernelI11Fp32IOFp32WLi256ELi42ELi672EEv26Group_norm_nhwc_fwd_params --------------------------
	.section	.nv.shared._Z35group_norm_nhwc_fwd_one_pass_kernelI11Fp32IOFp32WLi256ELi42ELi672EEv26Group_norm_nhwc_fwd_params,"aw",@nobits
	.sectionflags	@""
	.align	8
.nv.shared._Z35group_norm_nhwc_fwd_one_pass_kernelI11Fp32IOFp32WLi256ELi42ELi672EEv26Group_norm_nhwc_fwd_params:
	.zero		1232


//--------------------- .nv.shared._Z35group_norm_nhwc_fwd_one_pass_kernelI11Fp32IOFp32WLi512ELi42ELi672EEv26Group_norm_nhwc_fwd_params --------------------------
	.section	.nv.shared._Z35group_norm_nhwc_fwd_one_pass_kernelI11Fp32IOFp32WLi512ELi42ELi672EEv26Group_norm_nhwc_fwd_params,"aw",@nobits
	.sectionflags	@""
	.align	8
.nv.shared._Z35group_norm_nhwc_fwd_one_pass_kernelI11Fp32IOFp32WLi512ELi42ELi672EEv26Group_norm_nhwc_fwd_params:
	.zero		1232


//--------------------- .nv.shared._Z35group_norm_nhwc_fwd_one_pass_kernelI11Fp32IOBf16WLi64ELi42ELi672EEv26Group_norm_nhwc_fwd_params --------------------------
	.section	.nv.shared._Z35group_norm_nhwc_fwd_one_pass_kernelI11Fp32IOBf16WLi64ELi42ELi672EEv26Group_norm_nhwc_fwd_params,"aw",@nobits
	.sectionflags	@""
	.align	8
.nv.shared._Z35group_norm_nhwc_fwd_one_pass_kernelI11Fp32IOBf16WLi64ELi42ELi672EEv26Group_norm_nhwc_fwd_params:
	.zero		1232


//--------------------- .nv.shared._Z35group_norm_nhwc_fwd_one_pass_kernelI11Fp32IOBf16WLi128ELi42ELi672EEv26Group_norm_nhwc_fwd_params --------------------------
	.section	.nv.shared._Z35group_norm_nhwc_fwd_one_pass_kernelI11Fp32IOBf16WLi128ELi42ELi672EEv26Group_norm_nhwc_fwd_params,"aw",@nobits
	.sectionflags	@""
	.align	8
.nv.shared._Z35group_norm_nhwc_fwd_one_pass_kernelI11Fp32IOBf16WLi128ELi42ELi672EEv26Group_norm_nhwc_fwd_params:
	.zero		1232


//--------------------- .nv.shared._Z35group_norm_nhwc_fwd_one_pass_kernelI11Fp32IOBf16WLi256ELi42ELi672EEv26Group_norm_nhwc_fwd_params --------------------------
	.section	.nv.shared._Z35group_norm_nhwc_fwd_one_pass_kernelI11Fp32IOBf16WLi256ELi42ELi672EEv26Group_norm_nhwc_fwd_params,"aw",@nobits
	.sectionflags	@""
	.align	8
.nv.shared._Z35group_norm_nhwc_fwd_one_pass_kernelI11Fp32IOBf16WLi256ELi42ELi672EEv26Group_norm_nhwc_fwd_params:
	.zero		1232


//--------------------- .nv.shared._Z35group_norm_nhwc_fwd_one_pass_kernelI11Fp32IOBf16WLi512ELi42ELi672EEv26Group_norm_nhwc_fwd_params --------------------------
	.section	.nv.shared._Z35group_norm_nhwc_fwd_one_pass_kernelI11Fp32IOBf16WLi512ELi42ELi672EEv26Group_norm_nhwc_fwd_params,"aw",@nobits
	.sectionflags	@""
	.align	8
.nv.shared._Z35group_norm_nhwc_fwd_one_pass_kernelI11Fp32IOBf16WLi512ELi42ELi672EEv26Group_norm_nhwc_fwd_params:
	.zero		1232


//--------------------- .nv.shared._Z35group_norm_nhwc_fwd_one_pass_kernelI11Fp32IOFp16WLi64ELi42ELi672EEv26Group_norm_nhwc_fwd_params --------------------------
	.section	.nv.shared._Z35group_norm_nhwc_fwd_one_pass_kernelI11Fp32IOFp16WLi64ELi42ELi672EEv26Group_norm_nhwc_fwd_params,"aw",@nobits
	.sectionflags	@""
	.align	8
.nv.shared._Z35group_norm_nhwc_fwd_one_pass_kernelI11Fp32IOFp16WLi64ELi42ELi672EEv26Group_norm_nhwc_fwd_params:
	.zero		1232


//--------------------- .nv.shared._Z35group_norm_nhwc_fwd_one_pass_kernelI11Fp32IOFp16WLi128ELi42ELi672EEv26Group_norm_nhwc_fwd_params --------------------------
	.section	.nv.shared._Z35group_norm_nhwc_fwd_one_pass_kernelI11Fp32IOFp16WLi128ELi42ELi672EEv26Group_norm_nhwc_fwd_params,"aw",@nobits
	.sectionflags	@""
	.align	8
.nv.shared._Z35group_norm_nhwc_fwd_one_pass_kernelI11Fp32IOFp16WLi128ELi42ELi672EEv26Group_norm_nhwc_fwd_params:
	.zero		1232


//--------------------- .nv.shared._Z35group_norm_nhwc_fwd_one_pass_kernelI11Fp32IOFp16WLi256ELi42ELi672EEv26Group_norm_nhwc_fwd_params --------------------------
	.section	.nv.shared._Z35group_norm_nhwc_fwd_one_pass_kernelI11Fp32IOFp16WLi256ELi42ELi672EEv26Group_norm_nhwc_fwd_params,"aw",@nobits
	.sectionflags	@""
	.align	8
.nv.shared._Z35group_norm_nhwc_fwd_one_pass_kernelI11Fp32IOFp16WLi256ELi42ELi672EEv26Group_norm_nhwc_fwd_params:
	.zero		1232


//--------------------- .nv.shared._Z35group_norm_nhwc_fwd_one_pass_kernelI11Fp32IOFp16WLi512ELi42ELi672EEv26Group_norm_nhwc_fwd_params --------------------------
	.section	.nv.shared._Z35group_norm_nhwc_fwd_one_pass_kernelI11Fp32IOFp16WLi512ELi42ELi672EEv26Group_norm_nhwc_fwd_params,"aw",@nobits
	.sectionflags	@""
	.align	8
.nv.shared._Z35group_norm_nhwc_fwd_one_pass_kernelI11Fp32IOFp16WLi512ELi42ELi672EEv26Group_norm_nhwc_fwd_params:
	.zero		1232


//--------------------- .nv.constant0._ZN3cub17CUB_300001_SM_9006detail11EmptyKernelIvEEvv --------------------------
	.section	.nv.constant0._ZN3cub17CUB_300001_SM_9006detail11EmptyKernelIvEEvv,"a",@progbits
	.sectionflags	@""
	.align	4
.nv.constant0._ZN3cub17CUB_300001_SM_9006detail11EmptyKernelIvEEvv:
	.zero		528


//--------------------- .nv.constant0._Z35group_norm_nhwc_bwd_one_pass_kernelI11Bf16IOFp32WLi64ELi42ELi672EEv26Group_norm_nhwc_bwd_params --------------------------
	.section	.nv.constant0._Z35group_norm_nhwc_bwd_one_pass_kernelI11Bf16IOFp32WLi64ELi42ELi672EEv26Group_norm_nhwc_bwd_params,"a",@progbits
	.sectionflags	@""
	.align	4
.nv.constant0._Z35group_norm_nhwc_bwd_one_pass_kernelI11Bf16IOFp32WLi64ELi42ELi672EEv26Group_norm_nhwc_bwd_params:
	.zero		712


//--------------------- .nv.constant0._Z35group_norm_nhwc_bwd_one_pass_kernelI11Bf16IOFp32WLi128ELi42ELi672EEv26Group_norm_nhwc_bwd_params --------------------------
	.section	.nv.constant0._Z35group_norm_nhwc_bwd_one_pass_kernelI11Bf16IOFp32WLi128ELi42ELi672EEv26Group_norm_nhwc_bwd_params,"a",@progbits
	.sectionflags	@""
	.align	4
.nv.constant0._Z35group_norm_nhwc_bwd_one_pass_kernelI11Bf16IOFp32WLi128ELi42ELi672EEv26Group_norm_nhwc_bwd_params:
	.zero		712


//--------------------- .nv.constant0._Z35group_norm_nhwc_bwd_one_pass_kernelI11Bf16IOFp32WLi256ELi42ELi672EEv26Group_norm_nhwc_bwd_params --------------------------
	.section	.nv.constant0._Z35group_norm_nhwc_bwd_one_pass_kernelI11Bf16IOFp32WLi256ELi42ELi672EEv26Group_norm_nhwc_bwd_params,"a",@progbits
	.sectionflags	@""
	.align	4
.nv.constant0._Z35group_norm_nhwc_bwd_one_pass_kernelI11Bf16IOFp32WLi256ELi42ELi672EEv26Group_norm_nhwc_bwd_params:
	.zero		712


//--------------------- .nv.constant0._Z35group_norm_nhwc_bwd_one_pass_kernelI11Bf16IOFp32WLi512ELi42ELi672EEv26Group_norm_nhwc_bwd_params --------------------------
	.section	.nv.constant0._Z35group_norm_nhwc_bwd_one_pass_kernelI11Bf16IOFp32WLi512ELi42ELi672EEv26Group_norm_nhwc_bwd_params,"a",@progbits
	.sectionflags	@""
	.align	4
.nv.constant0._Z35group_norm_nhwc_bwd_one_pass_kernelI11Bf16IOFp32WLi512ELi42ELi672EEv26Group_norm_nhwc_bwd_params:
	.zero		712


//--------------------- .nv.constant0._Z35group_norm_nhwc_bwd_one_pass_kernelI11Bf16IOBf16WLi64ELi42ELi672EEv26Group_norm_nhwc_bwd_params --------------------------
	.section	.nv.constant0._Z35group_norm_nhwc_bwd_one_pass_kernelI11Bf16IOBf16WLi64ELi42ELi672EEv26Group_norm_nhwc_bwd_params,"a",@progbits
	.sectionflags	@""
	.align	4
.nv.constant0._Z35group_norm_nhwc_bwd_one_pass_kernelI11Bf16IOBf16WLi64ELi42ELi672EEv26Group_norm_nhwc_bwd_params:
	.zero		712


//--------------------- .nv.constant0._Z35group_norm_nhwc_bwd_one_pass_kernelI11Bf16IOBf16WLi128ELi42ELi672EEv26Group_norm_nhwc_bwd_params --------------------------
	.section	.nv.constant0._Z35group_norm_nhwc_bwd_one_pass_kernelI11Bf16IOBf16WLi128ELi42ELi672EEv26Group_norm_nhwc_bwd_params,"a",@progbits
	.sectionflags	@""
	.align	4
.nv.constant0._Z35group_norm_nhwc_bwd_one_pass_kernelI11Bf16IOBf16WLi128ELi42ELi672EEv26Group_norm_nhwc_bwd_params:
	.zero		712


//--------------------- .nv.constant0._Z35group_norm_nhwc_bwd_one_pass_kernelI11Bf16IOBf16WLi256ELi42ELi672EEv26Group_norm_nhwc_bwd_params --------------------------
	.section	.nv.constant0._Z35group_norm_nhwc_bwd_one_pass_kernelI11Bf16IOBf16WLi256ELi42ELi672EEv26Group_norm_nhwc_bwd_params,"a",@progbits
	.sectionflags	@""
	.align	4
.nv.constant0._Z35group_norm_nhwc_bwd_one_pass_kernelI11Bf16IOBf16WLi256ELi42ELi672EEv26Group_norm_nhwc_bwd_params:
	.zero		712


//--------------------- .nv.constant0._Z35group_norm_nhwc_bwd_one_pass_kernelI11Bf16IOBf16WLi512ELi42ELi672EEv26Group_norm_nhwc_bwd_params --------------------------
	.section	.nv.constant0._Z35group_norm_nhwc_bwd_one_pass_kernelI11Bf16IOBf16WLi512ELi42ELi672EEv26Group_norm_nhwc_bwd_params,"a",@progbits
	.sectionflags	@""
	.align	4
.nv.constant0._Z35group_norm_nhwc_bwd_one_pass_kernelI11Bf16IOBf16WLi512ELi42ELi672EEv26Group_norm_nhwc_bwd_params:
	.zero		712


//--------------------- .nv.constant0._Z35group_norm_nhwc_bwd_one_pass_kernelI11Bf16IOFp16WLi64ELi42ELi672EEv26Group_norm_nhwc_bwd_params --------------------------
	.section	.nv.constant0._Z35group_norm_nhwc_bwd_one_pass_kernelI11Bf16IOFp16WLi64ELi42ELi672EEv26Group_norm_nhwc_bwd_params,"a",@progbits
	.sectionflags	@""
	.align	4
.nv.constant0._Z35group_norm_nhwc_bwd_one_pass_kernelI11Bf16IOFp16WLi64ELi42ELi672EEv26Group_norm_nhwc_bwd_params:
	.zero		712


//--------------------- .nv.constant0._Z35group_norm_nhwc_bwd_one_pass_kernelI11Bf16IOFp16WLi128ELi42ELi672EEv26Group_norm_nhwc_bwd_params --------------------------
	.section	.nv.constant0._Z35group_norm_nhwc_bwd_one_pass_kernelI11Bf16IOFp16WLi128ELi42ELi672EEv26Group_norm_nhwc_bwd_params,"a",@progbits
	.sectionflags	@""
	.align	4
.nv.constant0._Z35group_norm_nhwc_bwd_one_pass_kernelI11Bf16IOFp16WLi128ELi42ELi672EEv26Group_norm_nhwc_bwd_params:
	.zero		712


//--------------------- .nv.constant0._Z35group_norm_nhwc_bwd_one_pass_kernelI11Bf16IOFp16WLi256ELi42ELi672EEv26Group_norm_nhwc_bwd_params --------------------------
	.section	.nv.constant0._Z35group_norm_nhwc_bwd_one_pass_kernelI11Bf16IOFp16WLi256ELi42ELi672EEv26Group_norm_nhwc_bwd_params,"a",@progbits
	.sectionflags	@""
	.align	4
.nv.constant0._Z35group_norm_nhwc_bwd_one_pass_kernelI11Bf16IOFp16WLi256ELi42ELi672EEv26Group_norm_nhwc_bwd_params:
	.zero		712


//--------------------- .nv.constant0._Z35group_norm_nhwc_bwd_one_pass_kernelI11Bf16IOFp16WLi512ELi42ELi672EEv26Group_norm_nhwc_bwd_params --------------------------
	.section	.nv.constant0._Z35group_norm_nhwc_bwd_one_pass_kernelI11Bf16IOFp16WLi512ELi42ELi672EEv26Group_norm_nhwc_bwd_params,"a",@progbits
	.sectionflags	@""
	.align	4
.nv.constant0._Z35group_norm_nhwc_bwd_one_pass_kernelI11Bf16IOFp16WLi512ELi42ELi672EEv26Group_norm_nhwc_bwd_params:
	.zero		712


//--------------------- .nv.constant0._Z35group_norm_nhwc_bwd_one_pass_kernelI11Fp16IOFp32WLi64ELi42ELi672EEv26Group_norm_nhwc_bwd_params --------------------------
	.section	.nv.constant0._Z35group_norm_nhwc_bwd_one_pass_kernelI11Fp16IOFp32WLi64ELi42ELi672EEv26Group_norm_nhwc_bwd_params,"a",@progbits
	.sectionflags	@""
	.align	4
.nv.constant0._Z35group_norm_nhwc_bwd_one_pass_kernelI11Fp16IOFp32WLi64ELi42ELi672EEv26Group_norm_nhwc_bwd_params:
	.zero		712


//--------------------- .nv.constant0._Z35group_norm_nhwc_bwd_one_pass_kernelI11Fp16IOFp32WLi128ELi42ELi672EEv26Group_norm_nhwc_bwd_params --------------------------
	.section	.nv.constant0._Z35group_norm_nhwc_bwd_one_pass_kernelI11Fp16IOFp32WLi128ELi42ELi672EEv26Group_norm_nhwc_bwd_params,"a",@progbits
	.sectionflags	@""
	.align	4
.nv.constant0._Z35group_norm_nhwc_bwd_one_pass_kernelI11Fp16IOFp32WLi128ELi42ELi672EEv26Group_norm_nhwc_bwd_params:
	.zero		712


//--------------------- .nv.constant0._Z35group_norm_nhwc_bwd_one_pass_kernelI11Fp16IOFp32WLi256ELi42ELi672EEv26Group_norm_nhwc_bwd_params --------------------------
	.section	.nv.constant0._Z35group_norm_nhwc_bwd_one_pass_kernelI11Fp16IOFp32WLi256ELi42ELi672EEv26Group_norm_nhwc_bwd_params,"a",@progbits
	.sectionflags	@""
	.align	4
.nv.constant0._Z35group_norm_nhwc_bwd_one_pass_kernelI11Fp16IOFp32WLi256ELi42ELi672EEv26Group_norm_nhwc_bwd_params:
	.zero		712


//--------------------- .nv.constant0._Z35group_norm_nhwc_bwd_one_pass_kernelI11Fp16IOFp32WLi512ELi42ELi672EEv26Group_norm_nhwc_bwd_params --------------------------
	.section	.nv.constant0._Z35group_norm_nhwc_bwd_one_pass_kernelI11Fp16IOFp32WLi512ELi42ELi672EEv26Group_norm_nhwc_bwd_params,"a",@progbits
	.sectionflags	@""
	.align	4
.nv.constant0._Z35group_norm_nhwc_bwd_one_pass_kernelI11Fp16IOFp32WLi512ELi42ELi672EEv26Group_norm_nhwc_bwd_params:
	.zero		712


//--------------------- .nv.constant0._Z35group_norm_nhwc_bwd_one_pass_kernelI11Fp16IOBf16WLi64ELi42ELi672EEv26Group_norm_nhwc_bwd_params --------------------------
	.section	.nv.constant0._Z35group_norm_nhwc_bwd_one_pass_kernelI11Fp16IOBf16WLi64ELi42ELi672EEv26Group_norm_nhwc_bwd_params,"a",@progbits
	.sectionflags	@""
	.align	4
.nv.constant0._Z35group_norm_nhwc_bwd_one_pass_kernelI11Fp16IOBf16WLi64ELi42ELi672EEv26Group_norm_nhwc_bwd_params:
	.zero		712


//--------------------- .nv.constant0._Z35group_norm_nhwc_bwd_one_pass_kernelI11Fp16IOBf16WLi128ELi42ELi672EEv26Group_norm_nhwc_bwd_params --------------------------
	.section	.nv.constant0._Z35group_norm_nhwc_bwd_one_pass_kernelI11Fp16IOBf16WLi128ELi42ELi672EEv26Group_norm_nhwc_bwd_params,"a",@progbits
	.sectionflags	@""
	.align	4
.nv.constant0._Z35group_norm_nhwc_bwd_one_pass_kernelI11Fp16IOBf16WLi128ELi42ELi672EEv26Group_norm_nhwc_bwd_params:
	.zero		712


//--------------------- .nv.constant0._Z35group_norm_nhwc_bwd_one_pass_kernelI11Fp16IOBf16WLi256ELi42ELi672EEv26Group_norm_nhwc_bwd_params --------------------------
	.section	.nv.constant0._Z35group_norm_nhwc_bwd_one_pass_kernelI11Fp16IOBf16WLi256ELi42ELi672EEv26Group_norm_nhwc_bwd_params,"a",@progbits
	.sectionflags	@""
	.align	4
.nv.constant0._Z35group_norm_nhwc_bwd_one_pass_kernelI11Fp16IOBf16WLi256ELi42ELi672EEv26Group_norm_nhwc_bwd_params:
	.zero		712


//--------------------- .nv.constant0._Z35group_norm_nhwc_bwd_one_pass_kernelI11Fp16IOBf16WLi512ELi42ELi672EEv26Group_norm_nhwc_bwd_params --------------------------
	.section	.nv.constant0._Z35group_norm_nhwc_bwd_one_pass_kernelI11Fp16IOBf16WLi512ELi42ELi672EEv26Group_norm_nhwc_bwd_params,"a",@progbits
	.sectionflags	@""
	.align	4
.nv.constant0._Z35group_norm_nhwc_bwd_one_pass_kernelI11Fp16IOBf16WLi512ELi42ELi672EEv26Group_norm_nhwc_bwd_params:
	.zero		712


//--------------------- .nv.constant0._Z35group_norm_nhwc_bwd_one_pass_kernelI11Fp16IOFp16WLi64ELi42ELi672EEv26Group_norm_nhwc_bwd_params --------------------------
	.section	.nv.constant0._Z35group_norm_nhwc_bwd_one_pass_kernelI11Fp16IOFp16WLi64ELi42ELi672EEv26Group_norm_nhwc_bwd_params,"a",@progbits
	.sectionflags	@""
	.align	4
.nv.constant0._Z35group_norm_nhwc_bwd_one_pass_kernelI11Fp16IOFp16WLi64ELi42ELi672EEv26Group_norm_nhwc_bwd_params:
	.zero		712


//--------------------- .nv.constant0._Z35group_norm_nhwc_bwd_one_pass_kernelI11Fp16IOFp16WLi128ELi42ELi672EEv26Group_norm_nhwc_bwd_params --------------------------
	.section	.nv.constant0._Z35group_norm_nhwc_bwd_one_pass_kernelI11Fp16IOFp16WLi128ELi42ELi672EEv26Group_norm_nhwc_bwd_params,"a",@progbits
	.sectionflags	@""
	.align	4
.nv.constant0._Z35group_norm_nhwc_bwd_one_pass_kernelI11Fp16IOFp16WLi128ELi42ELi672EEv26Group_norm_nhwc_bwd_params:
	.zero		712


//--------------------- .nv.constant0._Z35group_norm_nhwc_bwd_one_pass_kernelI11Fp16IOFp16WLi256ELi42ELi672EEv26Group_norm_nhwc_bwd_params --------------------------
	.section	.nv.constant0._Z35group_norm_nhwc_bwd_one_pass_kernelI11Fp16IOFp16WLi256ELi42ELi672EEv26Group_norm_nhwc_bwd_params,"a",@progbits
	.sectionflags	@""
	.align	4
.nv.constant0._Z35group_norm_nhwc_bwd_one_pass_kernelI11Fp16IOFp16WLi256ELi42ELi672EEv26Group_norm_nhwc_bwd_params:
	.zero		712


//--------------------- .nv.constant0._Z35group_norm_nhwc_bwd_one_pass_kernelI11Fp16IOFp16WLi512ELi42ELi672EEv26Group_norm_nhwc_bwd_params --------------------------
	.section	.nv.constant0._Z35group_norm_nhwc_bwd_one_pass_kernelI11Fp16IOFp16WLi512ELi42ELi672EEv26Group_norm_nhwc_bwd_params,"a",@progbits
	.sectionflags	@""
	.align	4
.nv.constant0._Z35group_norm_nhwc_bwd_one_pass_kernelI11Fp16IOFp16WLi512ELi42ELi672EEv26Group_norm_nhwc_bwd_params:
	.zero		712


//--------------------- .nv.constant0._Z35group_norm_nhwc_bwd_one_pass_kernelI11Fp32IOFp32WLi64ELi42ELi672EEv26Group_norm_nhwc_bwd_params --------------------------
	.section	.nv.constant0._Z35group_norm_nhwc_bwd_one_pass_kernelI11Fp32IOFp32WLi64ELi42ELi672EEv26Group_norm_nhwc_bwd_params,"a",@progbits
	.sectionflags	@""
	.align	4
.nv.constant0._Z35group_norm_nhwc_bwd_one_pass_kernelI11Fp32IOFp32WLi64ELi42ELi672EEv26Group_norm_nhwc_bwd_params:
	.zero		712


//--------------------- .nv.constant0._Z35group_norm_nhwc_bwd_one_pass_kernelI11Fp32IOFp32WLi128ELi42ELi672EEv26Group_norm_nhwc_bwd_params --------------------------
	.section	.nv.constant0._Z35group_norm_nhwc_bwd_one_pass_kernelI11Fp32IOFp32WLi128ELi42ELi672EEv26Group_norm_nhwc_bwd_params,"a",@progbits
	.sectionflags	@""
	.align	4
.nv.constant0._Z35group_norm_nhwc_bwd_one_pass_kernelI11Fp32IOFp32WLi128ELi42ELi672EEv26Group_norm_nhwc_bwd_params:
	.zero		712


//--------------------- .nv.constant0._Z35group_norm_nhwc_bwd_one_pass_kernelI11Fp32IOFp32WLi256ELi42ELi672EEv26Group_norm_nhwc_bwd_params --------------------------
	.section	.nv.constant0._Z35group_norm_nhwc_bwd_one_pass_kernelI11Fp32IOFp32WLi256ELi42ELi672EEv26Group_norm_nhwc_bwd_params,"a",@progbits
	.sectionflags	@""
	.align	4
.nv.constant0._Z35group_norm_nhwc_bwd_one_pass_kernelI11Fp32IOFp32WLi256ELi42ELi672EEv26Group_norm_nhwc_bwd_params:
	.zero		712


//--------------------- .nv.constant0._Z35group_norm_nhwc_bwd_one_pass_kernelI11Fp32IOFp32WLi512ELi42ELi672EEv26Group_norm_nhwc_bwd_params --------------------------
	.section	.nv.constant0._Z35group_norm_nhwc_bwd_one_pass_kernelI11Fp32IOFp32WLi512ELi42ELi672EEv26Group_norm_nhwc_bwd_params,"a",@progbits
	.sectionflags	@""
	.align	4
.nv.constant0._Z35group_norm_nhwc_bwd_one_pass_kernelI11Fp32IOFp32WLi512ELi42ELi672EEv26Group_norm_nhwc_bwd_params:
	.zero		712


//--------------------- .nv.constant0._Z35group_norm_nhwc_bwd_one_pass_kernelI11Fp32IOBf16WLi64ELi42ELi672EEv26Group_norm_nhwc_bwd_params --------------------------
	.section	.nv.constant0._Z35group_norm_nhwc_bwd_one_pass_kernelI11Fp32IOBf16WLi64ELi42ELi672EEv26Group_norm_nhwc_bwd_params,"a",@progbits
	.sectionflags	@""
	.align	4
.nv.constant0._Z35group_norm_nhwc_bwd_one_pass_kernelI11Fp32IOBf16WLi64ELi42ELi672EEv26Group_norm_nhwc_bwd_params:
	.zero		712


//--------------------- .nv.constant0._Z35group_norm_nhwc_bwd_one_pass_kernelI11Fp32IOBf16WLi128ELi42ELi672EEv26Group_norm_nhwc_bwd_params --------------------------
	.section	.nv.constant0._Z35group_norm_nhwc_bwd_one_pass_kernelI11Fp32IOBf16WLi128ELi42ELi672EEv26Group_norm_nhwc_bwd_params,"a",@progbits
	.sectionflags	@""
	.align	4
.nv.constant0._Z35group_norm_nhwc_bwd_one_pass_kernelI11Fp32IOBf16WLi128ELi42ELi672EEv26Group_norm_nhwc_bwd_params:
	.zero		712


//--------------------- .nv.constant0._Z35group_norm_nhwc_bwd_one_pass_kernelI11Fp32IOBf16WLi256ELi42ELi672EEv26Group_norm_nhwc_bwd_params --------------------------
	.section	.nv.constant0._Z35group_norm_nhwc_bwd_one_pass_kernelI11Fp32IOBf16WLi256ELi42ELi672EEv26Group_norm_nhwc_bwd_params,"a",@progbits
	.sectionflags	@""
	.align	4
.nv.constant0._Z35group_norm_nhwc_bwd_one_pass_kernelI11Fp32IOBf16WLi256ELi42ELi672EEv26Group_norm_nhwc_bwd_params:
	.zero		712


//--------------------- .nv.constant0._Z35group_norm_nhwc_bwd_one_pass_kernelI11Fp32IOBf16WLi512ELi42ELi672EEv26Group_norm_nhwc_bwd_params --------------------------
	.section	.nv.constant0._Z35group_norm_nhwc_bwd_one_pass_kernelI11Fp32IOBf16WLi512ELi42ELi672EEv26Group_norm_nhwc_bwd_params,"a",@progbits
	.sectionflags	@""
	.align	4
.nv.constant0._Z35group_norm_nhwc_bwd_one_pass_kernelI11Fp32IOBf16WLi512ELi42ELi672EEv26Group_norm_nhwc_bwd_params:
	.zero		712


//--------------------- .nv.constant0._Z35group_norm_nhwc_bwd_one_pass_kernelI11Fp32IOFp16WLi64ELi42ELi672EEv26Group_norm_nhwc_bwd_params --------------------------
	.section	.nv.constant0._Z35group_norm_nhwc_bwd_one_pass_kernelI11Fp32IOFp16WLi64ELi42ELi672EEv26Group_norm_nhwc_bwd_params,"a",@progbits
	.sectionflags	@""
	.align	4
.nv.constant0._Z35group_norm_nhwc_bwd_one_pass_kernelI11Fp32IOFp16WLi64ELi42ELi672EEv26Group_norm_nhwc_bwd_params:
	.zero		712


//--------------------- .nv.constant0._Z35group_norm_nhwc_bwd_one_pass_kernelI11Fp32IOFp16WLi128ELi42ELi672EEv26Group_norm_nhwc_bwd_params --------------------------
	.section	.nv.constant0._Z35group_norm_nhwc_bwd_one_pass_kernelI11Fp32IOFp16WLi128ELi42ELi672EEv26Group_norm_nhwc_bwd_params,"a",@progbits
	.sectionflags	@""
	.align	4
.nv.constant0._Z35group_norm_nhwc_bwd_one_pass_kernelI11Fp32IOFp16WLi128ELi42ELi672EEv26Group_norm_nhwc_bwd_params:
	.zero		712


//--------------------- .nv.constant0._Z35group_norm_nhwc_bwd_one_pass_kernelI11Fp32IOFp16WLi256ELi42ELi672EEv26Group_norm_nhwc_bwd_params --------------------------
	.section	.nv.constant0._Z35group_norm_nhwc_bwd_one_pass_kernelI11Fp32IOFp16WLi256ELi42ELi672EEv26Group_norm_nhwc_bwd_params,"a",@progbits
	.sectionflags	@""
	.align	4
.nv.constant0._Z35group_norm_nhwc_bwd_one_pass_kernelI11Fp32IOFp16WLi256ELi42ELi672EEv26Group_norm_nhwc_bwd_params:
	.zero		712


//--------------------- .nv.constant0._Z35group_norm_nhwc_bwd_one_pass_kernelI11Fp32IOFp16WLi512ELi42ELi672EEv26Group_norm_nhwc_bwd_params --------------------------
	.section	.nv.constant0._Z35group_norm_nhwc_bwd_one_pass_kernelI11Fp32IOFp16WLi512ELi42ELi672EEv26Group_norm_nhwc_bwd_params,"a",@progbits
	.sectionflags	@""
	.align	4
.nv.constant0._Z35group_norm_nhwc_bwd_one_pass_kernelI11Fp32IOFp16WLi512ELi42ELi672EEv26Group_norm_nhwc_bwd_params:
	.zero		712


//--------------------- .nv.constant0._Z35group_norm_nhwc_fwd_one_pass_kernelI11Bf16IOFp32WLi64ELi42ELi672EEv26Group_norm_nhwc_fwd_params --------------------------
	.section	.nv.constant0._Z35group_norm_nhwc_fwd_one_pass_kernelI11Bf16IOFp32WLi64ELi42ELi672EEv26Group_norm_nhwc_fwd_params,"a",@progbits
	.sectionflags	@""
	.align	4
.nv.constant0._Z35group_norm_nhwc_fwd_one_pass_kernelI11Bf16IOFp32WLi64ELi42ELi672EEv26Group_norm_nhwc_fwd_params:
	.zero		688


//--------------------- .nv.constant0._Z35group_norm_nhwc_fwd_one_pass_kernelI11Bf16IOFp32WLi128ELi42ELi672EEv26Group_norm_nhwc_fwd_params --------------------------
	.section	.nv.constant0._Z35group_norm_nhwc_fwd_one_pass_kernelI11Bf16IOFp32WLi128ELi42ELi672EEv26Group_norm_nhwc_fwd_params,"a",@progbits
	.sectionflags	@""
	.align	4
.nv.constant0._Z35group_norm_nhwc_fwd_one_pass_kernelI11Bf16IOFp32WLi128ELi42ELi672EEv26Group_norm_nhwc_fwd_params:
	.zero		688


//--------------------- .nv.constant0._Z35group_norm_nhwc_fwd_one_pass_kernelI11Bf16IOFp32WLi256ELi42ELi672EEv26Group_norm_nhwc_fwd_params --------------------------
	.section	.nv.constant0._Z35group_norm_nhwc_fwd_one_pass_kernelI11Bf16IOFp32WLi256ELi42ELi672EEv26Group_norm_nhwc_fwd_params,"a",@progbits
	.sectionflags	@""
	.align	4
.nv.constant0._Z35group_norm_nhwc_fwd_one_pass_kernelI11Bf16IOFp32WLi256ELi42ELi672EEv26Group_norm_nhwc_fwd_params:
	.zero		688


//--------------------- .nv.constant0._Z35group_norm_nhwc_fwd_one_pass_kernelI11Bf16IOFp32WLi512ELi42ELi672EEv26Group_norm_nhwc_fwd_params --------------------------
	.section	.nv.constant0._Z35group_norm_nhwc_fwd_one_pass_kernelI11Bf16IOFp32WLi512ELi42ELi672EEv26Group_norm_nhwc_fwd_params,"a",@progbits
	.sectionflags	@""
	.align	4
.nv.constant0._Z35group_norm_nhwc_fwd_one_pass_kernelI11Bf16IOFp32WLi512ELi42ELi672EEv26Group_norm_nhwc_fwd_params:
	.zero		688


//--------------------- .nv.constant0._Z35group_norm_nhwc_fwd_one_pass_kernelI11Bf16IOBf16WLi64ELi42ELi672EEv26Group_norm_nhwc_fwd_params --------------------------
	.section	.nv.constant0._Z35group_norm_nhwc_fwd_one_pass_kernelI11Bf16IOBf16WLi64ELi42ELi672EEv26Group_norm_nhwc_fwd_params,"a",@progbits
	.sectionflags	@""
	.align	4
.nv.constant0._Z35group_norm_nhwc_fwd_one_pass_kernelI11Bf16IOBf16WLi64ELi42ELi672EEv26Group_norm_nhwc_fwd_params:
	.zero		688


//--------------------- .nv.constant0._Z35group_norm_nhwc_fwd_one_pass_kernelI11Bf16IOBf16WLi128ELi42ELi672EEv26Group_norm_nhwc_fwd_params --------------------------
	.section	.nv.constant0._Z35group_norm_nhwc_fwd_one_pass_kernelI11Bf16IOBf16WLi128ELi42ELi672EEv26Group_norm_nhwc_fwd_params,"a",@progbits
	.sectionflags	@""
	.align	4
.nv.constant0._Z35group_norm_nhwc_fwd_one_pass_kernelI11Bf16IOBf16WLi128ELi42ELi672EEv26Group_norm_nhwc_fwd_params:
	.zero		688


//--------------------- .nv.constant0._Z35group_norm_nhwc_fwd_one_pass_kernelI11Bf16IOBf16WLi256ELi42ELi672EEv26Group_norm_nhwc_fwd_params --------------------------
	.section	.nv.constant0._Z35group_norm_nhwc_fwd_one_pass_kernelI11Bf16IOBf16WLi256ELi42ELi672EEv26Group_norm_nhwc_fwd_params,"a",@progbits
	.sectionflags	@""
	.align	4
.nv.constant0._Z35group_norm_nhwc_fwd_one_pass_kernelI11Bf16IOBf16WLi256ELi42ELi672EEv26Group_norm_nhwc_fwd_params:
	.zero		688


//--------------------- .nv.constant0._Z35group_norm_nhwc_fwd_one_pass_kernelI11Bf16IOBf16WLi512ELi42ELi672EEv26Group_norm_nhwc_fwd_params --------------------------
	.section	.nv.constant0._Z35group_norm_nhwc_fwd_one_pass_kernelI11Bf16IOBf16WLi512ELi42ELi672EEv26Group_norm_nhwc_fwd_params,"a",@progbits
	.sectionflags	@""
	.align	4
.nv.constant0._Z35group_norm_nhwc_fwd_one_pass_kernelI11Bf16IOBf16WLi512ELi42ELi672EEv26Group_norm_nhwc_fwd_params:
	.zero		688


//--------------------- .nv.constant0._Z35group_norm_nhwc_fwd_one_pass_kernelI11Bf16IOFp16WLi64ELi42ELi672EEv26Group_norm_nhwc_fwd_params --------------------------
	.section	.nv.constant0._Z35group_norm_nhwc_fwd_one_pass_kernelI11Bf16IOFp16WLi64ELi42ELi672EEv26Group_norm_nhwc_fwd_params,"a",@progbits
	.sectionflags	@""
	.align	4
.nv.constant0._Z35group_norm_nhwc_fwd_one_pass_kernelI11Bf16IOFp16WLi64ELi42ELi672EEv26Group_norm_nhwc_fwd_params:
	.zero		688


//--------------------- .nv.constant0._Z35group_norm_nhwc_fwd_one_pass_kernelI11Bf16IOFp16WLi128ELi42ELi672EEv26Group_norm_nhwc_fwd_params --------------------------
	.section	.nv.constant0._Z35group_norm_nhwc_fwd_one_pass_kernelI11Bf16IOFp16WLi128ELi42ELi672EEv26Group_norm_nhwc_fwd_params,"a",@progbits
	.sectionflags	@""
	.align	4
.nv.constant0._Z35group_norm_nhwc_fwd_one_pass_kernelI11Bf16IOFp16WLi128ELi42ELi672EEv26Group_norm_nhwc_fwd_params:
	.zero		688


//--------------------- .nv.constant0._Z35group_norm_nhwc_fwd_one_pass_kernelI11Bf16IOFp16WLi256ELi42ELi672EEv26Group_norm_nhwc_fwd_params --------------------------
	.section	.nv.constant0._Z35group_norm_nhwc_fwd_one_pass_kernelI11Bf16IOFp16WLi256ELi42ELi672EEv26Group_norm_nhwc_fwd_params,"a",@progbits
	.sectionflags	@""
	.align	4
.nv.constant0._Z35group_norm_nhwc_fwd_one_pass_kernelI11Bf16IOFp16WLi256ELi42ELi672EEv26Group_norm_nhwc_fwd_params:
	.zero		688


//--------------------- .nv.constant0._Z35group_norm_nhwc_fwd_one_pass_kernelI11Bf16IOFp16WLi512ELi42ELi672EEv26Group_norm_nhwc_fwd_params --------------------------
	.section	.nv.constant0._Z35group_norm_nhwc_fwd_one_pass_kernelI11Bf16IOFp16WLi512ELi42ELi672EEv26Group_norm_nhwc_fwd_params,"a",@progbits
	.sectionflags	@""
	.align	4
.nv.constant0._Z35group_norm_nhwc_fwd_one_pass_kernelI11Bf16IOFp16WLi512ELi42ELi672EEv26Group_norm_nhwc_fwd_params:
	.zero		688


//--------------------- .nv.constant0._Z35group_norm_nhwc_fwd_one_pass_kernelI11Fp16IOFp32WLi64ELi42ELi672EEv26Group_norm_nhwc_fwd_params --------------------------
	.section	.nv.constant0._Z35group_norm_nhwc_fwd_one_pass_kernelI11Fp16IOFp32WLi64ELi42ELi672EEv26Group_norm_nhwc_fwd_params,"a",@progbits
	.sectionflags	@""
	.align	4
.nv.constant0._Z35group_norm_nhwc_fwd_one_pass_kernelI11Fp16IOFp32WLi64ELi42ELi672EEv26Group_norm_nhwc_fwd_params:
	.zero		688


//--------------------- .nv.constant0._Z35group_norm_nhwc_fwd_one_pass_kernelI11Fp16IOFp32WLi128ELi42ELi672EEv26Group_norm_nhwc_fwd_params --------------------------
	.section	.nv.constant0._Z35group_norm_nhwc_fwd_one_pass_kernelI11Fp16IOFp32WLi128ELi42ELi672EEv26Group_norm_nhwc_fwd_params,"a",@progbits
	.sectionflags	@""
	.align	4
.nv.constant0._Z35group_norm_nhwc_fwd_one_pass_kernelI11Fp16IOFp32WLi128ELi42ELi672EEv26Group_norm_nhwc_fwd_params:
	.zero		688


//--------------------- .nv.constant0._Z35group_norm_nhwc_fwd_one_pass_kernelI11Fp16IOFp32WLi256ELi42ELi672EEv26Group_norm_nhwc_fwd_params --------------------------
	.section	.nv.constant0._Z35group_norm_nhwc_fwd_one_pass_kernelI11Fp16IOFp32WLi256ELi42ELi672EEv26Group_norm_nhwc_fwd_params,"a",@progbits
	.sectionflags	@""
	.align	4
.nv.constant0._Z35group_norm_nhwc_fwd_one_pass_kernelI11Fp16IOFp32WLi256ELi42ELi672EEv26Group_norm_nhwc_fwd_params:
	.zero		688


//--------------------- .nv.constant0._Z35group_norm_nhwc_fwd_one_pass_kernelI11Fp16IOFp32WLi512ELi42ELi672EEv26Group_norm_nhwc_fwd_params --------------------------
	.section	.nv.constant0._Z35group_norm_nhwc_fwd_one_pass_kernelI11Fp16IOFp32WLi512ELi42ELi672EEv26Group_norm_nhwc_fwd_params,"a",@progbits
	.sectionflags	@""
	.align	4
.nv.constant0._Z35group_norm_nhwc_fwd_one_pass_kernelI11Fp16IOFp32WLi512ELi42ELi672EEv26Group_norm_nhwc_fwd_params:
	.zero		688


//--------------------- .nv.constant0._Z35group_norm_nhwc_fwd_one_pass_kernelI11Fp16IOBf16WLi64ELi42ELi672EEv26Group_norm_nhwc_fwd_params --------------------------
	.section	.nv.constant0._Z35group_norm_nhwc_fwd_one_pass_kernelI11Fp16IOBf16WLi64ELi42ELi672EEv26Group_norm_nhwc_fwd_params,"a",@progbits
	.sectionflags	@""
	.align	4
.nv.constant0._Z35group_norm_nhwc_fwd_one_pass_kernelI11Fp16IOBf16WLi64ELi42ELi672EEv26Group_norm_nhwc_fwd_params:
	.zero		688


//--------------------- .nv.constant0._Z35group_norm_nhwc_fwd_one_pass_kernelI11Fp16IOBf16WLi128ELi42ELi672EEv26Group_norm_nhwc_fwd_params --------------------------
	.section	.nv.constant0._Z35group_norm_nhwc_fwd_one_pass_kernelI11Fp16IOBf16WLi128ELi42ELi672EEv26Group_norm_nhwc_fwd_params,"a",@progbits
	.sectionflags	@""
	.align	4
.nv.constant0._Z35group_norm_nhwc_fwd_one_pass_kernelI11Fp16IOBf16WLi128ELi42ELi672EEv26Group_norm_nhwc_fwd_params:
	.zero		688


//--------------------- .nv.constant0._Z35group_norm_nhwc_fwd_one_pass_kernelI11Fp16IOBf16WLi256ELi42ELi672EEv26Group_norm_nhwc_fwd_params --------------------------
	.section	.nv.constant0._Z35group_norm_nhwc_fwd_one_pass_kernelI11Fp16IOBf16WLi256ELi42ELi672EEv26Group_norm_nhwc_fwd_params,"a",@progbits
	.sectionflags	@""
	.align	4
.nv.constant0._Z35group_norm_nhwc_fwd_one_pass_kernelI11Fp16IOBf16WLi256ELi42ELi672EEv26Group_norm_nhwc_fwd_params:
	.zero		688


//--------------------- .nv.constant0._Z35group_norm_nhwc_fwd_one_pass_kernelI11Fp16IOBf16WLi512ELi42ELi672EEv26Group_norm_nhwc_fwd_params --------------------------
	.section	.nv.constant0._Z35group_norm_nhwc_fwd_one_pass_kernelI11Fp16IOBf16WLi512ELi42ELi672EEv26Group_norm_nhwc_fwd_params,"a",@progbits
	.sectionflags	@""
	.align	4
.nv.constant0._Z35group_norm_nhwc_fwd_one_pass_kernelI11Fp16IOBf16WLi512ELi42ELi672EEv26Group_norm_nhwc_fwd_params:
	.zero		688


//--------------------- .nv.constant0._Z35group_norm_nhwc_fwd_one_pass_kernelI11Fp16IOFp16WLi64ELi42ELi672EEv26Group_norm_nhwc_fwd_params --------------------------
	.section	.nv.constant0._Z35group_norm_nhwc_fwd_one_pass_kernelI11Fp16IOFp16WLi64ELi42ELi672EEv26Group_norm_nhwc_fwd_params,"a",@progbits
	.sectionflags	@""
	.align	4
.nv.constant0._Z35group_norm_nhwc_fwd_one_pass_kernelI11Fp16IOFp16WLi64ELi42ELi672EEv26Group_norm_nhwc_fwd_params:
	.zero		688


//--------------------- .nv.constant0._Z35group_norm_nhwc_fwd_one_pass_kernelI11Fp16IOFp16WLi128ELi42ELi672EEv26Group_norm_nhwc_fwd_params --------------------------
	.section	.nv.constant0._Z35group_norm_nhwc_fwd_one_pass_kernelI11Fp16IOFp16WLi128ELi42ELi672EEv26Group_norm_nhwc_fwd_params,"a",@progbits
	.sectionflags	@""
	.align	4
.nv.constant0._Z35group_norm_nhwc_fwd_one_pass_kernelI11Fp16IOFp16WLi128ELi42ELi672EEv26Group_norm_nhwc_fwd_params:
	.zero		688


//--------------------- .nv.constant0._Z35group_norm_nhwc_fwd_one_pass_kernelI11Fp16IOFp16WLi256ELi42ELi672EEv26Group_norm_nhwc_fwd_params --------------------------
	.section	.nv.constant0._Z35group_norm_nhwc_fwd_one_pass_kernelI11Fp16IOFp16WLi256ELi42ELi672EEv26Group_norm_nhwc_fwd_params,"a",@progbits
	.sectionflags	@""
	.align	4
.nv.constant0._Z35group_norm_nhwc_fwd_one_pass_kernelI11Fp16IOFp16WLi256ELi42ELi672EEv26Group_norm_nhwc_fwd_params:
	.zero		688


//--------------------- .nv.constant0._Z35group_norm_nhwc_fwd_one_pass_kernelI11Fp16IOFp16WLi512ELi42ELi672EEv26Group_norm_nhwc_fwd_params --------------------------
	.section	.nv.constant0._Z35group_norm_nhwc_fwd_one_pass_kernelI11Fp16IOFp16WLi512ELi42ELi672EEv26Group_norm_nhwc_fwd_params,"a",@progbits
	.sectionflags	@""
	.align	4
.nv.constant0._Z35group_norm_nhwc_fwd_one_pass_kernelI11Fp16IOFp16WLi512ELi42ELi672EEv26Group_norm_nhwc_fwd_params:
	.zero		688


//--------------------- .nv.constant0._Z35group_norm_nhwc_fwd_one_pass_kernelI11Fp32IOFp32WLi64ELi42ELi672EEv26Group_norm_nhwc_fwd_params --------------------------
	.section	.nv.constant0._Z35group_norm_nhwc_fwd_one_pass_kernelI11Fp32IOFp32WLi64ELi42ELi672EEv26Group_norm_nhwc_fwd_params,"a",@progbits
	.sectionflags	@""
	.align	4
.nv.constant0._Z35group_norm_nhwc_fwd_one_pass_kernelI11Fp32IOFp32WLi64ELi42ELi672EEv26Group_norm_nhwc_fwd_params:
	.zero		688


//--------------------- .nv.constant0._Z35group_norm_nhwc_fwd_one_pass_kernelI11Fp32IOFp32WLi128ELi42ELi672EEv26Group_norm_nhwc_fwd_params --------------------------
	.section	.nv.constant0._Z35group_norm_nhwc_fwd_one_pass_kernelI11Fp32IOFp32WLi128ELi42ELi672EEv26Group_norm_nhwc_fwd_params,"a",@progbits
	.sectionflags	@""
	.align	4
.nv.constant0._Z35group_norm_nhwc_fwd_one_pass_kernelI11Fp32IOFp32WLi128ELi42ELi672EEv26Group_norm_nhwc_fwd_params:
	.zero		688


//--------------------- .nv.constant0._Z35group_norm_nhwc_fwd_one_pass_kernelI11Fp32IOFp32WLi256ELi42ELi672EEv26Group_norm_nhwc_fwd_params --------------------------
	.section	.nv.constant0._Z35group_norm_nhwc_fwd_one_pass_kernelI11Fp32IOFp32WLi256ELi42ELi672EEv26Group_norm_nhwc_fwd_params,"a",@progbits
	.sectionflags	@""
	.align	4
.nv.constant0._Z35group_norm_nhwc_fwd_one_pass_kernelI11Fp32IOFp32WLi256ELi42ELi672EEv26Group_norm_nhwc_fwd_params:
	.zero		688


//--------------------- .nv.constant0._Z35group_norm_nhwc_fwd_one_pass_kernelI11Fp32IOFp32WLi512ELi42ELi672EEv26Group_norm_nhwc_fwd_params --------------------------
	.section	.nv.constant0._Z35group_norm_nhwc_fwd_one_pass_kernelI11Fp32IOFp32WLi512ELi42ELi672EEv26Group_norm_nhwc_fwd_params,"a",@progbits
	.sectionflags	@""
	.align	4
.nv.constant0._Z35group_norm_nhwc_fwd_one_pass_kernelI11Fp32IOFp32WLi512ELi42ELi672EEv26Group_norm_nhwc_fwd_params:
	.zero		688


//--------------------- .nv.constant0._Z35group_norm_nhwc_fwd_one_pass_kernelI11Fp32IOBf16WLi64ELi42ELi672EEv26Group_norm_nhwc_fwd_params --------------------------
	.section	.nv.constant0._Z35group_norm_nhwc_fwd_one_pass_kernelI11Fp32IOBf16WLi64ELi42ELi672EEv26Group_norm_nhwc_fwd_params,"a",@progbits
	.sectionflags	@""
	.align	4
.nv.constant0._Z35group_norm_nhwc_fwd_one_pass_kernelI11Fp32IOBf16WLi64ELi42ELi672EEv26Group_norm_nhwc_fwd_params:
	.zero		688


//--------------------- .nv.constant0._Z35group_norm_nhwc_fwd_one_pass_kernelI11Fp32IOBf16WLi128ELi42ELi672EEv26Group_norm_nhwc_fwd_params --------------------------
	.section	.nv.constant0._Z35group_norm_nhwc_fwd_one_pass_kernelI11Fp32IOBf16WLi128ELi42ELi672EEv26Group_norm_nhwc_fwd_params,"a",@progbits
	.sectionflags	@""
	.align	4
.nv.constant0._Z35group_norm_nhwc_fwd_one_pass_kernelI11Fp32IOBf16WLi128ELi42ELi672EEv26Group_norm_nhwc_fwd_params:
	.zero		688


//--------------------- .nv.constant0._Z35group_norm_nhwc_fwd_one_pass_kernelI11Fp32IOBf16WLi256ELi42ELi672EEv26Group_norm_nhwc_fwd_params --------------------------
	.section	.nv.constant0._Z35group_norm_nhwc_fwd_one_pass_kernelI11Fp32IOBf16WLi256ELi42ELi672EEv26Group_norm_nhwc_fwd_params,"a",@progbits
	.sectionflags	@""
	.align	4
.nv.constant0._Z35group_norm_nhwc_fwd_one_pass_kernelI11Fp32IOBf16WLi256ELi42ELi672EEv26Group_norm_nhwc_fwd_params:
	.zero		688


//--------------------- .nv.constant0._Z35group_norm_nhwc_fwd_one_pass_kernelI11Fp32IOBf16WLi512ELi42ELi672EEv26Group_norm_nhwc_fwd_params --------------------------
	.section	.nv.constant0._Z35group_norm_nhwc_fwd_one_pass_kernelI11Fp32IOBf16WLi512ELi42ELi672EEv26Group_norm_nhwc_fwd_params,"a",@progbits
	.sectionflags	@""
	.align	4
.nv.constant0._Z35group_norm_nhwc_fwd_one_pass_kernelI11Fp32IOBf16WLi512ELi42ELi672EEv26Group_norm_nhwc_fwd_params:
	.zero		688


//--------------------- .nv.constant0._Z35group_norm_nhwc_fwd_one_pass_kernelI11Fp32IOFp16WLi64ELi42ELi672EEv26Group_norm_nhwc_fwd_params --------------------------
	.section	.nv.constant0._Z35group_norm_nhwc_fwd_one_pass_kernelI11Fp32IOFp16WLi64ELi42ELi672EEv26Group_norm_nhwc_fwd_params,"a",@progbits
	.sectionflags	@""
	.align	4
.nv.constant0._Z35group_norm_nhwc_fwd_one_pass_kernelI11Fp32IOFp16WLi64ELi42ELi672EEv26Group_norm_nhwc_fwd_params:
	.zero		688


//--------------------- .nv.constant0._Z35group_norm_nhwc_fwd_one_pass_kernelI11Fp32IOFp16WLi128ELi42ELi672EEv26Group_norm_nhwc_fwd_params --------------------------
	.section	.nv.constant0._Z35group_norm_nhwc_fwd_one_pass_kernelI11Fp32IOFp16WLi128ELi42ELi672EEv26Group_norm_nhwc_fwd_params,"a",@progbits
	.sectionflags	@""
	.align	4
.nv.constant0._Z35group_norm_nhwc_fwd_one_pass_kernelI11Fp32IOFp16WLi128ELi42ELi672EEv26Group_norm_nhwc_fwd_params:
	.zero		688


//--------------------- .nv.constant0._Z35group_norm_nhwc_fwd_one_pass_kernelI11Fp32IOFp16WLi256ELi42ELi672EEv26Group_norm_nhwc_fwd_params --------------------------
	.section	.nv.constant0._Z35group_norm_nhwc_fwd_one_pass_kernelI11Fp32IOFp16WLi256ELi42ELi672EEv26Group_norm_nhwc_fwd_params,"a",@progbits
	.sectionflags	@""
	.align	4
.nv.constant0._Z35group_norm_nhwc_fwd_one_pass_kernelI11Fp32IOFp16WLi256ELi42ELi672EEv26Group_norm_nhwc_fwd_params:
	.zero		688


//--------------------- .nv.constant0._Z35group_norm_nhwc_fwd_one_pass_kernelI11Fp32IOFp16WLi512ELi42ELi672EEv26Group_norm_nhwc_fwd_params --------------------------
	.section	.nv.constant0._Z35group_norm_nhwc_fwd_one_pass_kernelI11Fp32IOFp16WLi512ELi42ELi672EEv26Group_norm_nhwc_fwd_params,"a",@progbits
	.sectionflags	@""
	.align	4
.nv.constant0._Z35group_norm_nhwc_fwd_one_pass_kernelI11Fp32IOFp16WLi512ELi42ELi672EEv26Group_norm_nhwc_fwd_params:
	.zero		688


//--------------------- SYMBOLS --------------------------

	.type		.nv.reservedSmem.offset0,@object
	.size		.nv.reservedSmem.offset0,0x4
